def matmul_kernel(
    a_ptr,
    b_ptr,
    c_ptr,
    M,
    N,
    K,
    stride_am,
    stride_ak,
    stride_bk,
    stride_bn,
    stride_cm,
    stride_cn,
    BLOCK_M: tl.constexpr,
    BLOCK_N: tl.constexpr,
    BLOCK_K: tl.constexpr,
    GROUP_M: tl.constexpr,
):
    pid = tl.program_id(axis=0)
    num_pid_m = tl.cdiv(M, BLOCK_M)
    num_pid_n = tl.cdiv(N, BLOCK_N)
    num_pid_in_group = GROUP_M * num_pid_n
    group_id = pid // num_pid_in_group
    first_pid_m = group_id * GROUP_M
    group_size_m = min(num_pid_m - first_pid_m, GROUP_M)
    pid_m = first_pid_m + ((pid % num_pid_in_group) % group_size_m)
    pid_n = (pid % num_pid_in_group) // group_size_m

    offs_am = (pid_m * BLOCK_M + tl.arange(0, BLOCK_M)) % M
    offs_bn = (pid_n * BLOCK_N + tl.arange(0, BLOCK_N)) % N
    offs_k = tl.arange(0, BLOCK_K)
    a_ptrs = a_ptr + offs_am[:, None] * stride_am + offs_k[None, :] * stride_ak
    b_ptrs = b_ptr + offs_k[:, None] * stride_bk + offs_bn[None, :] * stride_bn

    acc = tl.zeros((BLOCK_M, BLOCK_N), dtype=tl.float32)
    for kk in range(0, tl.cdiv(K, BLOCK_K)):
        a = tl.load(a_ptrs, mask=offs_k[None, :] < K - kk * BLOCK_K, other=0.0)
        b = tl.load(b_ptrs, mask=offs_k[:, None] < K - kk * BLOCK_K, other=0.0)
        acc = tl.dot(a, b, acc)
        a_ptrs += BLOCK_K * stride_ak
        b_ptrs += BLOCK_K * stride_bk

    c = acc.to(c_ptr.dtype.element_ty)
    offs_cm = pid_m * BLOCK_M + tl.arange(0, BLOCK_M)
    offs_cn = pid_n * BLOCK_N + tl.arange(0, BLOCK_N)
    c_ptrs = c_ptr + offs_cm[:, None] * stride_cm + offs_cn[None, :] * stride_cn
    mask = (offs_cm[:, None] < M) & (offs_cn[None, :] < N)
    tl.store(c_ptrs, c, mask=mask)

# config = {"BLOCK_K": 128, "BLOCK_M": 64, "BLOCK_N": 512, "GROUP_M": 8, "arch": "sm_100", "dtype": "fp32", "num_ctas": 1, "num_stages": 6, "num_warps": 4}
# arch = sm_100


// ===== COMPILED SASS (sm_100a) =====

	.target	sm_100a

	.elftype	@"ET_EXEC"


//--------------------- .note.nv.tkinfo           --------------------------
	.section	.note.nv.tkinfo,"",@"SHT_NOTE"
	.sectionflags	@"SHF_NOTE_NV_TKINFO"
	.tkinfo
        /*0018*/ 	.word	0x00000081
        /*0030*/ 	.string	""
        /*0030*/ 	.string	"ptxas-blackwell"
        /*0030*/ 	.string	"Cuda compilation tools, release 12.9, V12.9.86"
        /*0030*/ 	.string	"Build cuda_12.9.r12.9/compiler.36037853_0"
        /*0030*/ 	.string	"-v  -suppress-debug-info  -lineinfo  -arch sm_100a "



//--------------------- .note.nv.cuver            --------------------------
	.section	.note.nv.cuver,"",@"SHT_NOTE"
	.sectionflags	@"SHF_NOTE_NV_CUVER"
        /*0018*/ 	.short	0x0001
        /*001a*/ 	.short	0x0064
        /*001c*/ 	.short	0x0001
        /*001e*/ 	.short	0x0000
        /*0020*/ 	.short	0x0001
        /*0022*/ 	.short	0x0000


//--------------------- .nv.info                  --------------------------
	.section	.nv.info,"",@"SHT_CUDA_INFO"
	.align	4


	//----- nvinfo : EIATTR_REGCOUNT
	.align		4
        /*0000*/ 	.byte	0x04, 0x2f
        /*0002*/ 	.short	(.L_4 - .L_3)
	.align		4
.L_3:
        /*0004*/ 	.word	index@(matmul_kernel)
        /*0008*/ 	.word	0x000000ff


	//----- nvinfo : EIATTR_FRAME_SIZE
	.align		4
.L_4:
        /*000c*/ 	.byte	0x04, 0x11
        /*000e*/ 	.short	(.L_6 - .L_5)
	.align		4
.L_5:
        /*0010*/ 	.word	index@($__internal_2_$__cuda_sm10x_tcgen05_guardrail_trap_unallocated_columns_being_dealloced)
        /*0014*/ 	.word	0x00001ea0


	//----- nvinfo : EIATTR_FRAME_SIZE
	.align		4
.L_6:
        /*0018*/ 	.byte	0x04, 0x11
        /*001a*/ 	.short	(.L_8 - .L_7)
	.align		4
.L_7:
        /*001c*/ 	.word	index@($__internal_1_$__cuda_sm10x_tcgen05_guardrail_trap_phase_invalid_during_alloc)
        /*0020*/ 	.word	0x00001ea0


	//----- nvinfo : EIATTR_FRAME_SIZE
	.align		4
.L_8:
        /*0024*/ 	.byte	0x04, 0x11
        /*0026*/ 	.short	(.L_10 - .L_9)
	.align		4
.L_9:
        /*0028*/ 	.word	index@($__internal_0_$__cuda_sm10x_tcgen05_guardrail_trap_col_being_dealloced_not_returned_by_alloc)
        /*002c*/ 	.word	0x00001ea0


	//----- nvinfo : EIATTR_FRAME_SIZE
	.align		4
.L_10:
        /*0030*/ 	.byte	0x04, 0x11
        /*0032*/ 	.short	(.L_12 - .L_11)
	.align		4
.L_11:
        /*0034*/ 	.word	index@(matmul_kernel)
        /*0038*/ 	.word	0x00001ea0


	//----- nvinfo : EIATTR_MIN_STACK_SIZE
	.align		4
.L_12:
        /*003c*/ 	.byte	0x04, 0x12
        /*003e*/ 	.short	(.L_14 - .L_13)
	.align		4
.L_13:
        /*0040*/ 	.word	index@(matmul_kernel)
        /*0044*/ 	.word	0x00001ea0
.L_14:


//--------------------- .nv.info.matmul_kernel    --------------------------
	.section	.nv.info.matmul_kernel,"",@"SHT_CUDA_INFO"
	.sectionflags	@""
	.align	4


	//----- nvinfo : EIATTR_CUDA_API_VERSION
	.align		4
        /*0000*/ 	.byte	0x04, 0x37
        /*0002*/ 	.short	(.L_16 - .L_15)
.L_15:
        /*0004*/ 	.word	0x00000081


	//----- nvinfo : EIATTR_KPARAM_INFO
	.align		4
.L_16:
        /*0008*/ 	.byte	0x04, 0x17
        /*000a*/ 	.short	(.L_18 - .L_17)
.L_17:
        /*000c*/ 	.word	0x00000000
        /*0010*/ 	.short	0x000d
        /*0012*/ 	.short	0x0048
        /*0014*/ 	.byte	0x00, 0xf4, 0x21, 0x00


	//----- nvinfo : EIATTR_KPARAM_INFO
	.align		4
.L_18:
        /*0018*/ 	.byte	0x04, 0x17
        /*001a*/ 	.short	(.L_20 - .L_19)
.L_19:
        /*001c*/ 	.word	0x00000000
        /*0020*/ 	.short	0x000c
        /*0022*/ 	.short	0x0040
        /*0024*/ 	.byte	0x00, 0xf4, 0x21, 0x00


	//----- nvinfo : EIATTR_KPARAM_INFO
	.align		4
.L_20:
        /*0028*/ 	.byte	0x04, 0x17
        /*002a*/ 	.short	(.L_22 - .L_21)
.L_21:
        /*002c*/ 	.word	0x00000000
        /*0030*/ 	.short	0x000b
        /*0032*/ 	.short	0x0038
        /*0034*/ 	.byte	0x00, 0xf0, 0x11, 0x00


	//----- nvinfo : EIATTR_KPARAM_INFO
	.align		4
.L_22:
        /*0038*/ 	.byte	0x04, 0x17
        /*003a*/ 	.short	(.L_24 - .L_23)
.L_23:
        /*003c*/ 	.word	0x00000000
        /*0040*/ 	.short	0x000a
        /*0042*/ 	.short	0x0034
        /*0044*/ 	.byte	0x00, 0xf0, 0x11, 0x00


	//----- nvinfo : EIATTR_KPARAM_INFO
	.align		4
.L_24:
        /*0048*/ 	.byte	0x04, 0x17
        /*004a*/ 	.short	(.L_26 - .L_25)
.L_25:
        /*004c*/ 	.word	0x00000000
        /*0050*/ 	.short	0x0009
        /*0052*/ 	.short	0x0030
        /*0054*/ 	.byte	0x00, 0xf0, 0x11, 0x00


	//----- nvinfo : EIATTR_KPARAM_INFO
	.align		4
.L_26:
        /*0058*/ 	.byte	0x04, 0x17
        /*005a*/ 	.short	(.L_28 - .L_27)
.L_27:
        /*005c*/ 	.word	0x00000000
        /*0060*/ 	.short	0x0008
        /*0062*/ 	.short	0x002c
        /*0064*/ 	.byte	0x00, 0xf0, 0x11, 0x00


	//----- nvinfo : EIATTR_KPARAM_INFO
	.align		4
.L_28:
        /*0068*/ 	.byte	0x04, 0x17
        /*006a*/ 	.short	(.L_30 - .L_29)
.L_29:
        /*006c*/ 	.word	0x00000000
        /*0070*/ 	.short	0x0007
        /*0072*/ 	.short	0x0028
        /*0074*/ 	.byte	0x00, 0xf0, 0x11, 0x00


	//----- nvinfo : EIATTR_KPARAM_INFO
	.align		4
.L_30:
        /*0078*/ 	.byte	0x04, 0x17
        /*007a*/ 	.short	(.L_32 - .L_31)
.L_31:
        /*007c*/ 	.word	0x00000000
        /*0080*/ 	.short	0x0006
        /*0082*/ 	.short	0x0024
        /*0084*/ 	.byte	0x00, 0xf0, 0x11, 0x00


	//----- nvinfo : EIATTR_KPARAM_INFO
	.align		4
.L_32:
        /*0088*/ 	.byte	0x04, 0x17
        /*008a*/ 	.short	(.L_34 - .L_33)
.L_33:
        /*008c*/ 	.word	0x00000000
        /*0090*/ 	.short	0x0005
        /*0092*/ 	.short	0x0020
        /*0094*/ 	.byte	0x00, 0xf0, 0x11, 0x00


	//----- nvinfo : EIATTR_KPARAM_INFO
	.align		4
.L_34:
        /*0098*/ 	.byte	0x04, 0x17
        /*009a*/ 	.short	(.L_36 - .L_35)
.L_35:
        /*009c*/ 	.word	0x00000000
        /*00a0*/ 	.short	0x0004
        /*00a2*/ 	.short	0x001c
        /*00a4*/ 	.byte	0x00, 0xf0, 0x11, 0x00


	//----- nvinfo : EIATTR_KPARAM_INFO
	.align		4
.L_36:
        /*00a8*/ 	.byte	0x04, 0x17
        /*00aa*/ 	.short	(.L_38 - .L_37)
.L_37:
        /*00ac*/ 	.word	0x00000000
        /*00b0*/ 	.short	0x0003
        /*00b2*/ 	.short	0x0018
        /*00b4*/ 	.byte	0x00, 0xf0, 0x11, 0x00


	//----- nvinfo : EIATTR_KPARAM_INFO
	.align		4
.L_38:
        /*00b8*/ 	.byte	0x04, 0x17
        /*00ba*/ 	.short	(.L_40 - .L_39)
.L_39:
        /*00bc*/ 	.word	0x00000000
        /*00c0*/ 	.short	0x0002
        /*00c2*/ 	.short	0x0010
        /*00c4*/ 	.byte	0x00, 0xf4, 0x21, 0x00


	//----- nvinfo : EIATTR_KPARAM_INFO
	.align		4
.L_40:
        /*00c8*/ 	.byte	0x04, 0x17
        /*00ca*/ 	.short	(.L_42 - .L_41)
.L_41:
        /*00cc*/ 	.word	0x00000000
        /*00d0*/ 	.short	0x0001
        /*00d2*/ 	.short	0x0008
        /*00d4*/ 	.byte	0x00, 0xf4, 0x21, 0x00


	//----- nvinfo : EIATTR_KPARAM_INFO
	.align		4
.L_42:
        /*00d8*/ 	.byte	0x04, 0x17
        /*00da*/ 	.short	(.L_44 - .L_43)
.L_43:
        /*00dc*/ 	.word	0x00000000
        /*00e0*/ 	.short	0x0000
        /*00e2*/ 	.short	0x0000
        /*00e4*/ 	.byte	0x00, 0xf4, 0x21, 0x00


	//----- nvinfo : EIATTR_AT_ENTRY_FRAGMENTS
	.align		4
.L_44:
        /*00e8*/ 	.byte	0x04, 0x4f
        /*00ea*/ 	.short	(.L_46 - .L_45)


	//   ....[0]....
.L_45:
        /*00ec*/ 	.word	0x00000004


	//----- nvinfo : EIATTR_RESERVED_SMEM_USED
	.align		4
.L_46:
        /*00f0*/ 	.byte	0x01, 0x41
	.zero		2


	//----- nvinfo : EIATTR_SPARSE_MMA_MASK
	.align		4
        /*00f4*/ 	.byte	0x03, 0x50
        /*00f6*/ 	.short	0x0000


	//----- nvinfo : EIATTR_TCGEN05_1CTA_USED
	.align		4
        /*00f8*/ 	.byte	0x01, 0x51
	.zero		2


	//----- nvinfo : EIATTR_MAXREG_COUNT
	.align		4
        /*00fc*/ 	.byte	0x03, 0x1b
        /*00fe*/ 	.short	0x00ff


	//----- nvinfo : EIATTR_NUM_BARRIERS
	.align		4
        /*0100*/ 	.byte	0x02, 0x4c
        /*0102*/ 	.byte	0x01
	.zero		1


	//----- nvinfo : EIATTR_ANNOTATIONS
	.align		4
        /*0104*/ 	.byte	0x04, 0x55
        /*0106*/ 	.short	(.L_48 - .L_47)


	//   ....[0]....
.L_47:
        /*0108*/ 	.word	0x00000001
        /*010c*/ 	.byte	0x60, 0x0d, 0x00, 0x00, 0x01, 0x00, 0x00, 0x00, 0x90, 0x0e, 0x00, 0x00, 0x01, 0x00, 0x00, 0x00
        /* <DEDUP_REMOVED lines=2962> */
        /*ba3c*/ 	.byte	0x40, 0xfb, 0x03, 0x00, 0x01, 0x00, 0x00, 0x00, 0x50, 0xfb, 0x03, 0x00


	//----- nvinfo : EIATTR_INT_WARP_WIDE_INSTR_OFFSETS
	.align		4
.L_48:
        /*ba48*/ 	.byte	0x04, 0x31
        /*ba4a*/ 	.short	(.L_50 - .L_49)


	//   ....[0]....
.L_49:
        /*ba4c*/ 	.word	0x000330b0


	//   ....[1]....
        /*ba50*/ 	.word	0x00033120


	//   ....[2]....
        /*ba54*/ 	.word	0x00033210


	//   ....[3]....
        /*ba58*/ 	.word	0x000970d0


	//   ....[4]....
        /*ba5c*/ 	.word	0x00097120


	//----- nvinfo : EIATTR_COOP_GROUP_MASK_REGIDS
	.align		4
.L_50:
        /*ba60*/ 	.byte	0x04, 0x29
        /*ba62*/ 	.short	(.L_52 - .L_51)


	//   ....[0]....
.L_51:
        /*ba64*/ 	.word	0xffffffff


	//   ....[1]....
        /*ba68*/ 	.word	0xffffffff


	//   ....[2]....
        /*ba6c*/ 	.word	0xffffffff


	//   ....[3]....
        /*ba70*/ 	.word	0xffffffff


	//----- nvinfo : EIATTR_COOP_GROUP_INSTR_OFFSETS
	.align		4
.L_52:
        /*ba74*/ 	.byte	0x04, 0x28
        /*ba76*/ 	.short	(.L_54 - .L_53)


	//   ....[0]....
.L_53:
        /*ba78*/ 	.word	0x00000070


	//   ....[1]....
        /*ba7c*/ 	.word	0x00000330


	//   ....[2]....
        /*ba80*/ 	.word	0x00096f60


	//   ....[3]....
        /*ba84*/ 	.word	0x000971d0


	//----- nvinfo : EIATTR_VRC_CTA_INIT_COUNT
	.align		4
.L_54:
        /*ba88*/ 	.byte	0x02, 0x4a
        /*ba8a*/ 	.byte	0x80
	.zero		1


	//----- nvinfo : EIATTR_MBARRIER_INSTR_OFFSETS
	.align		4
        /*ba8c*/ 	.byte	0x04, 0x39
        /*ba8e*/ 	.short	(.L_56 - .L_55)


	//   ....[0]....
.L_55:
        /*ba90*/ 	.word	0x000332a0
        /*ba94*/ 	.word	0x000000ff
        /*ba98*/ 	.word	0x00000000
        /*ba9c*/ 	.short	0x0100
        /*ba9e*/ 	.byte	0x08
	.zero		1


	//   ....[1]....
        /*baa0*/ 	.word	0x000332f0
        /*baa4*/ 	.word	0x000000ff
        /*baa8*/ 	.word	0x001b0008
        /*baac*/ 	.short	0x0100
        /*baae*/ 	.byte	0x07
	.zero		1


	//   ....[2]....
        /*bab0*/ 	.word	0x00079dd0
        /*bab4*/ 	.word	0x000000ff
        /*bab8*/ 	.word	0x00000000
        /*babc*/ 	.short	0x010a
        /*babe*/ 	.byte	0x10
	.zero		1


	//   ....[3]....
        /*bac0*/ 	.word	0x0008de50
        /*bac4*/ 	.word	0x000000ff
        /*bac8*/ 	.word	0x00000000
        /*bacc*/ 	.short	0x010a
        /*bace*/ 	.byte	0x08
	.zero		1


	//   ....[4]....
        /*bad0*/ 	.word	0x0008def0
        /*bad4*/ 	.word	0x000000ff
        /*bad8*/ 	.word	0x001b0000
        /*badc*/ 	.short	0x0108
        /*bade*/ 	.byte	0x07
	.zero		1


	//   ....[5]....
        /*bae0*/ 	.word	0x0008df90
        /*bae4*/ 	.word	0x000000ff
        /*bae8*/ 	.word	0x001b0008
        /*baec*/ 	.short	0x0108
        /*baee*/ 	.byte	0x07
	.zero		1


	//   ....[6]....
        /*baf0*/ 	.word	0x000971f0
        /*baf4*/ 	.word	0x000000ff
        /*baf8*/ 	.word	0x00000000
        /*bafc*/ 	.short	0x010a
        /*bafe*/ 	.byte	0x10
	.zero		1


	//   ....[7]....
        /*bb00*/ 	.word	0x00097220
        /*bb04*/ 	.word	0x000000ff
        /*bb08*/ 	.word	0x00000000
        /*bb0c*/ 	.short	0x010a
        /*bb0e*/ 	.byte	0x08
	.zero		1


	//----- nvinfo : EIATTR_NUM_MBARRIERS
	.align		4
.L_56:
        /*bb10*/ 	.byte	0x03, 0x38
        /*bb12*/ 	.short	0x0002


	//----- nvinfo : EIATTR_EXIT_INSTR_OFFSETS
	.align		4
        /*bb14*/ 	.byte	0x04, 0x1c
        /*bb16*/ 	.short	(.L_58 - .L_57)


	//   ....[0]....
.L_57:
        /*bb18*/ 	.word	0x000971e0


	//----- nvinfo : EIATTR_REQNTID
	.align		4
.L_58:
        /*bb1c*/ 	.byte	0x04, 0x10
        /*bb1e*/ 	.short	(.L_60 - .L_59)
.L_59:
        /*bb20*/ 	.word	0x00000080
        /*bb24*/ 	.word	0x00000001
        /*bb28*/ 	.word	0x00000001


	//----- nvinfo : EIATTR_CRS_STACK_SIZE
	.align		4
.L_60:
        /*bb2c*/ 	.byte	0x04, 0x1e
        /*bb2e*/ 	.short	(.L_62 - .L_61)
.L_61:
        /*bb30*/ 	.word	0x00000000


	//----- nvinfo : EIATTR_CBANK_PARAM_SIZE
	.align		4
.L_62:
        /*bb34*/ 	.byte	0x03, 0x19
        /*bb36*/ 	.short	0x0050


	//----- nvinfo : EIATTR_PARAM_CBANK
	.align		4
        /*bb38*/ 	.byte	0x04, 0x0a
        /*bb3a*/ 	.short	(.L_64 - .L_63)
	.align		4
.L_63:
        /*bb3c*/ 	.word	index@(.nv.constant0.matmul_kernel)
        /*bb40*/ 	.short	0x0380
        /*bb42*/ 	.short	0x0050


	//----- nvinfo : EIATTR_SW_WAR
	.align		4
.L_64:
        /*bb44*/ 	.byte	0x04, 0x36
        /*bb46*/ 	.short	(.L_66 - .L_65)
.L_65:
        /*bb48*/ 	.word	0x00000008
.L_66:


//--------------------- .nv.compat                --------------------------
	.section	.nv.compat,"",@"SHT_CUDA_COMPAT_INFO"
	.align	4
        /*0000*/ 	.byte	0x02, 0x02, 0x02, 0x00, 0x02, 0x05, 0x05, 0x00, 0x02, 0x03, 0x00, 0x00, 0x02, 0x06, 0x01, 0x00


//--------------------- .nv.callgraph             --------------------------
	.section	.nv.callgraph,"",@"SHT_CUDA_CALLGRAPH"
	.align	4
	.sectionentsize	8
	.align		4
        /*0000*/ 	.word	0x00000000
	.align		4
        /*0004*/ 	.word	0xffffffff
	.align		4
        /*0008*/ 	.word	0x00000000
	.align		4
        /*000c*/ 	.word	0xfffffffe
	.align		4
        /*0010*/ 	.word	0x00000000
	.align		4
        /*0014*/ 	.word	0xfffffffd
	.align		4
        /*0018*/ 	.word	0x00000000
	.align		4
        /*001c*/ 	.word	0xfffffffc


//--------------------- .text.matmul_kernel       --------------------------
	.section	.text.matmul_kernel,"ax",@progbits
	.align	128
        .global         matmul_kernel
        .type           matmul_kernel,@function
        .size           matmul_kernel,(.L_x_20 - matmul_kernel)
        .other          matmul_kernel,@"STO_CUDA_ENTRY STV_DEFAULT"
matmul_kernel:
.text.matmul_kernel:
[----:B------:R-:W1:Y:S01]  /*0000*/  LDC R1, c[0x0][0x37c] ;  /* 0x0000df00ff017b82 */ /* 0x000e620000000800 */
[----:B------:R-:W2:Y:S01]  /*0010*/  S2R R0, SR_TID.X ;  /* 0x0000000000007919 */ /* 0x000ea20000002100 */
[----:B-1----:R-:W-:Y:S01]  /*0020*/  VIADD R1, R1, 0xffffe160 ;  /* 0xffffe16001017836 */ /* 0x002fe20000000000 */
[----:B--2---:R-:W-:-:S13]  /*0030*/  ISETP.GE.U32.AND P0, PT, R0, 0x20, PT ;  /* 0x000000200000780c */ /* 0x004fda0003f06070 */
[----:B------:R-:W-:Y:S02]  /*0040*/  VOTEU.ANY UP0, P0 ;  /* 0x0000000000ff7886 */ /* 0x000fe40000000100 */
[----:B------:R-:W-:Y:S05]  /*0050*/  BRA.U UP0, `(.L_x_0) ;  /* 0x0000000100b87547 */ /* 0x000fea000b800000 */
[----:B------:R-:W1:Y:S01]  /*0060*/  S2UR UR6, SR_CgaCtaId ;  /* 0x00000000000679c3 */ /* 0x000e620000008800 */
[----:B------:R-:W-:Y:S01]  /*0070*/  NOP ;  /* 0x0000000000007918 */ /* 0x000fe20000000000 */
[----:B------:R-:W-:Y:S02]  /*0080*/  UMOV UR4, 0x40 ;  /* 0x0000004000047882 */ /* 0x000fe40000000000 */
[----:B-1----:R-:W-:-:S09]  /*0090*/  ULEA UR4, UR6, UR4, 0x18 ;  /* 0x0000000406047291 */ /* 0x002fd2000f8ec0ff */
[----:B------:R-:W1:Y:S01]  /*00a0*/  LDS.U8 R0, [UR4] ;  /* 0x00000004ff007984 */ /* 0x000e620008000000 */
[----:B------:R-:W-:Y:S02]  /*00b0*/  UMOV UR4, 0x400 ;  /* 0x0000040000047882 */ /* 0x000fe40000000000 */
[----:B------:R-:W-:Y:S01]  /*00c0*/  ULEA UR4, UR6, UR4, 0x18 ;  /* 0x0000000406047291 */ /* 0x000fe2000f8ec0ff */
[----:B-1----:R-:W-:-:S13]  /*00d0*/  ISETP.NE.AND P0, PT, R0, RZ, PT ;  /* 0x000000ff0000720c */ /* 0x002fda0003f05270 */
[----:B------:R-:W-:Y:S05]  /*00e0*/  @P0 BRA `(.L_x_1) ;  /* 0x00000000007c0947 */ /* 0x000fea0003800000 */
[----:B------:R-:W-:-:S13]  /*00f0*/  ELECT P0, URZ, PT ;  /* 0x0000000000ff782f */ /* 0x000fda0003800000 */
[----:B------:R-:W-:Y:S05]  /*0100*/  @!P0 BRA `(.L_x_2) ;  /* 0x0000000000848947 */ /* 0x000fea0003800000 */
[----:B------:R-:W-:Y:S01]  /*0110*/  UMOV UR5, 0x8 ;  /* 0x0000000800057882 */ /* 0x000fe20000000000 */
[----:B------:R-:W-:Y:S02]  /*0120*/  IMAD.MOV.U32 R4, RZ, RZ, 0x1 ;  /* 0x00000001ff047424 */ /* 0x000fe400078e00ff */
[----:B------:R-:W-:Y:S02]  /*0130*/  IMAD.MOV.U32 R5, RZ, RZ, 0xff ;  /* 0x000000ffff057424 */ /* 0x000fe400078e00ff */
[----:B------:R-:W-:Y:S04]  /*0140*/  DEPBAR.LE SB1, 0x36 ;  /* 0x00009d800000791a */ /* 0x000fe80000000000 */
[----:B------:R-:W1:Y:S02]  /*0150*/  UTCATOMSWS.FIND_AND_SET.ALIGN UP1, UR5, UR5 ;  /* 0x00000005000575e3 */ /* 0x000e640008020800 */
[----:B-1----:R-:W-:-:S04]  /*0160*/  PLOP3.LUT P0, PT, PT, PT, UP1, 0x80, 0x8 ;  /* 0x000000000008781c */ /* 0x002fc80003f0f018 */
[----:B------:R-:W-:-:S04]  /*0170*/  SEL R0, RZ, 0xffffffff, !P0 ;  /* 0xffffffffff007807 */ /* 0x000fc80004000000 */
[----:B------:R-:W-:Y:S01]  /*0180*/  ISETP.NE.AND P0, PT, R0, RZ, PT ;  /* 0x000000ff0000720c */ /* 0x000fe20003f05270 */
[----:B------:R-:W-:-:S12]  /*0190*/  IMAD.U32 R0, RZ, RZ, UR5 ;  /* 0x00000005ff007e24 */ /* 0x000fd8000f8e00ff */
[----:B------:R-:W-:Y:S05]  /*01a0*/  @P0 BRA `(.L_x_3) ;  /* 0x0000000000240947 */ /* 0x000fea0003800000 */
.L_x_4:
[----:B------:R-:W-:Y:S05]  /*01b0*/  NANOSLEEP 0x64 ;  /* 0x000000640000795d */ /* 0x000fea0003800000 */
[----:B------:R-:W-:-:S05]  /*01c0*/  UMOV UR5, 0x8 ;  /* 0x0000000800057882 */ /* 0x000fca0000000000 */
[----:B------:R-:W-:Y:S04]  /*01d0*/  DEPBAR.LE SB1, 0x36 ;  /* 0x00009d800000791a */ /* 0x000fe80000000000 */
[----:B------:R-:W1:Y:S02]  /*01e0*/  UTCATOMSWS.FIND_AND_SET.ALIGN UP1, UR5, UR5 ;  /* 0x00000005000575e3 */ /* 0x000e640008020800 */
[----:B-1----:R-:W-:-:S04]  /*01f0*/  PLOP3.LUT P0, PT, PT, PT, UP1, 0x80, 0x8 ;  /* 0x000000000008781c */ /* 0x002fc80003f0f018 */
[----:B------:R-:W-:-:S04]  /*0200*/  SEL R0, RZ, 0xffffffff, !P0 ;  /* 0xffffffffff007807 */ /* 0x000fc80004000000 */
[----:B------:R-:W-:Y:S01]  /*0210*/  ISETP.NE.AND P0, PT, R0, RZ, PT ;  /* 0x000000ff0000720c */ /* 0x000fe20003f05270 */
[----:B------:R-:W-:-:S12]  /*0220*/  IMAD.U32 R0, RZ, RZ, UR5 ;  /* 0x00000005ff007e24 */ /* 0x000fd8000f8e00ff */
[----:B------:R-:W-:Y:S05]  /*0230*/  @!P0 BRA `(.L_x_4) ;  /* 0xfffffffc00dc8947 */ /* 0x000fea000383ffff */
.L_x_3:
[C---:B------:R-:W-:Y:S01]  /*0240*/  VIADD R3, R0.reuse, 0x10 ;  /* 0x0000001000037836 */ /* 0x040fe20000000000 */
[----:B------:R-:W-:Y:S01]  /*0250*/  UMOV UR5, 0x50 ;  /* 0x0000005000057882 */ /* 0x000fe20000000000 */
[----:B------:R-:W-:Y:S01]  /*0260*/  SHF.L.U32 R2, R5, R0, RZ ;  /* 0x0000000005027219 */ /* 0x000fe200000006ff */
[----:B------:R-:W-:Y:S01]  /*0270*/  ULEA UR5, UR6, UR5, 0x18 ;  /* 0x0000000506057291 */ /* 0x000fe2000f8ec0ff */
[----:B------:R-:W-:Y:S01]  /*0280*/  IMAD.SHL.U32 R0, R0, 0x20, RZ ;  /* 0x0000002000007824 */ /* 0x000fe200078e00ff */
[----:B------:R-:W-:-:S04]  /*0290*/  SHF.L.U32 R3, R4, R3, RZ ;  /* 0x0000000304037219 */ /* 0x000fc800000006ff */
[----:B------:R-:W-:-:S05]  /*02a0*/  LOP3.LUT R2, R3, R2, RZ, 0xfc, !PT ;  /* 0x0000000203027212 */ /* 0x000fca00078efcff */
[----:B------:R1:W-:Y:S04]  /*02b0*/  ATOMS.OR RZ, [UR5], R2 ;  /* 0x00000002ffff798c */ /* 0x0003e8000b000005 */
[----:B------:R1:W-:Y:S01]  /*02c0*/  STS [UR4], R0 ;  /* 0x00000000ff007988 */ /* 0x0003e20008000804 */
[----:B------:R-:W-:Y:S05]  /*02d0*/  BRA `(.L_x_2) ;  /* 0x0000000000107947 */ /* 0x000fea0003800000 */
.L_x_1:
[----:B------:R-:W-:Y:S01]  /*02e0*/  IMAD.MOV.U32 R0, RZ, RZ, -0x1 ;  /* 0xffffffffff007424 */ /* 0x000fe200078e00ff */
[----:B------:R-:W-:-:S04]  /*02f0*/  MOV R2, 0x320 ;  /* 0x0000032000027802 */ /* 0x000fc80000000f00 */
[----:B------:R1:W-:Y:S03]  /*0300*/  STS [UR4], R0 ;  /* 0x00000000ff007988 */ /* 0x0003e60008000804 */
[----:B-1----:R-:W-:Y:S05]  /*0310*/  CALL.REL.NOINC `($__internal_1_$__cuda_sm10x_tcgen05_guardrail_trap_phase_invalid_during_alloc) ;  /* 0x0000096c00d87944 */ /* 0x002fea0003c00000 */
.L_x_2:
[----:B------:R-:W-:Y:S05]  /*0320*/  WARPSYNC.ALL ;  /* 0x0000000000007948 */ /* 0x000fea0003800000 */
[----:B------:R-:W-:Y:S01]  /*0330*/  NOP ;  /* 0x0000000000007918 */ /* 0x000fe20000000000 */
.L_x_0:
[----:B------:R-:W2:Y:S01]  /*0340*/  LDC.64 R222, c[0x0][0x398] ;  /* 0x0000e600ffde7b82 */ /* 0x000ea20000000a00 */
[----:B------:R-:W3:Y:S01]  /*0350*/  S2R R5, SR_CTAID.X ;  /* 0x0000000000057919 */ /* 0x000ee20000002500 */
[----:B------:R-:W-:Y:S01]  /*0360*/  UMOV UR7, 0x400 ;  /* 0x0000040000077882 */ /* 0x000fe20000000000 */
[----:B------:R-:W4:Y:S01]  /*0370*/  LDCU.64 UR14, c[0x0][0x3a8] ;  /* 0x00007500ff0e77ac */ /* 0x000f220008000a00 */
[----:B------:R-:W1:Y:S01]  /*0380*/  S2R R12, SR_TID.X ;  /* 0x00000000000c7919 */ /* 0x000e620000002100 */
[----:B------:R-:W1:Y:S03]  /*0390*/  LDCU UR5, c[0x0][0x3a4] ;  /* 0x00007480ff0577ac */ /* 0x000e660008000800 */
[----:B------:R-:W1:Y:S01]  /*03a0*/  S2UR UR4, SR_CgaCtaId ;  /* 0x00000000000479c3 */ /* 0x000e620000008800 */
[----:B------:R-:W1:Y:S01]  /*03b0*/  LDCU.128 UR20, c[0x0][0x380] ;  /* 0x00007000ff1477ac */ /* 0x000e620008000c00 */
[----:B------:R-:W1:Y:S01]  /*03c0*/  LDCU UR40, c[0x0][0x39c] ;  /* 0x00007380ff2877ac */ /* 0x000e620008000800 */
[----:B------:R-:W1:Y:S01]  /*03d0*/  LDCU UR42, c[0x0][0x3b0] ;  /* 0x00007600ff2a77ac */ /* 0x000e620008000800 */
[----:B------:R-:W1:Y:S02]  /*03e0*/  LDCU UR43, c[0x0][0x3b0] ;  /* 0x00007600ff2b77ac */ /* 0x000e640008000800 */
[----:B-12---:R-:W-:Y:S01]  /*03f0*/  VIADD R0, R223, 0x1ff ;  /* 0x000001ffdf007836 */ /* 0x006fe20000000000 */
[----:B------:R-:W-:Y:S01]  /*0400*/  IABS R220, R222 ;  /* 0x000000de00dc7213 */ /* 0x000fe20000000000 */
[----:B------:R-:W1:Y:S03]  /*0410*/  LDCU UR44, c[0x0][0x3b0] ;  /* 0x00007600ff2c77ac */ /* 0x000e660008000800 */
[----:B------:R-:W-:Y:S01]  /*0420*/  SHF.R.S32.HI R3, RZ, 0x1f, R0 ;  /* 0x0000001fff037819 */ /* 0x000fe20000011400 */
[----:B------:R-:W2:Y:S03]  /*0430*/  LDCU UR45, c[0x0][0x3b0] ;  /* 0x00007600ff2d77ac */ /* 0x000ea60008000800 */
[----:B------:R-:W-:-:S02]  /*0440*/  LEA.HI R3, R3, R0, RZ, 0x9 ;  /* 0x0000000003037211 */ /* 0x000fc400078f48ff */
[----:B---3--:R-:W-:Y:S01]  /*0450*/  IABS R8, R5 ;  /* 0x0000000500087213 */ /* 0x008fe20000000000 */
[----:B------:R-:W-:Y:S01]  /*0460*/  ULEA UR7, UR4, UR7, 0x18 ;  /* 0x0000000704077291 */ /* 0x000fe2000f8ec0ff */
[----:B------:R-:W-:Y:S01]  /*0470*/  SHF.R.S32.HI R3, RZ, 0x9, R3 ;  /* 0x00000009ff037819 */ /* 0x000fe20000011403 */
[----:B------:R-:W3:Y:S04]  /*0480*/  LDCU UR46, c[0x0][0x3b0] ;  /* 0x00007600ff2e77ac */ /* 0x000ee80008000800 */
[----:B------:R-:W-:Y:S01]  /*0490*/  IMAD.SHL.U32 R4, R3, 0x8, RZ ;  /* 0x0000000803047824 */ /* 0x000fe200078e00ff */
[----:B------:R-:W1:Y:S04]  /*04a0*/  LDCU UR47, c[0x0][0x3b0] ;  /* 0x00007600ff2f77ac */ /* 0x000e680008000800 */
[-C--:B------:R-:W-:Y:S01]  /*04b0*/  IABS R7, R4.reuse ;  /* 0x0000000400077213 */ /* 0x080fe20000000000 */
[----:B------:R-:W1:Y:S01]  /*04c0*/  LDCU UR48, c[0x0][0x3b0] ;  /* 0x00007600ff3077ac */ /* 0x000e620008000800 */
[----:B------:R-:W-:-:S02]  /*04d0*/  IABS R10, R4 ;  /* 0x00000004000a7213 */ /* 0x000fc40000000000 */
[----:B------:R-:W1:Y:S01]  /*04e0*/  I2F.RP R0, R7 ;  /* 0x0000000700007306 */ /* 0x000e620000209400 */
[----:B------:R-:W2:Y:S01]  /*04f0*/  LDCU UR49, c[0x0][0x3b0] ;  /* 0x00007600ff3177ac */ /* 0x000ea20008000800 */
[----:B------:R-:W2:Y:S01]  /*0500*/  LDCU UR50, c[0x0][0x3b0] ;  /* 0x00007600ff3277ac */ /* 0x000ea20008000800 */
[----:B------:R-:W2:Y:S01]  /*0510*/  LDCU UR52, c[0x0][0x3b0] ;  /* 0x00007600ff3477ac */ /* 0x000ea20008000800 */
[----:B------:R-:W2:Y:S04]  /*0520*/  LDCU UR53, c[0x0][0x3b0] ;  /* 0x00007600ff3577ac */ /* 0x000ea80008000800 */
[----:B-1----:R-:W1:Y:S01]  /*0530*/  MUFU.RCP R0, R0 ;  /* 0x0000000000007308 */ /* 0x002e620000001000 */
[----:B------:R-:W2:Y:S01]  /*0540*/  LDCU UR54, c[0x0][0x3b0] ;  /* 0x00007600ff3677ac */ /* 0x000ea20008000800 */
[----:B------:R-:W2:Y:S01]  /*0550*/  LDCU UR55, c[0x0][0x3b0] ;  /* 0x00007600ff3777ac */ /* 0x000ea20008000800 */
[----:B------:R-:W2:Y:S01]  /*0560*/  LDCU UR56, c[0x0][0x3b0] ;  /* 0x00007600ff3877ac */ /* 0x000ea20008000800 */
[----:B------:R-:W2:Y:S01]  /*0570*/  LDCU UR57, c[0x0][0x3b0] ;  /* 0x00007600ff3977ac */ /* 0x000ea20008000800 */
[----:B-1----:R-:W-:Y:S01]  /*0580*/  VIADD R2, R0, 0xffffffe ;  /* 0x0ffffffe00027836 */ /* 0x002fe20000000000 */
[----:B------:R-:W1:Y:S01]  /*0590*/  LDCU UR58, c[0x0][0x3b0] ;  /* 0x00007600ff3a77ac */ /* 0x000e620008000800 */
[----:B------:R-:W-:-:S02]  /*05a0*/  IMAD.MOV R0, RZ, RZ, -R10 ;  /* 0x000000ffff007224 */ /* 0x000fc400078e0a0a */
[----:B------:R2:W1:Y:S01]  /*05b0*/  F2I.FTZ.U32.TRUNC.NTZ R3, R2 ;  /* 0x0000000200037305 */ /* 0x000462000021f000 */
[----:B------:R-:W3:Y:S01]  /*05c0*/  LDCU UR59, c[0x0][0x3b0] ;  /* 0x00007600ff3b77ac */ /* 0x000ee20008000800 */
[----:B------:R-:W3:Y:S01]  /*05d0*/  LDCU UR60, c[0x0][0x3b0] ;  /* 0x00007600ff3c77ac */ /* 0x000ee20008000800 */
[----:B--2---:R-:W-:Y:S01]  /*05e0*/  IMAD.MOV.U32 R2, RZ, RZ, RZ ;  /* 0x000000ffff027224 */ /* 0x004fe200078e00ff */
[----:B------:R-:W2:Y:S01]  /*05f0*/  LDCU UR61, c[0x0][0x3b0] ;  /* 0x00007600ff3d77ac */ /* 0x000ea20008000800 */
[----:B------:R-:W2:Y:S01]  /*0600*/  LDCU UR62, c[0x0][0x3b0] ;  /* 0x00007600ff3e77ac */ /* 0x000ea20008000800 */
[----:B-1----:R-:W-:Y:S01]  /*0610*/  IMAD.MOV R6, RZ, RZ, -R3 ;  /* 0x000000ffff067224 */ /* 0x002fe200078e0a03 */
[----:B------:R-:W1:Y:S03]  /*0620*/  LDCU UR63, c[0x0][0x3b0] ;  /* 0x00007600ff3f77ac */ /* 0x000e660008000800 */
[----:B------:R-:W-:-:S02]  /*0630*/  IMAD R9, R6, R7, RZ ;  /* 0x0000000706097224 */ /* 0x000fc400078e02ff */
[----:B------:R-:W-:Y:S01]  /*0640*/  IMAD.MOV.U32 R6, RZ, RZ, R8 ;  /* 0x000000ffff067224 */ /* 0x000fe200078e0008 */
[----:B------:R-:W1:Y:S01]  /*0650*/  LDCU UR64, c[0x0][0x3b0] ;  /* 0x00007600ff4077ac */ /* 0x000e620008000800 */
[----:B------:R-:W-:Y:S01]  /*0660*/  IMAD.HI.U32 R3, R3, R9, R2 ;  /* 0x0000000903037227 */ /* 0x000fe200078e0002 */
[----:B------:R-:W1:Y:S05]  /*0670*/  LDCU UR65, c[0x0][0x3b0] ;  /* 0x00007600ff4177ac */ /* 0x000e6a0008000800 */
[----:B------:R-:W-:Y:S01]  /*0680*/  IMAD.HI.U32 R3, R3, R6, RZ ;  /* 0x0000000603037227 */ /* 0x000fe200078e00ff */
[----:B------:R-:W1:Y:S03]  /*0690*/  LDCU UR66, c[0x0][0x3b0] ;  /* 0x00007600ff4277ac */ /* 0x000e660008000800 */
[----:B------:R-:W-:Y:S01]  /*06a0*/  IMAD R0, R3, R0, R6 ;  /* 0x0000000003007224 */ /* 0x000fe200078e0206 */
[----:B------:R-:W1:Y:S04]  /*06b0*/  LDCU UR67, c[0x0][0x3b0] ;  /* 0x00007600ff4377ac */ /* 0x000e680008000800 */
[----:B------:R-:W-:Y:S01]  /*06c0*/  ISETP.GT.U32.AND P1, PT, R7, R0, PT ;  /* 0x000000000700720c */ /* 0x000fe20003f24070 */
[----:B------:R-:W1:Y:S01]  /*06d0*/  LDCU UR68, c[0x0][0x3b0] ;  /* 0x00007600ff4477ac */ /* 0x000e620008000800 */
[----:B------:R-:W1:Y:S01]  /*06e0*/  LDCU UR69, c[0x0][0x3b0] ;  /* 0x00007600ff4577ac */ /* 0x000e620008000800 */
[----:B------:R-:W1:Y:S10]  /*06f0*/  LDCU UR70, c[0x0][0x3b0] ;  /* 0x00007600ff4677ac */ /* 0x000e740008000800 */
[----:B------:R-:W-:Y:S01]  /*0700*/  @!P1 IMAD.IADD R0, R0, 0x1, -R7 ;  /* 0x0000000100009824 */ /* 0x000fe200078e0a07 */
[----:B------:R-:W1:Y:S01]  /*0710*/  LDCU UR71, c[0x0][0x3b0] ;  /* 0x00007600ff4777ac */ /* 0x000e620008000800 */
[----:B------:R-:W-:Y:S01]  /*0720*/  @!P1 VIADD R3, R3, 0x1 ;  /* 0x0000000103039836 */ /* 0x000fe20000000000 */
[----:B------:R-:W-:-:S02]  /*0730*/  ISETP.NE.AND P1, PT, R4, RZ, PT ;  /* 0x000000ff0400720c */ /* 0x000fc40003f25270 */
[----:B------:R-:W-:Y:S01]  /*0740*/  ISETP.GE.U32.AND P0, PT, R0, R7, PT ;  /* 0x000000070000720c */ /* 0x000fe20003f06070 */
[----:B------:R-:W1:Y:S01]  /*0750*/  LDCU UR72, c[0x0][0x3b0] ;  /* 0x00007600ff4877ac */ /* 0x000e620008000800 */
[-C--:B------:R-:W-:Y:S01]  /*0760*/  LOP3.LUT R0, R5, R4.reuse, RZ, 0x3c, !PT ;  /* 0x0000000405007212 */ /* 0x080fe200078e3cff */
[----:B------:R-:W1:Y:S03]  /*0770*/  LDCU UR73, c[0x0][0x3b0] ;  /* 0x00007600ff4977ac */ /* 0x000e660008000800 */
[----:B------:R-:W-:Y:S01]  /*0780*/  ISETP.GE.AND P2, PT, R0, RZ, PT ;  /* 0x000000ff0000720c */ /* 0x000fe20003f46270 */
[----:B------:R-:W-:Y:S01]  /*0790*/  VIADD R0, R222, 0x3f ;  /* 0x0000003fde007836 */ /* 0x000fe20000000000 */
[----:B------:R-:W1:Y:S05]  /*07a0*/  LDCU UR74, c[0x0][0x3b0] ;  /* 0x00007600ff4a77ac */ /* 0x000e6a0008000800 */
[----:B------:R-:W-:Y:S01]  /*07b0*/  @P0 VIADD R3, R3, 0x1 ;  /* 0x0000000103030836 */ /* 0x000fe20000000000 */
[----:B------:R-:W1:Y:S03]  /*07c0*/  LDCU UR75, c[0x0][0x3b0] ;  /* 0x00007600ff4b77ac */ /* 0x000e660008000800 */
[----:B------:R-:W-:Y:S01]  /*07d0*/  IMAD.MOV.U32 R2, RZ, RZ, R3 ;  /* 0x000000ffff027224 */ /* 0x000fe200078e0003 */
[----:B------:R-:W-:Y:S01]  /*07e0*/  SHF.R.S32.HI R3, RZ, 0x1f, R0 ;  /* 0x0000001fff037819 */ /* 0x000fe20000011400 */
[----:B------:R-:W1:Y:S02]  /*07f0*/  LDCU UR76, c[0x0][0x3b0] ;  /* 0x00007600ff4c77ac */ /* 0x000e640008000800 */
[----:B------:R-:W-:Y:S01]  /*0800*/  @!P2 IMAD.MOV R2, RZ, RZ, -R2 ;  /* 0x000000ffff02a224 */ /* 0x000fe200078e0a02 */
[----:B------:R-:W-:Y:S01]  /*0810*/  @!P1 LOP3.LUT R2, RZ, R4, RZ, 0x33, !PT ;  /* 0x00000004ff029212 */ /* 0x000fe200078e33ff */
[----:B------:R-:W1:Y:S01]  /*0820*/  LDCU UR77, c[0x0][0x3b0] ;  /* 0x00007600ff4d77ac */ /* 0x000e620008000800 */
[----:B------:R-:W-:-:S03]  /*0830*/  LEA.HI R3, R3, R0, RZ, 0x6 ;  /* 0x0000000003037211 */ /* 0x000fc600078f30ff */
[----:B------:R-:W-:Y:S01]  /*0840*/  IMAD.SHL.U32 R8, R2, 0x8, RZ ;  /* 0x0000000802087824 */ /* 0x000fe200078e00ff */
[----:B------:R-:W1:Y:S01]  /*0850*/  LDCU UR8, c[0x0][0x3b0] ;  /* 0x00007600ff0877ac */ /* 0x000e620008000800 */
[----:B------:R-:W-:-:S03]  /*0860*/  IMAD.MOV R2, RZ, RZ, -R2 ;  /* 0x000000ffff027224 */ /* 0x000fc600078e0a02 */
[----:B------:R-:W-:Y:S01]  /*0870*/  LEA.HI.SX32 R3, R3, -R8, 0x1a ;  /* 0x8000000803037211 */ /* 0x000fe200078fd2ff */
[----:B------:R-:W-:Y:S01]  /*0880*/  IMAD R10, R4, R2, R5 ;  /* 0x00000002040a7224 */ /* 0x000fe200078e0205 */
[----:B------:R-:W-:Y:S01]  /*0890*/  IABS R4, R223 ;  /* 0x000000df00047213 */ /* 0x000fe20000000000 */
[----:B------:R-:W-:Y:S01]  /*08a0*/  IMAD.MOV.U32 R2, RZ, RZ, RZ ;  /* 0x000000ffff027224 */ /* 0x000fe200078e00ff */
[----:B------:R-:W-:Y:S01]  /*08b0*/  VIMNMX R11, PT, PT, R3, 0x8, PT ;  /* 0x00000008030b7848 */ /* 0x000fe20003fe0100 */
[----:B------:R-:W1:Y:S01]  /*08c0*/  I2F.RP R5, R220 ;  /* 0x000000dc00057306 */ /* 0x000e620000209400 */
[----:B------:R-:W2:Y:S02]  /*08d0*/  LDCU UR9, c[0x0][0x3b0] ;  /* 0x00007600ff0977ac */ /* 0x000ea40008000800 */
[----:B------:R-:W-:Y:S01]  /*08e0*/  IABS R7, R11 ;  /* 0x0000000b00077213 */ /* 0x000fe20000000000 */
[----:B------:R-:W2:Y:S04]  /*08f0*/  LDCU UR11, c[0x0][0x3b0] ;  /* 0x00007600ff0b77ac */ /* 0x000ea80008000800 */
[----:B------:R-:W2:Y:S01]  /*0900*/  I2F.RP R0, R7 ;  /* 0x0000000700007306 */ /* 0x000ea20000209400 */
[----:B------:R-:W3:Y:S01]  /*0910*/  LDCU UR12, c[0x0][0x3b0] ;  /* 0x00007600ff0c77ac */ /* 0x000ee20008000800 */
[----:B------:R-:W3:Y:S06]  /*0920*/  LDCU UR13, c[0x0][0x3b0] ;  /* 0x00007600ff0d77ac */ /* 0x000eec0008000800 */
[----:B-1----:R-:W-:Y:S01]  /*0930*/  MUFU.RCP R5, R5 ;  /* 0x0000000500057308 */ /* 0x002fe20000001000 */
[----:B------:R-:W1:Y:S01]  /*0940*/  LDCU UR16, c[0x0][0x3b0] ;  /* 0x00007600ff1077ac */ /* 0x000e620008000800 */
[----:B------:R-:W1:Y:S06]  /*0950*/  LDCU UR18, c[0x0][0x3b0] ;  /* 0x00007600ff1277ac */ /* 0x000e6c0008000800 */
[----:B--2---:R-:W2:Y:S01]  /*0960*/  MUFU.RCP R0, R0 ;  /* 0x0000000000007308 */ /* 0x004ea20000001000 */
[----:B------:R-:W1:Y:S01]  /*0970*/  LDCU UR19, c[0x0][0x3b0] ;  /* 0x00007600ff1377ac */ /* 0x000e620008000800 */
[----:B------:R-:W1:Y:S01]  /*0980*/  LDCU UR6, c[0x0][0x3b0] ;  /* 0x00007600ff0677ac */ /* 0x000e620008000800 */
[----:B------:R-:W1:Y:S01]  /*0990*/  LDCU UR51, c[0x0][0x3b0] ;  /* 0x00007600ff3377ac */ /* 0x000e620008000800 */
[----:B------:R-:W1:Y:S01]  /*09a0*/  LDCU UR24, c[0x0][0x3b0] ;  /* 0x00007600ff1877ac */ /* 0x000e620008000800 */
[----:B--2---:R-:W-:Y:S01]  /*09b0*/  VIADD R3, R0, 0xffffffe ;  /* 0x0ffffffe00037836 */ /* 0x004fe20000000000 */
[----:B------:R-:W-:Y:S01]  /*09c0*/  IABS R0, R10 ;  /* 0x0000000a00007213 */ /* 0x000fe20000000000 */
[----:B------:R-:W2:Y:S04]  /*09d0*/  LDCU UR25, c[0x0][0x3b0] ;  /* 0x00007600ff1977ac */ /* 0x000ea80008000800 */
[----:B------:R-:W1:Y:S01]  /*09e0*/  F2I.FTZ.U32.TRUNC.NTZ R3, R3 ;  /* 0x0000000300037305 */ /* 0x000e62000021f000 */
[----:B------:R-:W2:Y:S01]  /*09f0*/  LDCU UR26, c[0x0][0x3b0] ;  /* 0x00007600ff1a77ac */ /* 0x000ea20008000800 */
[----:B------:R-:W2:Y:S01]  /*0a00*/  LDCU UR27, c[0x0][0x3b0] ;  /* 0x00007600ff1b77ac */ /* 0x000ea20008000800 */
[----:B------:R-:W2:Y:S01]  /*0a10*/  LDCU UR28, c[0x0][0x3b0] ;  /* 0x00007600ff1c77ac */ /* 0x000ea20008000800 */
[----:B------:R-:W2:Y:S01]  /*0a20*/  LDCU UR29, c[0x0][0x3b0] ;  /* 0x00007600ff1d77ac */ /* 0x000ea20008000800 */
[--C-:B-1----:R-:W-:Y:S01]  /*0a30*/  IMAD.MOV R6, RZ, RZ, -R3.reuse ;  /* 0x000000ffff067224 */ /* 0x102fe200078e0a03 */
[----:B------:R-:W1:Y:S03]  /*0a40*/  LDCU UR30, c[0x0][0x3b0] ;  /* 0x00007600ff1e77ac */ /* 0x000e660008000800 */
[----:B------:R-:W-:Y:S01]  /*0a50*/  IMAD R9, R6, R7, RZ ;  /* 0x0000000706097224 */ /* 0x000fe200078e02ff */
[----:B------:R-:W-:Y:S01]  /*0a60*/  IABS R6, R11 ;  /* 0x0000000b00067213 */ /* 0x000fe20000000000 */
[----:B------:R-:W1:Y:S02]  /*0a70*/  LDCU UR31, c[0x0][0x3b0] ;  /* 0x00007600ff1f77ac */ /* 0x000e640008000800 */
[----:B------:R-:W-:Y:S01]  /*0a80*/  IMAD.HI.U32 R2, R3, R9, R2 ;  /* 0x0000000903027227 */ /* 0x000fe200078e0002 */
[----:B------:R-:W-:Y:S03]  /*0a90*/  BAR.SYNC.DEFER_BLOCKING 0x0 ;  /* 0x0000000000007b1d */ /* 0x000fe60000010000 */
[----:B------:R-:W-:-:S02]  /*0aa0*/  IMAD.MOV.U32 R3, RZ, RZ, R0 ;  /* 0x000000ffff037224 */ /* 0x000fc400078e0000 */
[----:B------:R-:W-:Y:S01]  /*0ab0*/  IMAD.MOV R0, RZ, RZ, -R6 ;  /* 0x000000ffff007224 */ /* 0x000fe200078e0a06 */
[----:B------:R-:W1:Y:S01]  /*0ac0*/  LDCU UR32, c[0x0][0x3b0] ;  /* 0x00007600ff2077ac */ /* 0x000e620008000800 */
[----:B------:R-:W-:Y:S01]  /*0ad0*/  IMAD.HI.U32 R2, R2, R3, RZ ;  /* 0x0000000302027227 */ /* 0x000fe200078e00ff */
[----:B------:R-:W1:Y:S01]  /*0ae0*/  I2F.RP R6, R4 ;  /* 0x0000000400067306 */ /* 0x000e620000209400 */
[----:B------:R-:W1:Y:S02]  /*0af0*/  LDCU UR33, c[0x0][0x3b0] ;  /* 0x00007600ff2177ac */ /* 0x000e640008000800 */
[----:B------:R-:W-:Y:S02]  /*0b00*/  IMAD R0, R2, R0, R3 ;  /* 0x0000000002007224 */ /* 0x000fe400078e0203 */
[----:B------:R-:W-:Y:S01]  /*0b10*/  VIADD R3, R5, 0xffffffe ;  /* 0x0ffffffe05037836 */ /* 0x000fe20000000000 */
[----:B------:R-:W2:Y:S02]  /*0b20*/  LDCU UR34, c[0x0][0x3b0] ;  /* 0x00007600ff2277ac */ /* 0x000ea40008000800 */
[----:B------:R-:W-:Y:S01]  /*0b30*/  ISETP.GT.U32.AND P1, PT, R7, R0, PT ;  /* 0x000000000700720c */ /* 0x000fe20003f24070 */
[----:B------:R-:W2:Y:S02]  /*0b40*/  LDCU UR35, c[0x0][0x3b0] ;  /* 0x00007600ff2377ac */ /* 0x000ea40008000800 */
[----:B------:R-:W3:Y:S01]  /*0b50*/  F2I.FTZ.U32.TRUNC.NTZ R3, R3 ;  /* 0x0000000300037305 */ /* 0x000ee2000021f000 */
[----:B------:R-:W2:Y:S01]  /*0b60*/  LDCU UR36, c[0x0][0x3b0] ;  /* 0x00007600ff2477ac */ /* 0x000ea20008000800 */
[----:B------:R-:W2:Y:S01]  /*0b70*/  LDS R9, [UR7] ;  /* 0x00000007ff097984 */ /* 0x000ea20008000800 */
[----:B------:R-:W2:Y:S05]  /*0b80*/  LDCU UR37, c[0x0][0x3b0] ;  /* 0x00007600ff2577ac */ /* 0x000eaa0008000800 */
[----:B-1----:R-:W1:Y:S02]  /*0b90*/  MUFU.RCP R6, R6 ;  /* 0x0000000600067308 */ /* 0x002e640000001000 */
[----:B------:R-:W-:Y:S01]  /*0ba0*/  @!P1 IMAD.IADD R0, R0, 0x1, -R7 ;  /* 0x0000000100009824 */ /* 0x000fe200078e0a07 */
[----:B------:R-:W2:Y:S01]  /*0bb0*/  LDCU UR38, c[0x0][0x3b0] ;  /* 0x00007600ff2677ac */ /* 0x000ea20008000800 */
[----:B------:R-:W-:Y:S01]  /*0bc0*/  @!P1 VIADD R2, R2, 0x1 ;  /* 0x0000000102029836 */ /* 0x000fe20000000000 */
[----:B------:R-:W-:Y:S01]  /*0bd0*/  BAR.SYNC.DEFER_BLOCKING 0x0 ;  /* 0x0000000000007b1d */ /* 0x000fe20000010000 */
[----:B------:R-:W-:Y:S01]  /*0be0*/  ISETP.NE.AND P1, PT, R11, RZ, PT ;  /* 0x000000ff0b00720c */ /* 0x000fe20003f25270 */
[----:B---3--:R-:W-:Y:S01]  /*0bf0*/  IMAD.MOV R219, RZ, RZ, -R3 ;  /* 0x000000ffffdb7224 */ /* 0x008fe200078e0a03 */
[----:B------:R-:W-:-:S02]  /*0c00*/  ISETP.GE.U32.AND P0, PT, R0, R7, PT ;  /* 0x000000070000720c */ /* 0x000fc40003f06070 */
[----:B------:R-:W-:Y:S01]  /*0c10*/  LOP3.LUT R0, R10, R11, RZ, 0x3c, !PT ;  /* 0x0000000b0a007212 */ /* 0x000fe200078e3cff */
[----:B------:R-:W-:Y:S01]  /*0c20*/  IMAD R219, R219, R220, RZ ;  /* 0x000000dcdbdb7224 */ /* 0x000fe200078e02ff */
[----:B------:R-:W3:Y:S02]  /*0c30*/  LDCU UR39, c[0x0][0x3b0] ;  /* 0x00007600ff2777ac */ /* 0x000ee40008000800 */
[----:B------:R-:W-:Y:S02]  /*0c40*/  ISETP.GE.AND P2, PT, R0, RZ, PT ;  /* 0x000000ff0000720c */ /* 0x000fe40003f46270 */
[----:B------:R-:W-:Y:S01]  /*0c50*/  SHF.R.U32.HI R0, RZ, 0x5, R12 ;  /* 0x00000005ff007819 */ /* 0x000fe2000001160c */
[----:B-1----:R-:W-:Y:S01]  /*0c60*/  VIADD R7, R6, 0xffffffe ;  /* 0x0ffffffe06077836 */ /* 0x002fe20000000000 */
[----:B------:R-:W1:Y:S02]  /*0c70*/  LDCU UR41, c[0x0][0x3b0] ;  /* 0x00007600ff2977ac */ /* 0x000e640008000800 */
[----:B------:R-:W-:Y:S01]  /*0c80*/  R2UR UR17, R0 ;  /* 0x00000000001172ca */ /* 0x000fe200000e0000 */
[----:B------:R-:W-:Y:S01]  /*0c90*/  @P0 VIADD R2, R2, 0x1 ;  /* 0x0000000102020836 */ /* 0x000fe20000000000 */
[----:B------:R-:W-:Y:S01]  /*0ca0*/  LOP3.LUT R0, R12, 0x40, RZ, 0xc0, !PT ;  /* 0x000000400c007812 */ /* 0x000fe200078ec0ff */
[----:B------:R-:W1:Y:S02]  /*0cb0*/  F2I.FTZ.U32.TRUNC.NTZ R7, R7 ;  /* 0x0000000700077305 */ /* 0x000e64000021f000 */
[----:B------:R-:W-:-:S02]  /*0cc0*/  IMAD.MOV.U32 R6, RZ, RZ, R2 ;  /* 0x000000ffff067224 */ /* 0x000fc400078e0002 */
[----:B------:R-:W-:Y:S02]  /*0cd0*/  IMAD.SHL.U32 R2, R12, 0x10, RZ ;  /* 0x000000100c027824 */ /* 0x000fe400078e00ff */
[----:B------:R-:W-:Y:S01]  /*0ce0*/  @!P2 IMAD.MOV R6, RZ, RZ, -R6 ;  /* 0x000000ffff06a224 */ /* 0x000fe200078e0a06 */
[----:B------:R-:W-:Y:S02]  /*0cf0*/  @!P1 LOP3.LUT R6, RZ, R11, RZ, 0x33, !PT ;  /* 0x0000000bff069212 */ /* 0x000fe400078e33ff */
[----:B------:R-:W-:-:S03]  /*0d00*/  LOP3.LUT R5, R2, 0x70, RZ, 0xc0, !PT ;  /* 0x0000007002057812 */ /* 0x000fc600078ec0ff */
[----:B------:R-:W-:Y:S01]  /*0d10*/  IMAD.MOV R216, RZ, RZ, -R6 ;  /* 0x000000ffffd87224 */ /* 0x000fe200078e0a06 */
[----:B------:R-:W-:Y:S01]  /*0d20*/  LEA.HI R0, R0, R5, RZ, 0x1c ;  /* 0x0000000500007211 */ /* 0x000fe200078fe0ff */
[----:B-1----:R-:W-:Y:S01]  /*0d30*/  IMAD.MOV R2, RZ, RZ, -R7 ;  /* 0x000000ffff027224 */ /* 0x002fe200078e0a07 */
[----:B--2---:R-:W-:Y:S01]  /*0d40*/  R2UR UR10, R9 ;  /* 0x00000000090a72ca */ /* 0x004fe200000e0000 */
[----:B------:R-:W-:Y:S02]  /*0d50*/  IMAD R216, R11, R216, R10 ;  /* 0x000000d80bd87224 */ /* 0x000fe400078e020a */
[----:B------:R1:W-:Y:S01]  /*0d60*/  STL [R1+0xe38], R0 ;  /* 0x000e380001007387 */ /* 0x0003e20000100800 */
[----:B------:R-:W-:Y:S02]  /*0d70*/  IMAD.MOV.U32 R5, RZ, RZ, R2 ;  /* 0x000000ffff057224 */ /* 0x000fe400078e0002 */
[----:B------:R-:W-:Y:S02]  /*0d80*/  IMAD.MOV.U32 R2, RZ, RZ, RZ ;  /* 0x000000ffff027224 */ /* 0x000fe400078e00ff */
[----:B------:R-:W-:-:S02]  /*0d90*/  IMAD R5, R5, R4, RZ ;  /* 0x0000000405057224 */ /* 0x000fc400078e02ff */
[----:B------:R-:W-:-:S04]  /*0da0*/  IMAD.HI.U32 R219, R3, R219, R2 ;  /* 0x000000db03db7227 */ /* 0x000fc800078e0002 */
[----:B-1----:R-:W-:Y:S02]  /*0db0*/  IMAD.SHL.U32 R0, R6, 0x200, RZ ;  /* 0x0000020006007824 */ /* 0x002fe400078e00ff */
[----:B------:R-:W-:Y:S02]  /*0dc0*/  IMAD.MOV.U32 R6, RZ, RZ, RZ ;  /* 0x000000ffff067224 */ /* 0x000fe400078e00ff */
[C---:B------:R-:W-:Y:S01]  /*0dd0*/  VIADD R15, R0.reuse, 0x1 ;  /* 0x00000001000f7836 */ /* 0x040fe20000000000 */
[----:B------:R-:W-:Y:S01]  /*0de0*/  IABS R9, R0 ;  /* 0x0000000000097213 */ /* 0x000fe20000000000 */
[C---:B------:R-:W-:Y:S02]  /*0df0*/  VIADD R13, R0.reuse, 0x2 ;  /* 0x00000002000d7836 */ /* 0x040fe40000000000 */
[----:B------:R-:W-:Y:S01]  /*0e00*/  IMAD.HI.U32 R2, R7, R5, R6 ;  /* 0x0000000507027227 */ /* 0x000fe200078e0006 */
[----:B------:R-:W-:Y:S02]  /*0e10*/  IABS R11, R15 ;  /* 0x0000000f000b7213 */ /* 0x000fe40000000000 */
[----:B------:R-:W-:Y:S01]  /*0e20*/  IABS R13, R13 ;  /* 0x0000000d000d7213 */ /* 0x000fe20000000000 */
[----:B------:R-:W-:-:S02]  /*0e30*/  VIADD R14, R0, 0x3 ;  /* 0x00000003000e7836 */ /* 0x000fc40000000000 */
[----:B------:R-:W-:Y:S02]  /*0e40*/  VIADD R12, R0, 0x4 ;  /* 0x00000004000c7836 */ /* 0x000fe40000000000 */
[C---:B------:R-:W-:Y:S01]  /*0e50*/  IMAD.HI.U32 R3, R2.reuse, R9, RZ ;  /* 0x0000000902037227 */ /* 0x040fe200078e00ff */
[----:B------:R-:W-:Y:S02]  /*0e60*/  IABS R15, R14 ;  /* 0x0000000e000f7213 */ /* 0x000fe40000000000 */
[----:B------:R-:W-:Y:S01]  /*0e70*/  IABS R17, R12 ;  /* 0x0000000c00117213 */ /* 0x000fe20000000000 */
[C---:B------:R-:W-:Y:S01]  /*0e80*/  IMAD.HI.U32 R5, R2.reuse, R11, RZ ;  /* 0x0000000b02057227 */ /* 0x040fe200078e00ff */
[----:B------:R-:W-:Y:S03]  /*0e90*/  STL [R1+0x430], R12 ;  /* 0x0004300c01007387 */ /* 0x000fe60000100800 */
[----:B------:R-:W-:-:S04]  /*0ea0*/  IMAD.HI.U32 R6, R2, R13, RZ ;  /* 0x0000000d02067227 */ /* 0x000fc800078e00ff */
[----:B------:R-:W-:Y:S02]  /*0eb0*/  IMAD.MOV R3, RZ, RZ, -R3 ;  /* 0x000000ffff037224 */ /* 0x000fe400078e0a03 */
[----:B------:R-:W-:Y:S02]  /*0ec0*/  IMAD.MOV R5, RZ, RZ, -R5 ;  /* 0x000000ffff057224 */ /* 0x000fe400078e0a05 */
[----:B------:R-:W-:Y:S02]  /*0ed0*/  IMAD.IADD R216, R8, 0x1, R216 ;  /* 0x0000000108d87824 */ /* 0x000fe400078e02d8 */
[----:B------:R-:W-:-:S04]  /*0ee0*/  IMAD.HI.U32 R7, R2, R15, RZ ;  /* 0x0000000f02077227 */ /* 0x000fc800078e00ff */
[----:B------:R-:W-:Y:S02]  /*0ef0*/  IMAD.MOV R10, RZ, RZ, -R6 ;  /* 0x000000ffff0a7224 */ /* 0x000fe400078e0a06 */
[----:B------:R-:W-:-:S04]  /*0f00*/  IMAD.HI.U32 R8, R2, R17, RZ ;  /* 0x0000001102087227 */ /* 0x000fc800078e00ff */
[C---:B------:R-:W-:Y:S02]  /*0f10*/  IMAD R6, R4.reuse, R3, R9 ;  /* 0x0000000304067224 */ /* 0x040fe400078e0209 */
[C---:B------:R-:W-:Y:S02]  /*0f20*/  IMAD R3, R4.reuse, R5, R11 ;  /* 0x0000000504037224 */ /* 0x040fe400078e020b */
[----:B------:R-:W-:Y:S01]  /*0f30*/  IMAD.MOV R7, RZ, RZ, -R7 ;  /* 0x000000ffff077224 */ /* 0x000fe200078e0a07 */
[----:B------:R1:W-:Y:S01]  /*0f40*/  STL [R1+0x1d00], R6 ;  /* 0x001d000601007387 */ /* 0x0003e20000100800 */
[----:B------:R-:W-:Y:S02]  /*0f50*/  IMAD.MOV R8, RZ, RZ, -R8 ;  /* 0x000000ffff087224 */ /* 0x000fe400078e0a08 */
[----:B------:R-:W-:Y:S01]  /*0f60*/  IMAD R5, R4, R7, R15 ;  /* 0x0000000704057224 */ /* 0x000fe200078e020f */
[----:B------:R2:W-:Y:S01]  /*0f70*/  STL [R1+0x418], R3 ;  /* 0x0004180301007387 */ /* 0x0005e20000100800 */
[----:B------:R-:W-:-:S02]  /*0f80*/  VIADD R9, R0, 0x5 ;  /* 0x0000000500097836 */ /* 0x000fc40000000000 */
[C---:B------:R-:W-:Y:S02]  /*0f90*/  VIADD R7, R0.reuse, 0x6 ;  /* 0x0000000600077836 */ /* 0x040fe40000000000 */
[----:B------:R-:W-:Y:S01]  /*0fa0*/  VIADD R18, R0, 0x78 ;  /* 0x0000007800127836 */ /* 0x000fe20000000000 */
[----:B------:R-:W-:Y:S01]  /*0fb0*/  IABS R11, R9 ;  /* 0x00000009000b7213 */ /* 0x000fe20000000000 */
[----:B-1----:R-:W-:Y:S01]  /*0fc0*/  IMAD R6, R4, R10, R13 ;  /* 0x0000000a04067224 */ /* 0x002fe200078e020d */
[----:B------:R-:W-:Y:S01]  /*0fd0*/  IABS R13, R7 ;  /* 0x00000007000d7213 */ /* 0x000fe20000000000 */
[----:B------:R-:W-:Y:S02]  /*0fe0*/  VIADD R16, R0, 0x7a ;  /* 0x0000007a00107836 */ /* 0x000fe40000000000 */
[----:B--2---:R-:W-:Y:S01]  /*0ff0*/  IMAD R3, R4, R8, R17 ;  /* 0x0000000804037224 */ /* 0x004fe200078e0211 */
[----:B------:R1:W-:Y:S01]  /*1000*/  STL [R1+0x414], R6 ;  /* 0x0004140601007387 */ /* 0x0003e20000100800 */
[----:B------:R-:W-:-:S02]  /*1010*/  VIADD R24, R0, 0x10d ;  /* 0x0000010d00187836 */ /* 0x000fc40000000000 */
[C---:B------:R-:W-:Y:S01]  /*1020*/  VIADD R23, R0.reuse, 0x10e ;  /* 0x0000010e00177836 */ /* 0x040fe20000000000 */
[----:B------:R2:W-:Y:S01]  /*1030*/  STL [R1+0x410], R5 ;  /* 0x0004100501007387 */ /* 0x0005e20000100800 */
[C---:B------:R-:W-:Y:S02]  /*1040*/  VIADD R22, R0.reuse, 0x10f ;  /* 0x0000010f00167836 */ /* 0x040fe40000000000 */
[C---:B------:R-:W-:Y:S01]  /*1050*/  VIADD R21, R0.reuse, 0x110 ;  /* 0x0000011000157836 */ /* 0x040fe20000000000 */
[----:B------:R3:W-:Y:S01]  /*1060*/  STL [R1+0x40c], R3 ;  /* 0x00040c0301007387 */ /* 0x0007e20000100800 */
[C---:B------:R-:W-:Y:S02]  /*1070*/  VIADD R29, R0.reuse, 0x112 ;  /* 0x00000112001d7836 */ /* 0x040fe40000000000 */
[C---:B-1----:R-:W-:Y:S01]  /*1080*/  VIADD R6, R0.reuse, 0x7 ;  /* 0x0000000700067836 */ /* 0x042fe20000000000 */
[----:B------:R-:W-:Y:S01]  /*1090*/  STL [R1+0x434], R9 ;  /* 0x0004340901007387 */ /* 0x000fe20000100800 */
[----:B------:R-:W-:-:S02]  /*10a0*/  VIADD R28, R0, 0x113 ;  /* 0x00000113001c7836 */ /* 0x000fc40000000000 */
[C---:B--2---:R-:W-:Y:S01]  /*10b0*/  VIADD R5, R0.reuse, 0x8 ;  /* 0x0000000800057836 */ /* 0x044fe20000000000 */
[----:B------:R1:W-:Y:S01]  /*10c0*/  STL [R1+0x754], R7 ;  /* 0x0007540701007387 */ /* 0x0003e20000100800 */
[----:B------:R-:W-:Y:S01]  /*10d0*/  IABS R15, R6 ;  /* 0x00000006000f7213 */ /* 0x000fe20000000000 */
[C---:B---3--:R-:W-:Y:S02]  /*10e0*/  VIADD R3, R0.reuse, 0x9 ;  /* 0x0000000900037836 */ /* 0x048fe40000000000 */
[----:B------:R-:W-:Y:S01]  /*10f0*/  STL [R1+0x758], R6 ;  /* 0x0007580601007387 */ /* 0x000fe20000100800 */
[----:B------:R-:W-:Y:S01]  /*1100*/  IABS R17, R5 ;  /* 0x0000000500117213 */ /* 0x000fe20000000000 */
[C---:B------:R-:W-:Y:S01]  /*1110*/  VIADD R27, R0.reuse, 0x114 ;  /* 0x00000114001b7836 */ /* 0x040fe20000000000 */
[----:B------:R-:W-:Y:S01]  /*1120*/  IABS R19, R3 ;  /* 0x0000000300137213 */ /* 0x000fe20000000000 */
[----:B------:R2:W-:Y:S01]  /*1130*/  STL [R1+0x770], R5 ;  /* 0x0007700501007387 */ /* 0x0005e20000100800 */
[----:B------:R-:W-:-:S02]  /*1140*/  VIADD R26, R0, 0x115 ;  /* 0x00000115001a7836 */ /* 0x000fc40000000000 */
[C---:B-1----:R-:W-:Y:S01]  /*1150*/  IMAD.HI.U32 R7, R2.reuse, R15, RZ ;  /* 0x0000000f02077227 */ /* 0x042fe200078e00ff */
[----:B------:R1:W-:Y:S03]  /*1160*/  STL [R1+0x774], R3 ;  /* 0x0007740301007387 */ /* 0x0003e60000100800 */
[----:B------:R-:W-:-:S04]  /*1170*/  IMAD.HI.U32 R8, R2, R17, RZ ;  /* 0x0000001102087227 */ /* 0x000fc800078e00ff */
[----:B--2---:R-:W-:-:S04]  /*1180*/  IMAD.HI.U32 R5, R2, R13, RZ ;  /* 0x0000000d02057227 */ /* 0x004fc800078e00ff */
[----:B-1----:R-:W-:-:S04]  /*1190*/  IMAD.HI.U32 R3, R2, R11, RZ ;  /* 0x0000000b02037227 */ /* 0x002fc800078e00ff */
[----:B------:R-:W-:Y:S02]  /*11a0*/  IMAD.MOV R3, RZ, RZ, -R3 ;  /* 0x000000ffff037224 */ /* 0x000fe400078e0a03 */
[----:B------:R-:W-:Y:S02]  /*11b0*/  IMAD.MOV R5, RZ, RZ, -R5 ;  /* 0x000000ffff057224 */ /* 0x000fe400078e0a05 */
[----:B------:R-:W-:-:S04]  /*11c0*/  IMAD.HI.U32 R9, R2, R19, RZ ;  /* 0x0000001302097227 */ /* 0x000fc800078e00ff */
[C---:B------:R-:W-:Y:S02]  /*11d0*/  IMAD R10, R4.reuse, R3, R11 ;  /* 0x00000003040a7224 */ /* 0x040fe400078e020b */
[----:B------:R-:W-:Y:S02]  /*11e0*/  IMAD.MOV R7, RZ, RZ, -R7 ;  /* 0x000000ffff077224 */ /* 0x000fe400078e0a07 */
[C---:B------:R-:W-:Y:S01]  /*11f0*/  IMAD R3, R4.reuse, R5, R13 ;  /* 0x0000000504037224 */ /* 0x040fe200078e020d */
[----:B------:R-:W-:Y:S01]  /*1200*/  STL [R1+0x408], R10 ;  /* 0x0004080a01007387 */ /* 0x000fe20000100800 */
[----:B------:R-:W-:Y:S02]  /*1210*/  IMAD.MOV R8, RZ, RZ, -R8 ;  /* 0x000000ffff087224 */ /* 0x000fe400078e0a08 */
[----:B------:R-:W-:Y:S01]  /*1220*/  IMAD.MOV R9, RZ, RZ, -R9 ;  /* 0x000000ffff097224 */ /* 0x000fe200078e0a09 */
[----:B------:R1:W-:Y:S01]  /*1230*/  STL [R1+0x404], R3 ;  /* 0x0004040301007387 */ /* 0x0003e20000100800 */
[----:B------:R-:W-:-:S02]  /*1240*/  IMAD R6, R4, R7, R15 ;  /* 0x0000000704067224 */ /* 0x000fc400078e020f */
[----:B------:R-:W-:Y:S02]  /*1250*/  IMAD R5, R4, R8, R17 ;  /* 0x0000000804057224 */ /* 0x000fe400078e0211 */
[C---:B------:R-:W-:Y:S01]  /*1260*/  VIADD R8, R0.reuse, 0xa ;  /* 0x0000000a00087836 */ /* 0x040fe20000000000 */
[----:B------:R2:W-:Y:S01]  /*1270*/  STL [R1+0x400], R6 ;  /* 0x0004000601007387 */ /* 0x0005e20000100800 */
[C---:B------:R-:W-:Y:S02]  /*1280*/  VIADD R7, R0.reuse, 0xb ;  /* 0x0000000b00077836 */ /* 0x040fe40000000000 */
[----:B------:R-:W-:Y:S01]  /*1290*/  VIADD R34, R0, 0x117 ;  /* 0x0000011700227836 */ /* 0x000fe20000000000 */
[----:B------:R3:W-:Y:S01]  /*12a0*/  STL [R1+0x3fc], R5 ;  /* 0x0003fc0501007387 */ /* 0x0007e20000100800 */
[----:B-1----:R-:W-:Y:S01]  /*12b0*/  IMAD R3, R4, R9, R19 ;  /* 0x0000000904037224 */ /* 0x002fe200078e0213 */
[----:B------:R-:W-:Y:S01]  /*12c0*/  IABS R11, R8 ;  /* 0x00000008000b7213 */ /* 0x000fe20000000000 */
[C---:B------:R-:W-:Y:S01]  /*12d0*/  VIADD R33, R0.reuse, 0x118 ;  /* 0x0000011800217836 */ /* 0x040fe20000000000 */
[----:B------:R-:W-:Y:S01]  /*12e0*/  IABS R13, R7 ;  /* 0x00000007000d7213 */ /* 0x000fe20000000000 */
[C---:B------:R-:W-:Y:S01]  /*12f0*/  VIADD R32, R0.reuse, 0x119 ;  /* 0x0000011900207836 */ /* 0x040fe20000000000 */
[----:B------:R1:W-:Y:S01]  /*1300*/  STL [R1+0x3f8], R3 ;  /* 0x0003f80301007387 */ /* 0x0003e20000100800 */
[----:B--2---:R-:W-:-:S02]  /*1310*/  VIADD R6, R0, 0xc ;  /* 0x0000000c00067836 */ /* 0x004fc40000000000 */
[C---:B------:R-:W-:Y:S01]  /*1320*/  VIADD R31, R0.reuse, 0x11a ;  /* 0x0000011a001f7836 */ /* 0x040fe20000000000 */
[----:B------:R2:W-:Y:S01]  /*1330*/  STL [R1+0x77c], R8 ;  /* 0x00077c0801007387 */ /* 0x0005e20000100800 */
[C---:B---3--:R-:W-:Y:S01]  /*1340*/  VIADD R5, R0.reuse, 0xd ;  /* 0x0000000d00057836 */ /* 0x048fe20000000000 */
[----:B------:R-:W-:Y:S01]  /*1350*/  IABS R15, R6 ;  /* 0x00000006000f7213 */ /* 0x000fe20000000000 */
[C---:B------:R-:W-:Y:S01]  /*1360*/  VIADD R39, R0.reuse, 0x11c ;  /* 0x0000011c00277836 */ /* 0x040fe20000000000 */
[----:B------:R3:W-:Y:S01]  /*1370*/  STL [R1+0x784], R7 ;  /* 0x0007840701007387 */ /* 0x0007e20000100800 */
[C---:B------:R-:W-:Y:S01]  /*1380*/  VIADD R38, R0.reuse, 0x11d ;  /* 0x0000011d00267836 */ /* 0x040fe20000000000 */
[----:B------:R-:W-:Y:S01]  /*1390*/  IABS R17, R5 ;  /* 0x0000000500117213 */ /* 0x000fe20000000000 */
[C---:B-1----:R-:W-:Y:S01]  /*13a0*/  VIADD R3, R0.reuse, 0xe ;  /* 0x0000000e00037836 */ /* 0x042fe20000000000 */
[----:B------:R-:W-:Y:S01]  /*13b0*/  STL [R1+0x78c], R6 ;  /* 0x00078c0601007387 */ /* 0x000fe20000100800 */
[----:B------:R-:W-:-:S02]  /*13c0*/  VIADD R37, R0, 0x11e ;  /* 0x0000011e00257836 */ /* 0x000fc40000000000 */
[C---:B--2---:R-:W-:Y:S01]  /*13d0*/  IMAD.HI.U32 R8, R2.reuse, R17, RZ ;  /* 0x0000001102087227 */ /* 0x044fe200078e00ff */
[----:B------:R1:W-:Y:S01]  /*13e0*/  STL [R1+0x7ac], R5 ;  /* 0x0007ac0501007387 */ /* 0x0003e20000100800 */
[----:B------:R-:W-:Y:S02]  /*13f0*/  IABS R19, R3 ;  /* 0x0000000300137213 */ /* 0x000fe40000000000 */
[C---:B---3--:R-:W-:Y:S01]  /*1400*/  IMAD.HI.U32 R7, R2.reuse, R15, RZ ;  /* 0x0000000f02077227 */ /* 0x048fe200078e00ff */
[----:B------:R2:W-:Y:S03]  /*1410*/  STL [R1+0x7b0], R3 ;  /* 0x0007b00301007387 */ /* 0x0005e60000100800 */
[----:B------:R-:W-:-:S04]  /*1420*/  IMAD.HI.U32 R9, R2, R19, RZ ;  /* 0x0000001302097227 */ /* 0x000fc800078e00ff */
[----:B-1----:R-:W-:-:S04]  /*1430*/  IMAD.HI.U32 R5, R2, R13, RZ ;  /* 0x0000000d02057227 */ /* 0x002fc800078e00ff */
[----:B--2---:R-:W-:-:S04]  /*1440*/  IMAD.HI.U32 R3, R2, R11, RZ ;  /* 0x0000000b02037227 */ /* 0x004fc800078e00ff */
[----:B------:R-:W-:Y:S02]  /*1450*/  IMAD.MOV R3, RZ, RZ, -R3 ;  /* 0x000000ffff037224 */ /* 0x000fe400078e0a03 */
[----:B------:R-:W-:Y:S02]  /*1460*/  IMAD.MOV R5, RZ, RZ, -R5 ;  /* 0x000000ffff057224 */ /* 0x000fe400078e0a05 */
[C---:B------:R-:W-:Y:S02]  /*1470*/  IMAD R10, R4.reuse, R3, R11 ;  /* 0x00000003040a7224 */ /* 0x040fe400078e020b */
[----:B------:R-:W-:Y:S02]  /*1480*/  IMAD.MOV R7, RZ, RZ, -R7 ;  /* 0x000000ffff077224 */ /* 0x000fe400078e0a07 */
[----:B------:R-:W-:Y:S01]  /*1490*/  IMAD R3, R4, R5, R13 ;  /* 0x0000000504037224 */ /* 0x000fe200078e020d */
[----:B------:R-:W-:Y:S01]  /*14a0*/  STL [R1+0x3f4], R10 ;  /* 0x0003f40a01007387 */ /* 0x000fe20000100800 */
[----:B------:R-:W-:-:S02]  /*14b0*/  IMAD.MOV R8, RZ, RZ, -R8 ;  /* 0x000000ffff087224 */ /* 0x000fc400078e0a08 */
[----:B------:R-:W-:Y:S01]  /*14c0*/  IMAD.MOV R9, RZ, RZ, -R9 ;  /* 0x000000ffff097224 */ /* 0x000fe200078e0a09 */
[----:B------:R1:W-:Y:S01]  /*14d0*/  STL [R1+0x3f0], R3 ;  /* 0x0003f00301007387 */ /* 0x0003e20000100800 */
[C---:B------:R-:W-:Y:S02]  /*14e0*/  IMAD R6, R4.reuse, R7, R15 ;  /* 0x0000000704067224 */ /* 0x040fe400078e020f */
        /* <DEDUP_REMOVED lines=160> */
[----:B------:R-:W-:Y:S02]  /*1ef0*/  IMAD.MOV R7, RZ, RZ, -R7 ;  /* 0x000000ffff077224 */ /* 0x000fe400078e0a07 */
[----:B------:R-:W-:Y:S02]  /*1f00*/  IMAD.MOV R8, RZ, RZ, -R8 ;  /* 0x000000ffff087224 */ /* 0x000fe400078e0a08 */
[C---:B------:R-:W-:Y:S02]  /*1f10*/  IMAD R10, R4.reuse, R3, R11 ;  /* 0x00000003040a7224 */ /* 0x040fe400078e020b */
[----:B------:R-:W-:-:S02]  /*1f20*/  IMAD R3, R4, R5, R13 ;  /* 0x0000000504037224 */ /* 0x000fc400078e020d */
[----:B------:R-:W-:Y:S01]  /*1f30*/  IMAD.MOV R9, RZ, RZ, -R9 ;  /* 0x000000ffff097224 */ /* 0x000fe200078e0a09 */
[----:B------:R1:W-:Y:S01]  /*1f40*/  STL [R1+0x3a4], R10 ;  /* 0x0003a40a01007387 */ /* 0x0003e20000100800 */
[C---:B------:R-:W-:Y:S02]  /*1f50*/  IMAD R6, R4.reuse, R7, R15 ;  /* 0x0000000704067224 */ /* 0x040fe400078e020f */
[----:B------:R-:W-:Y:S01]  /*1f60*/  IMAD R5, R4, R8, R17 ;  /* 0x0000000804057224 */ /* 0x000fe200078e0211 */
[----:B------:R2:W-:Y:S01]  /*1f70*/  STL [R1+0x3a0], R3 ;  /* 0x0003a00301007387 */ /* 0x0005e20000100800 */
[C---:B------:R-:W-:Y:S02]  /*1f80*/  VIADD R7, R0.reuse, 0x24 ;  /* 0x0000002400077836 */ /* 0x040fe40000000000 */
[C---:B------:R-:W-:Y:S01]  /*1f90*/  VIADD R8, R0.reuse, 0x23 ;  /* 0x0000002300087836 */ /* 0x040fe20000000000 */
[----:B------:R3:W-:Y:S01]  /*1fa0*/  STL [R1+0x39c], R6 ;  /* 0x00039c0601007387 */ /* 0x0007e20000100800 */
[C---:B------:R-:W-:Y:S01]  /*1fb0*/  VIADD R71, R0.reuse, 0x142 ;  /* 0x0000014200477836 */ /* 0x040fe20000000000 */
[----:B------:R-:W-:Y:S01]  /*1fc0*/  IABS R13, R7 ;  /* 0x00000007000d7213 */ /* 0x000fe20000000000 */
[----:B-1----:R-:W-:Y:S01]  /*1fd0*/  VIADD R10, R0, 0x28 ;  /* 0x00000028000a7836 */ /* 0x002fe20000000000 */
[----:B------:R1:W-:Y:S01]  /*1fe0*/  STL [R1+0x398], R5 ;  /* 0x0003980501007387 */ /* 0x0003e20000100800 */
[----:B------:R-:W-:Y:S01]  /*1ff0*/  IABS R11, R8 ;  /* 0x00000008000b7213 */ /* 0x000fe20000000000 */
[----:B--2---:R-:W-:-:S02]  /*2000*/  IMAD R3, R4, R9, R19 ;  /* 0x0000000904037224 */ /* 0x004fc400078e0213 */
[C---:B------:R-:W-:Y:S02]  /*2010*/  VIADD R79, R0.reuse, 0x144 ;  /* 0x00000144004f7836 */ /* 0x040fe40000000000 */
[C---:B---3--:R-:W-:Y:S01]  /*2020*/  VIADD R6, R0.reuse, 0x25 ;  /* 0x0000002500067836 */ /* 0x048fe20000000000 */
[----:B------:R2:W-:Y:S01]  /*2030*/  STL [R1+0x394], R3 ;  /* 0x0003940301007387 */ /* 0x0005e20000100800 */
[C---:B------:R-:W-:Y:S02]  /*2040*/  VIADD R78, R0.reuse, 0x145 ;  /* 0x00000145004e7836 */ /* 0x040fe40000000000 */
[C---:B-1----:R-:W-:Y:S01]  /*2050*/  VIADD R5, R0.reuse, 0x26 ;  /* 0x0000002600057836 */ /* 0x042fe20000000000 */
[----:B------:R1:W-:Y:S01]  /*2060*/  STL [R1+0x890], R8 ;  /* 0x0008900801007387 */ /* 0x0003e20000100800 */
[----:B------:R-:W-:Y:S01]  /*2070*/  IABS R15, R6 ;  /* 0x00000006000f7213 */ /* 0x000fe20000000000 */
[C---:B------:R-:W-:Y:S02]  /*2080*/  VIADD R77, R0.reuse, 0x146 ;  /* 0x00000146004d7836 */ /* 0x040fe40000000000 */
[----:B------:R3:W-:Y:S01]  /*2090*/  STL [R1+0x894], R7 ;  /* 0x0008940701007387 */ /* 0x0007e20000100800 */
[----:B------:R-:W-:Y:S01]  /*20a0*/  IABS R17, R5 ;  /* 0x0000000500117213 */ /* 0x000fe20000000000 */
[----:B--2---:R-:W-:-:S02]  /*20b0*/  VIADD R3, R0, 0x27 ;  /* 0x0000002700037836 */ /* 0x004fc40000000000 */
[----:B------:R-:W-:Y:S01]  /*20c0*/  STL [R1+0x898], R6 ;  /* 0x0008980601007387 */ /* 0x000fe20000100800 */
[----:B------:R-:W-:Y:S02]  /*20d0*/  VIADD R76, R0, 0x147 ;  /* 0x00000147004c7836 */ /* 0x000fe40000000000 */
[----:B------:R-:W-:Y:S01]  /*20e0*/  IABS R19, R3 ;  /* 0x0000000300137213 */ /* 0x000fe20000000000 */
[----:B------:R2:W-:Y:S01]  /*20f0*/  STL [R1+0x8b0], R5 ;  /* 0x0008b00501007387 */ /* 0x0005e20000100800 */
[----:B-1----:R-:W-:-:S03]  /*2100*/  IMAD.HI.U32 R8, R2, R17, RZ ;  /* 0x0000001102087227 */ /* 0x002fc600078e00ff */
[----:B------:R1:W-:Y:S01]  /*2110*/  STL [R1+0x8b4], R3 ;  /* 0x0008b40301007387 */ /* 0x0003e20000100800 */
[----:B---3--:R-:W-:-:S04]  /*2120*/  IMAD.HI.U32 R7, R2, R15, RZ ;  /* 0x0000000f02077227 */ /* 0x008fc800078e00ff */
[----:B------:R-:W-:Y:S02]  /*2130*/  IMAD.MOV R7, RZ, RZ, -R7 ;  /* 0x000000ffff077224 */ /* 0x000fe400078e0a07 */
[----:B--2---:R-:W-:-:S04]  /*2140*/  IMAD.HI.U32 R5, R2, R13, RZ ;  /* 0x0000000d02057227 */ /* 0x004fc800078e00ff */
[----:B-1----:R-:W-:-:S04]  /*2150*/  IMAD.HI.U32 R3, R2, R11, RZ ;  /* 0x0000000b02037227 */ /* 0x002fc800078e00ff */
[----:B------:R-:W-:Y:S02]  /*2160*/  IMAD.MOV R5, RZ, RZ, -R5 ;  /* 0x000000ffff057224 */ /* 0x000fe400078e0a05 */
[----:B------:R-:W-:Y:S02]  /*2170*/  IMAD.MOV R3, RZ, RZ, -R3 ;  /* 0x000000ffff037224 */ /* 0x000fe400078e0a03 */
[----:B------:R-:W-:Y:S02]  /*2180*/  IMAD.MOV R8, RZ, RZ, -R8 ;  /* 0x000000ffff087224 */ /* 0x000fe400078e0a08 */
[C---:B------:R-:W-:Y:S02]  /*2190*/  IMAD R214, R4.reuse, R5, R13 ;  /* 0x0000000504d67224 */ /* 0x040fe400078e020d */
[C---:B------:R-:W-:Y:S01]  /*21a0*/  IMAD R221, R4.reuse, R3, R11 ;  /* 0x0000000304dd7224 */ /* 0x040fe200078e020b */
[----:B------:R-:W-:Y:S01]  /*21b0*/  IABS R11, R10 ;  /* 0x0000000a000b7213 */ /* 0x000fe20000000000 */
[----:B------:R-:W-:-:S02]  /*21c0*/  IMAD R5, R4, R7, R15 ;  /* 0x0000000704057224 */ /* 0x000fc400078e020f */
[----:B------:R-:W-:Y:S02]  /*21d0*/  IMAD R3, R4, R8, R17 ;  /* 0x0000000804037224 */ /* 0x000fe400078e0211 */
[----:B------:R-:W-:Y:S01]  /*21e0*/  IMAD.HI.U32 R9, R2, R19, RZ ;  /* 0x0000001302097227 */ /* 0x000fe200078e00ff */
[----:B------:R1:W-:Y:S03]  /*21f0*/  STL [R1+0x388], R5 ;  /* 0x0003880501007387 */ /* 0x0003e60000100800 */
[C---:B------:R-:W-:Y:S01]  /*2200*/  VIADD R7, R0.reuse, 0x29 ;  /* 0x0000002900077836 */ /* 0x040fe20000000000 */
[----:B------:R2:W-:Y:S01]  /*2210*/  STL [R1+0x384], R3 ;  /* 0x0003840301007387 */ /* 0x0005e20000100800 */
[----:B------:R-:W-:Y:S02]  /*2220*/  IMAD.MOV R9, RZ, RZ, -R9 ;  /* 0x000000ffff097224 */ /* 0x000fe400078e0a09 */
[----:B------:R-:W-:Y:S01]  /*2230*/  VIADD R6, R0, 0x2a ;  /* 0x0000002a00067836 */ /* 0x000fe20000000000 */
[----:B------:R-:W-:Y:S01]  /*2240*/  IABS R13, R7 ;  /* 0x00000007000d7213 */ /* 0x000fe20000000000 */
[----:B------:R-:W-:Y:S01]  /*2250*/  IMAD R224, R4, R9, R19 ;  /* 0x0000000904e07224 */ /* 0x000fe200078e0213 */
[----:B------:R-:W-:Y:S01]  /*2260*/  STL [R1+0x8bc], R10 ;  /* 0x0008bc0a01007387 */ /* 0x000fe20000100800 */
[C---:B-1----:R-:W-:Y:S01]  /*2270*/  VIADD R5, R0.reuse, 0x2b ;  /* 0x0000002b00057836 */ /* 0x042fe20000000000 */
[----:B------:R-:W-:Y:S01]  /*2280*/  IABS R15, R6 ;  /* 0x00000006000f7213 */ /* 0x000fe20000000000 */
[C---:B------:R-:W-:Y:S01]  /*2290*/  VIADD R84, R0.reuse, 0x149 ;  /* 0x0000014900547836 */ /* 0x040fe20000000000 */
[----:B------:R1:W-:Y:S01]  /*22a0*/  STL [R1+0x8c4], R7 ;  /* 0x0008c40701007387 */ /* 0x0003e20000100800 */
[C---:B--2---:R-:W-:Y:S01]  /*22b0*/  VIADD R3, R0.reuse, 0x2c ;  /* 0x0000002c00037836 */ /* 0x044fe20000000000 */
[----:B------:R-:W-:Y:S01]  /*22c0*/  IABS R17, R5 ;  /* 0x0000000500117213 */ /* 0x000fe20000000000 */
[C---:B------:R-:W-:Y:S01]  /*22d0*/  VIADD R83, R0.reuse, 0x14a ;  /* 0x0000014a00537836 */ /* 0x040fe20000000000 */
[----:B------:R-:W-:Y:S01]  /*22e0*/  STL [R1+0x8cc], R6 ;  /* 0x0008cc0601007387 */ /* 0x000fe20000100800 */
[----:B------:R-:W-:Y:S01]  /*22f0*/  VIADD R82, R0, 0x14b ;  /* 0x0000014b00527836 */ /* 0x000fe20000000000 */
[----:B------:R-:W-:Y:S01]  /*2300*/  IABS R19, R3 ;  /* 0x0000000300137213 */ /* 0x000fe20000000000 */
[C---:B------:R-:W-:Y:S01]  /*2310*/  IMAD.HI.U32 R8, R2.reuse, R17, RZ ;  /* 0x0000001102087227 */ /* 0x040fe200078e00ff */
[----:B------:R2:W-:Y:S03]  /*2320*/  STL [R1+0x8ec], R5 ;  /* 0x0008ec0501007387 */ /* 0x0005e60000100800 */
[C---:B------:R-:W-:Y:S01]  /*2330*/  IMAD.HI.U32 R9, R2.reuse, R19, RZ ;  /* 0x0000001302097227 */ /* 0x040fe200078e00ff */
[----:B------:R3:W-:Y:S03]  /*2340*/  STL [R1+0x8f0], R3 ;  /* 0x0008f00301007387 */ /* 0x0007e60000100800 */
[----:B-1----:R-:W-:-:S04]  /*2350*/  IMAD.HI.U32 R7, R2, R15, RZ ;  /* 0x0000000f02077227 */ /* 0x002fc800078e00ff */
[----:B--2---:R-:W-:-:S04]  /*2360*/  IMAD.HI.U32 R5, R2, R13, RZ ;  /* 0x0000000d02057227 */ /* 0x004fc800078e00ff */
[----:B---3--:R-:W-:-:S04]  /*2370*/  IMAD.HI.U32 R3, R2, R11, RZ ;  /* 0x0000000b02037227 */ /* 0x008fc800078e00ff */
[----:B------:R-:W-:Y:S02]  /*2380*/  IMAD.MOV R5, RZ, RZ, -R5 ;  /* 0x000000ffff057224 */ /* 0x000fe400078e0a05 */
[----:B------:R-:W-:Y:S02]  /*2390*/  IMAD.MOV R3, RZ, RZ, -R3 ;  /* 0x000000ffff037224 */ /* 0x000fe400078e0a03 */
[----:B------:R-:W-:Y:S02]  /*23a0*/  IMAD.MOV R8, RZ, RZ, -R8 ;  /* 0x000000ffff087224 */ /* 0x000fe400078e0a08 */
[----:B------:R-:W-:Y:S02]  /*23b0*/  IMAD.MOV R9, RZ, RZ, -R9 ;  /* 0x000000ffff097224 */ /* 0x000fe400078e0a09 */
[----:B------:R-:W-:Y:S02]  /*23c0*/  IMAD.MOV R7, RZ, RZ, -R7 ;  /* 0x000000ffff077224 */ /* 0x000fe400078e0a07 */
[----:B------:R-:W-:-:S02]  /*23d0*/  IMAD R225, R4, R5, R13 ;  /* 0x0000000504e17224 */ /* 0x000fc400078e020d */
[C---:B------:R-:W-:Y:S02]  /*23e0*/  IMAD R217, R4.reuse, R3, R11 ;  /* 0x0000000304d97224 */ /* 0x040fe400078e020b */
[C---:B------:R-:W-:Y:S02]  /*23f0*/  IMAD R5, R4.reuse, R8, R17 ;  /* 0x0000000804057224 */ /* 0x040fe400078e0211 */
        /* <DEDUP_REMOVED lines=8> */
[C---:B------:R-:W-:Y:S01]  /*2480*/  VIADD R81, R0.reuse, 0x14c ;  /* 0x0000014c00517836 */ /* 0x040fe20000000000 */
[----:B------:R-:W-:Y:S01]  /*2490*/  STL [R1+0x8f4], R8 ;  /* 0x0008f40801007387 */ /* 0x000fe20000100800 */
[----:B------:R-:W-:Y:S01]  /*24a0*/  IABS R13, R7 ;  /* 0x00000007000d7213 */ /* 0x000fe20000000000 */
[C---:B-1----:R-:W-:Y:S01]  /*24b0*/  VIADD R5, R0.reuse, 0x30 ;  /* 0x0000003000057836 */ /* 0x042fe20000000000 */
[----:B------:R-:W-:Y:S01]  /*24c0*/  IABS R15, R6 ;  /* 0x00000006000f7213 */ /* 0x000fe20000000000 */
[----:B------:R1:W-:Y:S01]  /*24d0*/  STL [R1+0x8f8], R7 ;  /* 0x0008f80701007387 */ /* 0x0003e20000100800 */
[----:B------:R-:W-:-:S02]  /*24e0*/  VIADD R89, R0, 0x14e ;  /* 0x0000014e00597836 */ /* 0x000fc40000000000 */
[C---:B--2---:R-:W-:Y:S01]  /*24f0*/  VIADD R3, R0.reuse, 0x31 ;  /* 0x0000003100037836 */ /* 0x044fe20000000000 */
[----:B------:R-:W-:Y:S01]  /*2500*/  STL [R1+0x8fc], R6 ;  /* 0x0008fc0601007387 */ /* 0x000fe20000100800 */
[----:B------:R-:W-:Y:S01]  /*2510*/  IABS R17, R5 ;  /* 0x0000000500117213 */ /* 0x000fe20000000000 */
[----:B------:R-:W-:Y:S02]  /*2520*/  VIADD R88, R0, 0x14f ;  /* 0x0000014f00587836 */ /* 0x000fe40000000000 */
[----:B------:R2:W-:Y:S01]  /*2530*/  STL [R1+0x924], R5 ;  /* 0x0009240501007387 */ /* 0x0005e20000100800 */
[----:B------:R-:W-:Y:S01]  /*2540*/  IABS R19, R3 ;  /* 0x0000000300137213 */ /* 0x000fe20000000000 */
[C---:B-1----:R-:W-:Y:S02]  /*2550*/  IMAD.HI.U32 R7, R2.reuse, R15, RZ ;  /* 0x0000000f02077227 */ /* 0x042fe400078e00ff */
[----:B------:R1:W-:Y:S02]  /*2560*/  STL [R1+0x92c], R3 ;  /* 0x00092c0301007387 */ /* 0x0003e40000100800 */
        /* <DEDUP_REMOVED lines=93> */
[----:B------:R1:W-:Y:S01]  /*2b40*/  STL [R1+0x340], R10 ;  /* 0x0003400a01007387 */ /* 0x0003e20000100800 */
        /* <DEDUP_REMOVED lines=8> */
[----:B-1----:R-:W-:Y:S01]  /*2bd0*/  VIADD R10, R0, 0x42 ;  /* 0x00000042000a7836 */ /* 0x002fe20000000000 */
[----:B------:R1:W-:Y:S01]  /*2be0*/  STL [R1+0x334], R5 ;  /* 0x0003340501007387 */ /* 0x0003e20000100800 */
[----:B--2---:R-:W-:Y:S01]  /*2bf0*/  IMAD R3, R4, R9, R19 ;  /* 0x0000000904037224 */ /* 0x004fe200078e0213 */
[----:B------:R-:W-:Y:S01]  /*2c00*/  IABS R11, R8 ;  /* 0x00000008000b7213 */ /* 0x000fe20000000000 */
[C---:B------:R-:W-:Y:S01]  /*2c10*/  VIADD R109, R0.reuse, 0x162 ;  /* 0x00000162006d7836 */ /* 0x040fe20000000000 */
[----:B------:R-:W-:Y:S01]  /*2c20*/  IABS R13, R7 ;  /* 0x00000007000d7213 */ /* 0x000fe20000000000 */
[C---:B------:R-:W-:Y:S01]  /*2c30*/  VIADD R108, R0.reuse, 0x163 ;  /* 0x00000163006c7836 */ /* 0x040fe20000000000 */
[----:B------:R2:W-:Y:S01]  /*2c40*/  STL [R1+0x330], R3 ;  /* 0x0003300301007387 */ /* 0x0005e20000100800 */
[----:B---3--:R-:W-:-:S02]  /*2c50*/  VIADD R6, R0, 0x3e ;  /* 0x0000003e00067836 */ /* 0x008fc40000000000 */
[C---:B------:R-:W-:Y:S01]  /*2c60*/  VIADD R107, R0.reuse, 0x164 ;  /* 0x00000164006b7836 */ /* 0x040fe20000000000 */
[----:B------:R3:W-:Y:S01]  /*2c70*/  STL [R1+0x994], R8 ;  /* 0x0009940801007387 */ /* 0x0007e20000100800 */
[C---:B-1----:R-:W-:Y:S01]  /*2c80*/  VIADD R5, R0.reuse, 0x3f ;  /* 0x0000003f00057836 */ /* 0x042fe20000000000 */
[----:B------:R-:W-:Y:S01]  /*2c90*/  IABS R15, R6 ;  /* 0x00000006000f7213 */ /* 0x000fe20000000000 */
[C---:B------:R-:W-:Y:S01]  /*2ca0*/  VIADD R106, R0.reuse, 0x165 ;  /* 0x00000165006a7836 */ /* 0x040fe20000000000 */
[----:B------:R1:W-:Y:S01]  /*2cb0*/  STL [R1+0x998], R7 ;  /* 0x0009980701007387 */ /* 0x0003e20000100800 */
[C---:B------:R-:W-:Y:S01]  /*2cc0*/  VIADD R114, R0.reuse, 0x167 ;  /* 0x0000016700727836 */ /* 0x040fe20000000000 */
[----:B------:R-:W-:Y:S01]  /*2cd0*/  IABS R17, R5 ;  /* 0x0000000500117213 */ /* 0x000fe20000000000 */
[C---:B--2---:R-:W-:Y:S01]  /*2ce0*/  VIADD R3, R0.reuse, 0x40 ;  /* 0x0000004000037836 */ /* 0x044fe20000000000 */
[----:B------:R-:W-:Y:S01]  /*2cf0*/  STL [R1+0x99c], R6 ;  /* 0x00099c0601007387 */ /* 0x000fe20000100800 */
[----:B------:R-:W-:-:S02]  /*2d00*/  VIADD R113, R0, 0x168 ;  /* 0x0000016800717836 */ /* 0x000fc40000000000 */
[C---:B---3--:R-:W-:Y:S01]  /*2d10*/  IMAD.HI.U32 R8, R2.reuse, R17, RZ ;  /* 0x0000001102087227 */ /* 0x048fe200078e00ff */
[----:B------:R2:W-:Y:S01]  /*2d20*/  STL [R1+0x9c4], R5 ;  /* 0x0009c40501007387 */ /* 0x0005e20000100800 */
[----:B------:R-:W-:Y:S02]  /*2d30*/  IABS R19, R3 ;  /* 0x0000000300137213 */ /* 0x000fe40000000000 */
[C---:B-1----:R-:W-:Y:S01]  /*2d40*/  IMAD.HI.U32 R7, R2.reuse, R15, RZ ;  /* 0x0000000f02077227 */ /* 0x042fe200078e00ff */
[----:B------:R1:W-:Y:S03]  /*2d50*/  STL [R1+0x9cc], R3 ;  /* 0x0009cc0301007387 */ /* 0x0003e60000100800 */
[----:B------:R-:W-:Y:S02]  /*2d60*/  IMAD.MOV R7, RZ, RZ, -R7 ;  /* 0x000000ffff077224 */ /* 0x000fe400078e0a07 */
[----:B------:R-:W-:-:S04]  /*2d70*/  IMAD.HI.U32 R9, R2, R19, RZ ;  /* 0x0000001302097227 */ /* 0x000fc800078e00ff */
[----:B--2---:R-:W-:-:S04]  /*2d80*/  IMAD.HI.U32 R5, R2, R13, RZ ;  /* 0x0000000d02057227 */ /* 0x004fc800078e00ff */
[----:B-1----:R-:W-:-:S04]  /*2d90*/  IMAD.HI.U32 R3, R2, R11, RZ ;  /* 0x0000000b02037227 */ /* 0x002fc800078e00ff */
[----:B------:R-:W-:Y:S02]  /*2da0*/  IMAD.MOV R3, RZ, RZ, -R3 ;  /* 0x000000ffff037224 */ /* 0x000fe400078e0a03 */
[----:B------:R-:W-:Y:S02]  /*2db0*/  IMAD.MOV R5, RZ, RZ, -R5 ;  /* 0x000000ffff057224 */ /* 0x000fe400078e0a05 */
[C---:B------:R-:W-:Y:S02]  /*2dc0*/  IMAD R6, R4.reuse, R3, R11 ;  /* 0x0000000304067224 */ /* 0x040fe400078e020b */
[C---:B------:R-:W-:Y:S01]  /*2dd0*/  IMAD R5, R4.reuse, R5, R13 ;  /* 0x0000000504057224 */ /* 0x040fe200078e020d */
[----:B------:R-:W-:Y:S01]  /*2de0*/  IABS R13, R10 ;  /* 0x0000000a000d7213 */ /* 0x000fe20000000000 */
[----:B------:R-:W-:Y:S01]  /*2df0*/  IMAD R3, R4, R7, R15 ;  /* 0x0000000704037224 */ /* 0x000fe200078e020f */
[----:B------:R1:W-:Y:S01]  /*2e00*/  STL [R1+0x32c], R6 ;  /* 0x00032c0601007387 */ /* 0x0003e20000100800 */
[----:B------:R-:W-:-:S02]  /*2e10*/  VIADD R11, R0, 0x41 ;  /* 0x00000041000b7836 */ /* 0x000fc40000000000 */
[----:B------:R-:W-:Y:S01]  /*2e20*/  IMAD.MOV R8, RZ, RZ, -R8 ;  /* 0x000000ffff087224 */ /* 0x000fe200078e0a08 */
[----:B------:R2:W-:Y:S01]  /*2e30*/  STL [R1+0x328], R5 ;  /* 0x0003280501007387 */ /* 0x0005e20000100800 */
[----:B------:R-:W-:Y:S02]  /*2e40*/  IMAD.MOV R9, RZ, RZ, -R9 ;  /* 0x000000ffff097224 */ /* 0x000fe400078e0a09 */
[C---:B------:R-:W-:Y:S01]  /*2e50*/  IMAD R213, R4.reuse, R8, R17 ;  /* 0x0000000804d57224 */ /* 0x040fe200078e0211 */
[----:B------:R3:W-:Y:S01]  /*2e60*/  STL [R1+0x324], R3 ;  /* 0x0003240301007387 */ /* 0x0007e20000100800 */
[----:B------:R-:W-:Y:S02]  /*2e70*/  IMAD R218, R4, R9, R19 ;  /* 0x0000000904da7224 */ /* 0x000fe400078e0213 */
[C---:B-1----:R-:W-:Y:S01]  /*2e80*/  VIADD R6, R0.reuse, 0x43 ;  /* 0x0000004300067836 */ /* 0x042fe20000000000 */
[----:B------:R1:W-:Y:S01]  /*2e90*/  STL [R1+0x9d0], R11 ;  /* 0x0009d00b01007387 */ /* 0x0003e20000100800 */
[----:B------:R-:W-:-:S02]  /*2ea0*/  VIADD R112, R0, 0x169 ;  /* 0x0000016900707836 */ /* 0x000fc40000000000 */
[C---:B--2---:R-:W-:Y:S01]  /*2eb0*/  VIADD R5, R0.reuse, 0x44 ;  /* 0x0000004400057836 */ /* 0x044fe20000000000 */
[----:B------:R-:W-:Y:S01]  /*2ec0*/  STL [R1+0x9d4], R10 ;  /* 0x0009d40a01007387 */ /* 0x000fe20000100800 */
[----:B------:R-:W-:Y:S01]  /*2ed0*/  IABS R15, R6 ;  /* 0x00000006000f7213 */ /* 0x000fe20000000000 */
[----:B---3--:R-:W-:Y:S02]  /*2ee0*/  VIADD R3, R0, 0x45 ;  /* 0x0000004500037836 */ /* 0x008fe40000000000 */
[----:B------:R-:W-:Y:S01]  /*2ef0*/  STL [R1+0x9d8], R6 ;  /* 0x0009d80601007387 */ /* 0x000fe20000100800 */
[----:B------:R-:W-:Y:S01]  /*2f00*/  IABS R17, R5 ;  /* 0x0000000500117213 */ /* 0x000fe20000000000 */
[C---:B------:R-:W-:Y:S01]  /*2f10*/  IMAD.HI.U32 R7, R2.reuse, R15, RZ ;  /* 0x0000000f02077227 */ /* 0x040fe200078e00ff */
[----:B-1----:R-:W-:Y:S01]  /*2f20*/  IABS R11, R11 ;  /* 0x0000000b000b7213 */ /* 0x002fe20000000000 */
[----:B------:R1:W-:Y:S01]  /*2f30*/  STL [R1+0x9f0], R5 ;  /* 0x0009f00501007387 */ /* 0x0003e20000100800 */
[----:B------:R-:W-:Y:S01]  /*2f40*/  IABS R19, R3 ;  /* 0x0000000300137213 */ /* 0x000fe20000000000 */
[----:B------:R-:W-:-:S02]  /*2f50*/  IMAD.HI.U32 R8, R2, R17, RZ ;  /* 0x0000001102087227 */ /* 0x000fc400078e00ff */
[----:B------:R2:W-:Y:S02]  /*2f60*/  STL [R1+0x9f4], R3 ;  /* 0x0009f40301007387 */ /* 0x0005e40000100800 */
[----:B------:R-:W-:Y:S02]  /*2f70*/  IMAD.MOV R8, RZ, RZ, -R8 ;  /* 0x000000ffff087224 */ /* 0x000fe400078e0a08 */
[----:B------:R-:W-:Y:S02]  /*2f80*/  IMAD.MOV R7, RZ, RZ, -R7 ;  /* 0x000000ffff077224 */ /* 0x000fe400078e0a07 */
[----:B-1----:R-:W-:-:S04]  /*2f90*/  IMAD.HI.U32 R5, R2, R13, RZ ;  /* 0x0000000d02057227 */ /* 0x002fc800078e00ff */
[----:B--2---:R-:W-:-:S04]  /*2fa0*/  IMAD.HI.U32 R3, R2, R11, RZ ;  /* 0x0000000b02037227 */ /* 0x004fc800078e00ff */
[----:B------:R-:W-:Y:S02]  /*2fb0*/  IMAD.MOV R3, RZ, RZ, -R3 ;  /* 0x000000ffff037224 */ /* 0x000fe400078e0a03 */
[----:B------:R-:W-:Y:S02]  /*2fc0*/  IMAD.MOV R5, RZ, RZ, -R5 ;  /* 0x000000ffff057224 */ /* 0x000fe400078e0a05 */
[----:B------:R-:W-:Y:S02]  /*2fd0*/  IMAD R6, R4, R3, R11 ;  /* 0x0000000304067224 */ /* 0x000fe400078e020b */
[----:B------:R-:W-:-:S03]  /*2fe0*/  IMAD.HI.U32 R9, R2, R19, RZ ;  /* 0x0000001302097227 */ /* 0x000fc600078e00ff */
[----:B------:R1:W-:Y:S01]  /*2ff0*/  STL [R1+0x318], R6 ;  /* 0x0003180601007387 */ /* 0x0003e20000100800 */
[C---:B------:R-:W-:Y:S02]  /*3000*/  IMAD R5, R4.reuse, R5, R13 ;  /* 0x0000000504057224 */ /* 0x040fe400078e020d */
[C---:B------:R-:W-:Y:S02]  /*3010*/  IMAD R228, R4.reuse, R8, R17 ;  /* 0x0000000804e47224 */ /* 0x040fe400078e0211 */
[----:B------:R-:W-:Y:S01]  /*3020*/  IMAD R3, R4, R7, R15 ;  /* 0x0000000704037224 */ /* 0x000fe200078e020f */
[----:B------:R2:W-:Y:S01]  /*3030*/  STL [R1+0x314], R5 ;  /* 0x0003140501007387 */ /* 0x0005e20000100800 */
[----:B------:R-:W-:Y:S02]  /*3040*/  IMAD.MOV R9, RZ, RZ, -R9 ;  /* 0x000000ffff097224 */ /* 0x000fe400078e0a09 */
[C---:B------:R-:W-:Y:S01]  /*3050*/  VIADD R8, R0.reuse, 0x46 ;  /* 0x0000004600087836 */ /* 0x040fe20000000000 */
[----:B------:R-:W-:Y:S01]  /*3060*/  STL [R1+0x1d58], R228 ;  /* 0x001d58e401007387 */ /* 0x000fe20000100800 */
[----:B------:R-:W-:-:S02]  /*3070*/  VIADD R7, R0, 0x47 ;  /* 0x0000004700077836 */ /* 0x000fc40000000000 */
[C---:B-1----:R-:W-:Y:S01]  /*3080*/  VIADD R6, R0.reuse, 0x48 ;  /* 0x0000004800067836 */ /* 0x042fe20000000000 */
[----:B------:R1:W-:Y:S01]  /*3090*/  STL [R1+0x310], R3 ;  /* 0x0003100301007387 */ /* 0x0003e20000100800 */
[----:B------:R-:W-:Y:S01]  /*30a0*/  IABS R11, R8 ;  /* 0x00000008000b7213 */ /* 0x000fe20000000000 */
[C---:B--2---:R-:W-:Y:S01]  /*30b0*/  VIADD R5, R0.reuse, 0x49 ;  /* 0x0000004900057836 */ /* 0x044fe20000000000 */
[----:B------:R-:W-:Y:S01]  /*30c0*/  IABS R13, R7 ;  /* 0x00000007000d7213 */ /* 0x000fe20000000000 */
[C---:B------:R-:W-:Y:S01]  /*30d0*/  VIADD R111, R0.reuse, 0x16a ;  /* 0x0000016a006f7836 */ /* 0x040fe20000000000 */
[----:B------:R-:W-:Y:S01]  /*30e0*/  IABS R15, R6 ;  /* 0x00000006000f7213 */ /* 0x000fe20000000000 */
[C---:B------:R-:W-:Y:S01]  /*30f0*/  VIADD R119, R0.reuse, 0x16c ;  /* 0x0000016c00777836 */ /* 0x040fe20000000000 */
[----:B------:R-:W-:Y:S01]  /*3100*/  IABS R17, R5 ;  /* 0x0000000500117213 */ /* 0x000fe20000000000 */
[----:B------:R-:W-:Y:S02]  /*3110*/  VIADD R118, R0, 0x16d ;  /* 0x0000016d00767836 */ /* 0x000fe40000000000 */
[----:B-1----:R-:W-:-:S02]  /*3120*/  IMAD R3, R4, R9, R19 ;  /* 0x0000000904037224 */ /* 0x002fc400078e0213 */
[C---:B------:R-:W-:Y:S02]  /*3130*/  VIADD R117, R0.reuse, 0x16e ;  /* 0x0000016e00757836 */ /* 0x040fe40000000000 */
[C---:B------:R-:W-:Y:S01]  /*3140*/  VIADD R116, R0.reuse, 0x16f ;  /* 0x0000016f00747836 */ /* 0x040fe20000000000 */
[----:B------:R1:W-:Y:S01]  /*3150*/  STL [R1+0x308], R3 ;  /* 0x0003080301007387 */ /* 0x0003e20000100800 */
[C---:B------:R-:W-:Y:S02]  /*3160*/  VIADD R124, R0.reuse, 0x171 ;  /* 0x00000171007c7836 */ /* 0x040fe40000000000 */
[C---:B------:R-:W-:Y:S01]  /*3170*/  VIADD R123, R0.reuse, 0x172 ;  /* 0x00000172007b7836 */ /* 0x040fe20000000000 */
[----:B------:R2:W-:Y:S01]  /*3180*/  STL [R1+0x9fc], R8 ;  /* 0x0009fc0801007387 */ /* 0x0005e20000100800 */
[C---:B------:R-:W-:Y:S02]  /*3190*/  VIADD R122, R0.reuse, 0x173 ;  /* 0x00000173007a7836 */ /* 0x040fe40000000000 */
[C---:B------:R-:W-:Y:S01]  /*31a0*/  VIADD R121, R0.reuse, 0x174 ;  /* 0x0000017400797836 */ /* 0x040fe20000000000 */
[----:B------:R3:W-:Y:S01]  /*31b0*/  STL [R1+0xa04], R7 ;  /* 0x000a040701007387 */ /* 0x0007e20000100800 */
[----:B------:R-:W-:-:S02]  /*31c0*/  VIADD R129, R0, 0x176 ;  /* 0x0000017600817836 */ /* 0x000fc40000000000 */
[C---:B-1----:R-:W-:Y:S01]  /*31d0*/  VIADD R3, R0.reuse, 0x4a ;  /* 0x0000004a00037836 */ /* 0x042fe20000000000 */
[----:B------:R-:W-:Y:S01]  /*31e0*/  STL [R1+0xa0c], R6 ;  /* 0x000a0c0601007387 */ /* 0x000fe20000100800 */
[----:B------:R-:W-:Y:S02]  /*31f0*/  VIADD R128, R0, 0x177 ;  /* 0x0000017700807836 */ /* 0x000fe40000000000 */
        /* <DEDUP_REMOVED lines=305> */
[C---:B------:R-:W-:Y:S02]  /*4510*/  IMAD R10, R4.reuse, R3, R11 ;  /* 0x00000003040a7224 */ /* 0x040fe400078e020b */
[----:B------:R-:W-:Y:S02]  /*4520*/  IMAD R3, R4, R5, R13 ;  /* 0x0000000504037224 */ /* 0x000fe400078e020d */
[----:B------:R-:W-:Y:S01]  /*4530*/  IMAD.MOV R8, RZ, RZ, -R8 ;  /* 0x000000ffff087224 */ /* 0x000fe200078e0a08 */
[----:B------:R-:W-:Y:S01]  /*4540*/  STL [R1+0x278], R10 ;  /* 0x0002780a01007387 */ /* 0x000fe20000100800 */
[----:B------:R-:W-:-:S02]  /*4550*/  IMAD.MOV R9, RZ, RZ, -R9 ;  /* 0x000000ffff097224 */ /* 0x000fc400078e0a09 */
[C---:B------:R-:W-:Y:S01]  /*4560*/  IMAD R6, R4.reuse, R7, R15 ;  /* 0x0000000704067224 */ /* 0x040fe200078e020f */
[----:B------:R1:W-:Y:S01]  /*4570*/  STL [R1+0x274], R3 ;  /* 0x0002740301007387 */ /* 0x0003e20000100800 */
[----:B------:R-:W-:Y:S02]  /*4580*/  IMAD R5, R4, R8, R17 ;  /* 0x0000000804057224 */ /* 0x000fe400078e0211 */
[C---:B------:R-:W-:Y:S01]  /*4590*/  VIADD R8, R0.reuse, 0x6e ;  /* 0x0000006e00087836 */ /* 0x040fe20000000000 */
[----:B------:R2:W-:Y:S01]  /*45a0*/  STL [R1+0x270], R6 ;  /* 0x0002700601007387 */ /* 0x0005e20000100800 */
[C---:B------:R-:W-:Y:S02]  /*45b0*/  VIADD R7, R0.reuse, 0x6f ;  /* 0x0000006f00077836 */ /* 0x040fe40000000000 */
[----:B------:R-:W-:Y:S01]  /*45c0*/  VIADD R186, R0, 0x1b5 ;  /* 0x000001b500ba7836 */ /* 0x000fe20000000000 */
[----:B------:R3:W-:Y:S01]  /*45d0*/  STL [R1+0x26c], R5 ;  /* 0x00026c0501007387 */ /* 0x0007e20000100800 */
[----:B------:R-:W-:Y:S01]  /*45e0*/  IABS R11, R8 ;  /* 0x00000008000b7213 */ /* 0x000fe20000000000 */
[----:B-1----:R-:W-:Y:S01]  /*45f0*/  IMAD R3, R4, R9, R19 ;  /* 0x0000000904037224 */ /* 0x002fe200078e0213 */
[----:B------:R-:W-:Y:S01]  /*4600*/  IABS R13, R7 ;  /* 0x00000007000d7213 */ /* 0x000fe20000000000 */
[----:B------:R-:W-:-:S02]  /*4610*/  VIADD R194, R0, 0x1b7 ;  /* 0x000001b700c27836 */ /* 0x000fc40000000000 */
[C---:B--2---:R-:W-:Y:S01]  /*4620*/  VIADD R6, R0.reuse, 0x70 ;  /* 0x0000007000067836 */ /* 0x044fe20000000000 */
[----:B------:R1:W-:Y:S01]  /*4630*/  STL [R1+0x268], R3 ;  /* 0x0002680301007387 */ /* 0x0003e20000100800 */
[C---:B------:R-:W-:Y:S02]  /*4640*/  VIADD R193, R0.reuse, 0x1b8 ;  /* 0x000001b800c17836 */ /* 0x040fe40000000000 */
[C---:B---3--:R-:W-:Y:S01]  /*4650*/  VIADD R5, R0.reuse, 0x71 ;  /* 0x0000007100057836 */ /* 0x048fe20000000000 */
[----:B------:R2:W-:Y:S01]  /*4660*/  STL [R1+0xbb0], R8 ;  /* 0x000bb00801007387 */ /* 0x0005e20000100800 */
[----:B------:R-:W-:Y:S01]  /*4670*/  IABS R15, R6 ;  /* 0x00000006000f7213 */ /* 0x000fe20000000000 */
[C---:B------:R-:W-:Y:S02]  /*4680*/  VIADD R192, R0.reuse, 0x1b9 ;  /* 0x000001b900c07836 */ /* 0x040fe40000000000 */
[----:B------:R3:W-:Y:S01]  /*4690*/  STL [R1+0xbb4], R7 ;  /* 0x000bb40701007387 */ /* 0x0007e20000100800 */
[----:B------:R-:W-:Y:S01]  /*46a0*/  IABS R17, R5 ;  /* 0x0000000500117213 */ /* 0x000fe20000000000 */
[----:B-1----:R-:W-:-:S02]  /*46b0*/  VIADD R3, R0, 0x72 ;  /* 0x0000007200037836 */ /* 0x002fc40000000000 */
[----:B------:R-:W-:Y:S01]  /*46c0*/  STL [R1+0xbb8], R6 ;  /* 0x000bb80601007387 */ /* 0x000fe20000100800 */
[----:B------:R-:W-:Y:S02]  /*46d0*/  VIADD R191, R0, 0x1ba ;  /* 0x000001ba00bf7836 */ /* 0x000fe40000000000 */
[----:B------:R-:W-:Y:S01]  /*46e0*/  IABS R19, R3 ;  /* 0x0000000300137213 */ /* 0x000fe20000000000 */
[----:B------:R1:W-:Y:S01]  /*46f0*/  STL [R1+0xbd0], R5 ;  /* 0x000bd00501007387 */ /* 0x0003e20000100800 */
[----:B--2---:R-:W-:-:S03]  /*4700*/  IMAD.HI.U32 R8, R2, R17, RZ ;  /* 0x0000001102087227 */ /* 0x004fc600078e00ff */
[----:B------:R2:W-:Y:S01]  /*4710*/  STL [R1+0xbd4], R3 ;  /* 0x000bd40301007387 */ /* 0x0005e20000100800 */
[----:B---3--:R-:W-:-:S04]  /*4720*/  IMAD.HI.U32 R7, R2, R15, RZ ;  /* 0x0000000f02077227 */ /* 0x008fc800078e00ff */
[----:B------:R-:W-:Y:S02]  /*4730*/  IMAD.MOV R7, RZ, RZ, -R7 ;  /* 0x000000ffff077224 */ /* 0x000fe400078e0a07 */
[----:B-1----:R-:W-:-:S04]  /*4740*/  IMAD.HI.U32 R5, R2, R13, RZ ;  /* 0x0000000d02057227 */ /* 0x002fc800078e00ff */
[----:B--2---:R-:W-:-:S04]  /*4750*/  IMAD.HI.U32 R3, R2, R11, RZ ;  /* 0x0000000b02037227 */ /* 0x004fc800078e00ff */
[----:B------:R-:W-:Y:S02]  /*4760*/  IMAD.MOV R3, RZ, RZ, -R3 ;  /* 0x000000ffff037224 */ /* 0x000fe400078e0a03 */
[----:B------:R-:W-:Y:S02]  /*4770*/  IMAD.MOV R5, RZ, RZ, -R5 ;  /* 0x000000ffff057224 */ /* 0x000fe400078e0a05 */
[----:B------:R-:W-:-:S04]  /*4780*/  IMAD.HI.U32 R9, R2, R19, RZ ;  /* 0x0000001302097227 */ /* 0x000fc800078e00ff */
[C---:B------:R-:W-:Y:S02]  /*4790*/  IMAD R6, R4.reuse, R3, R11 ;  /* 0x0000000304067224 */ /* 0x040fe400078e020b */
[C---:B------:R-:W-:Y:S02]  /*47a0*/  IMAD R230, R4.reuse, R7, R15 ;  /* 0x0000000704e67224 */ /* 0x040fe400078e020f */
[----:B------:R-:W-:Y:S01]  /*47b0*/  IMAD R3, R4, R5, R13 ;  /* 0x0000000504037224 */ /* 0x000fe200078e020d */
[----:B------:R1:W-:Y:S01]  /*47c0*/  STL [R1+0x264], R6 ;  /* 0x0002640601007387 */ /* 0x0003e20000100800 */
[----:B------:R-:W-:Y:S02]  /*47d0*/  IMAD.MOV R8, RZ, RZ, -R8 ;  /* 0x000000ffff087224 */ /* 0x000fe400078e0a08 */
[----:B------:R-:W-:Y:S01]  /*47e0*/  IMAD.MOV R9, RZ, RZ, -R9 ;  /* 0x000000ffff097224 */ /* 0x000fe200078e0a09 */
[----:B------:R2:W-:Y:S01]  /*47f0*/  STL [R1+0x1d50], R230 ;  /* 0x001d50e601007387 */ /* 0x0005e20000100800 */
[----:B------:R-:W-:-:S02]  /*4800*/  VIADD R7, R0, 0x74 ;  /* 0x0000007400077836 */ /* 0x000fc40000000000 */
[C---:B------:R-:W-:Y:S01]  /*4810*/  VIADD R5, R0.reuse, 0x76 ;  /* 0x0000007600057836 */ /* 0x040fe20000000000 */
[----:B------:R3:W-:Y:S01]  /*4820*/  STL [R1+0x260], R3 ;  /* 0x0002600301007387 */ /* 0x0007e20000100800 */
[C---:B------:R-:W-:Y:S01]  /*4830*/  VIADD R15, R0.reuse, 0x7b ;  /* 0x0000007b000f7836 */ /* 0x040fe20000000000 */
[----:B------:R-:W-:Y:S01]  /*4840*/  IABS R11, R7 ;  /* 0x00000007000b7213 */ /* 0x000fe20000000000 */
[C---:B-1----:R-:W-:Y:S02]  /*4850*/  VIADD R6, R0.reuse, 0x75 ;  /* 0x0000007500067836 */ /* 0x042fe40000000000 */
[----:B------:R-:W-:Y:S02]  /*4860*/  VIADD R199, R0, 0x1bc ;  /* 0x000001bc00c77836 */ /* 0x000fe40000000000 */
[----:B--2---:R-:W-:Y:S02]  /*4870*/  IMAD R230, R4, R8, R17 ;  /* 0x0000000804e67224 */ /* 0x004fe400078e0211 */
[----:B------:R-:W-:-:S02]  /*4880*/  VIADD R8, R0, 0x73 ;  /* 0x0000007300087836 */ /* 0x000fc40000000000 */
[----:B---3--:R-:W-:Y:S01]  /*4890*/  IMAD R3, R4, R9, R19 ;  /* 0x0000000904037224 */ /* 0x008fe200078e0213 */
[----:B------:R-:W-:Y:S01]  /*48a0*/  STL [R1+0x1d60], R230 ;  /* 0x001d60e601007387 */ /* 0x000fe20000100800 */
[----:B------:R-:W-:Y:S01]  /*48b0*/  IABS R9, R6 ;  /* 0x0000000600097213 */ /* 0x000fe20000000000 */
[C---:B------:R-:W-:Y:S01]  /*48c0*/  IMAD.HI.U32 R12, R2.reuse, R11, RZ ;  /* 0x0000000b020c7227 */ /* 0x040fe200078e00ff */
[----:B------:R-:W-:Y:S01]  /*48d0*/  IABS R13, R8 ;  /* 0x00000008000d7213 */ /* 0x000fe20000000000 */
[----:B------:R1:W-:Y:S02]  /*48e0*/  STL [R1+0x254], R3 ;  /* 0x0002540301007387 */ /* 0x0003e40000100800 */
[C---:B------:R-:W-:Y:S02]  /*48f0*/  IMAD.HI.U32 R10, R2.reuse, R9, RZ ;  /* 0x00000009020a7227 */ /* 0x040fe400078e00ff */
[----:B------:R-:W-:Y:S02]  /*4900*/  STL [R1+0xbdc], R8 ;  /* 0x000bdc0801007387 */ /* 0x000fe40000100800 */
[----:B------:R-:W-:-:S02]  /*4910*/  IMAD.HI.U32 R14, R2, R13, RZ ;  /* 0x0000000d020e7227 */ /* 0x000fc400078e00ff */
[----:B------:R2:W-:Y:S02]  /*4920*/  STL [R1+0xbe4], R7 ;  /* 0x000be40701007387 */ /* 0x0005e40000100800 */
[C---:B-1----:R-:W-:Y:S02]  /*4930*/  VIADD R3, R0.reuse, 0x77 ;  /* 0x0000007700037836 */ /* 0x042fe40000000000 */
[----:B------:R1:W-:Y:S01]  /*4940*/  STL [R1+0xbec], R6 ;  /* 0x000bec0601007387 */ /* 0x0003e20000100800 */
[----:B------:R-:W-:Y:S02]  /*4950*/  IMAD.MOV R14, RZ, RZ, -R14 ;  /* 0x000000ffff0e7224 */ /* 0x000fe400078e0a0e */
[----:B------:R-:W-:Y:S01]  /*4960*/  IMAD.MOV R10, RZ, RZ, -R10 ;  /* 0x000000ffff0a7224 */ /* 0x000fe200078e0a0a */
[----:B------:R-:W-:Y:S01]  /*4970*/  STL [R1+0xc0c], R5 ;  /* 0x000c0c0501007387 */ /* 0x000fe20000100800 */
[----:B------:R-:W-:Y:S01]  /*4980*/  IMAD.MOV R12, RZ, RZ, -R12 ;  /* 0x000000ffff0c7224 */ /* 0x000fe200078e0a0c */
[----:B--2---:R-:W-:Y:S01]  /*4990*/  IABS R7, R5 ;  /* 0x0000000500077213 */ /* 0x004fe20000000000 */
[----:B------:R-:W-:Y:S01]  /*49a0*/  VIADD R17, R0, 0x79 ;  /* 0x0000007900117836 */ /* 0x000fe20000000000 */
[----:B------:R2:W-:Y:S01]  /*49b0*/  STL [R1+0xc10], R3 ;  /* 0x000c100301007387 */ /* 0x0005e20000100800 */
[----:B------:R-:W-:Y:S01]  /*49c0*/  IMAD R229, R4, R10, R9 ;  /* 0x0000000a04e57224 */ /* 0x000fe200078e0209 */
[----:B------:R-:W-:Y:S01]  /*49d0*/  IABS R9, R16 ;  /* 0x0000001000097213 */ /* 0x000fe20000000000 */
[----:B------:R-:W-:-:S04]  /*49e0*/  IMAD.HI.U32 R8, R2, R7, RZ ;  /* 0x0000000702087227 */ /* 0x000fc800078e00ff */
[C---:B-1----:R-:W-:Y:S01]  /*49f0*/  IMAD R6, R4.reuse, R14, R13 ;  /* 0x0000000e04067224 */ /* 0x042fe200078e020d */
[----:B------:R-:W-:Y:S01]  /*4a00*/  IABS R13, R18 ;  /* 0x00000012000d7213 */ /* 0x000fe20000000000 */
[----:B------:R-:W-:Y:S01]  /*4a10*/  IMAD.MOV R8, RZ, RZ, -R8 ;  /* 0x000000ffff087224 */ /* 0x000fe200078e0a08 */
[----:B--2---:R-:W-:Y:S01]  /*4a20*/  IABS R3, R3 ;  /* 0x0000000300037213 */ /* 0x004fe20000000000 */
[C---:B------:R-:W-:Y:S01]  /*4a30*/  IMAD R212, R4.reuse, R12, R11 ;  /* 0x0000000c04d47224 */ /* 0x040fe200078e020b */
[----:B------:R1:W-:Y:S01]  /*4a40*/  STL [R1+0x250], R6 ;  /* 0x0002500601007387 */ /* 0x0003e20000100800 */
[----:B------:R-:W-:Y:S01]  /*4a50*/  IMAD R228, R4, R8, R7 ;  /* 0x0000000804e47224 */ /* 0x000fe200078e0207 */
[----:B------:R-:W-:Y:S01]  /*4a60*/  IABS R11, R17 ;  /* 0x00000011000b7213 */ /* 0x000fe20000000000 */
[----:B------:R-:W-:Y:S01]  /*4a70*/  IMAD.HI.U32 R5, R2, R3, RZ ;  /* 0x0000000302057227 */ /* 0x000fe200078e00ff */
[----:B------:R-:W-:Y:S01]  /*4a80*/  STL [R1+0x1d64], R229 ;  /* 0x001d64e501007387 */ /* 0x000fe20000100800 */
[----:B------:R-:W-:-:S02]  /*4a90*/  IABS R7, R15 ;  /* 0x0000000f00077213 */ /* 0x000fc40000000000 */
[----:B------:R-:W-:Y:S01]  /*4aa0*/  IMAD.MOV R5, RZ, RZ, -R5 ;  /* 0x000000ffff057224 */ /* 0x000fe200078e0a05 */
[----:B------:R-:W-:Y:S01]  /*4ab0*/  STL [R1+0x1d68], R228 ;  /* 0x001d68e401007387 */ /* 0x000fe20000100800 */
[----:B------:R-:W-:-:S04]  /*4ac0*/  IMAD.HI.U32 R14, R2, R13, RZ ;  /* 0x0000000d020e7227 */ /* 0x000fc800078e00ff */
[----:B------:R-:W-:Y:S02]  /*4ad0*/  IMAD R227, R4, R5, R3 ;  /* 0x0000000504e37224 */ /* 0x000fe400078e0203 */
[----:B-1----:R-:W-:Y:S02]  /*4ae0*/  VIADD R6, R0, 0x7c ;  /* 0x0000007c00067836 */ /* 0x002fe40000000000 */
[C---:B------:R-:W-:Y:S01]  /*4af0*/  IMAD.HI.U32 R12, R2.reuse, R11, RZ ;  /* 0x0000000b020c7227 */ /* 0x040fe200078e00ff */
[----:B------:R-:W-:Y:S02]  /*4b00*/  STL [R1+0x1d6c], R227 ;  /* 0x001d6ce301007387 */ /* 0x000fe40000100800 */
[----:B------:R-:W-:Y:S01]  /*4b10*/  IABS R3, R6 ;  /* 0x0000000600037213 */ /* 0x000fe20000000000 */
[C---:B------:R-:W-:Y:S01]  /*4b20*/  IMAD.HI.U32 R10, R2.reuse, R9, RZ ;  /* 0x00000009020a7227 */ /* 0x040fe200078e00ff */
[----:B------:R-:W-:Y:S03]  /*4b30*/  STL [R1+0xc14], R18 ;  /* 0x000c141201007387 */ /* 0x000fe60000100800 */
[----:B------:R-:W-:Y:S01]  /*4b40*/  IMAD.MOV R14, RZ, RZ, -R14 ;  /* 0x000000ffff0e7224 */ /* 0x000fe200078e0a0e */
[----:B------:R-:W-:Y:S01]  /*4b50*/  STL [R1+0xc18], R17 ;  /* 0x000c181101007387 */ /* 0x000fe20000100800 */
[----:B------:R-:W-:-:S03]  /*4b60*/  IMAD.HI.U32 R8, R2, R7, RZ ;  /* 0x0000000702087227 */ /* 0x000fc600078e00ff */
[----:B------:R-:W-:Y:S01]  /*4b70*/  STL [R1+0xc1c], R16 ;  /* 0x000c1c1001007387 */ /* 0x000fe20000100800 */
[----:B------:R-:W-:Y:S02]  /*4b80*/  IMAD.MOV R12, RZ, RZ, -R12 ;  /* 0x000000ffff0c7224 */ /* 0x000fe400078e0a0c */
[----:B------:R-:W-:Y:S01]  /*4b90*/  IMAD.HI.U32 R5, R2, R3, RZ ;  /* 0x0000000302057227 */ /* 0x000fe200078e00ff */
[----:B------:R-:W-:Y:S03]  /*4ba0*/  STL [R1+0xc20], R15 ;  /* 0x000c200f01007387 */ /* 0x000fe60000100800 */
[----:B------:R-:W-:Y:S01]  /*4bb0*/  IMAD.MOV R10, RZ, RZ, -R10 ;  /* 0x000000ffff0a7224 */ /* 0x000fe200078e0a0a */
[----:B------:R1:W-:Y:S01]  /*4bc0*/  STL [R1+0xc24], R6 ;  /* 0x000c240601007387 */ /* 0x0003e20000100800 */
[----:B------:R-:W-:Y:S02]  /*4bd0*/  IMAD.MOV R8, RZ, RZ, -R8 ;  /* 0x000000ffff087224 */ /* 0x000fe400078e0a08 */
[----:B------:R-:W-:-:S02]  /*4be0*/  IMAD R11, R4, R12, R11 ;  /* 0x0000000c040b7224 */ /* 0x000fc400078e020b */
[----:B------:R-:W-:Y:S02]  /*4bf0*/  IMAD.MOV R5, RZ, RZ, -R5 ;  /* 0x000000ffff057224 */ /* 0x000fe400078e0a05 */
[C---:B------:R-:W-:Y:S02]  /*4c00*/  IMAD R9, R4.reuse, R10, R9 ;  /* 0x0000000a04097224 */ /* 0x040fe400078e0209 */
[C---:B------:R-:W-:Y:S02]  /*4c10*/  IMAD R3, R4.reuse, R5, R3 ;  /* 0x0000000504037224 */ /* 0x040fe400078e0203 */
[----:B-1----:R-:W-:Y:S02]  /*4c20*/  IMAD R6, R4, R14, R13 ;  /* 0x0000000e04067224 */ /* 0x002fe400078e020d */
[C---:B------:R-:W-:Y:S02]  /*4c30*/  VIADD R10, R0.reuse, 0x7d ;  /* 0x0000007d000a7836 */ /* 0x040fe40000000000 */
[C---:B------:R-:W-:Y:S01]  /*4c40*/  VIADD R18, R0.reuse, 0xaf ;  /* 0x000000af00127836 */ /* 0x040fe20000000000 */
[----:B------:R1:W-:Y:S01]  /*4c50*/  STL [R1+0x23c], R6 ;  /* 0x00023c0601007387 */ /* 0x0003e20000100800 */
[C---:B------:R-:W-:Y:S01]  /*4c60*/  VIADD R17, R0.reuse, 0xb0 ;  /* 0x000000b000117836 */ /* 0x040fe20000000000 */
[----:B------:R-:W-:Y:S01]  /*4c70*/  IABS R13, R10 ;  /* 0x0000000a000d7213 */ /* 0x000fe20000000000 */
[C---:B------:R-:W-:Y:S01]  /*4c80*/  VIADD R16, R0.reuse, 0xb1 ;  /* 0x000000b100107836 */ /* 0x040fe20000000000 */
[----:B------:R-:W-:Y:S01]  /*4c90*/  STL [R1+0x238], R11 ;  /* 0x0002380b01007387 */ /* 0x000fe20000100800 */
[----:B------:R-:W-:-:S02]  /*4ca0*/  VIADD R15, R0, 0xb2 ;  /* 0x000000b2000f7836 */ /* 0x000fc40000000000 */
[----:B------:R-:W-:Y:S01]  /*4cb0*/  IMAD.HI.U32 R14, R2, R13, RZ ;  /* 0x0000000d020e7227 */ /* 0x000fe200078e00ff */
[----:B------:R2:W-:Y:S03]  /*4cc0*/  STL [R1+0x234], R9 ;  /* 0x0002340901007387 */ /* 0x0005e60000100800 */
[----:B-1----:R-:W-:Y:S02]  /*4cd0*/  IMAD R6, R4, R8, R7 ;  /* 0x0000000804067224 */ /* 0x002fe400078e0207 */
[C---:B------:R-:W-:Y:S02]  /*4ce0*/  VIADD R8, R0.reuse, 0x7f ;  /* 0x0000007f00087836 */ /* 0x040fe40000000000 */
[----:B------:R-:W-:Y:S01]  /*4cf0*/  VIADD R7, R0, 0x80 ;  /* 0x0000008000077836 */ /* 0x000fe20000000000 */
[----:B------:R1:W-:Y:S01]  /*4d00*/  STL [R1+0x230], R6 ;  /* 0x0002300601007387 */ /* 0x0003e20000100800 */
[----:B------:R-:W-:-:S02]  /*4d10*/  IMAD.MOV R14, RZ, RZ, -R14 ;  /* 0x000000ffff0e7224 */ /* 0x000fc400078e0a0e */
[C---:B--2---:R-:W-:Y:S01]  /*4d20*/  VIADD R9, R0.reuse, 0x7e ;  /* 0x0000007e00097836 */ /* 0x044fe20000000000 */
[----:B------:R2:W-:Y:S01]  /*4d30*/  STL [R1+0x22c], R3 ;  /* 0x00022c0301007387 */ /* 0x0005e20000100800 */
[C---:B------:R-:W-:Y:S02]  /*4d40*/  VIADD R19, R0.reuse, 0xfa ;  /* 0x000000fa00137836 */ /* 0x040fe40000000000 */
[C---:B------:R-:W-:Y:S01]  /*4d50*/  VIADD R198, R0.reuse, 0x1bd ;  /* 0x000001bd00c67836 */ /* 0x040fe20000000000 */
[----:B------:R-:W-:Y:S01]  /*4d60*/  STL [R1+0xbf8], R10 ;  /* 0x000bf80a01007387 */ /* 0x000fe20000100800 */
[----:B------:R-:W-:Y:S01]  /*4d70*/  IABS R11, R9 ;  /* 0x00000009000b7213 */ /* 0x000fe20000000000 */
[C---:B-1----:R-:W-:Y:S02]  /*4d80*/  VIADD R6, R0.reuse, 0x81 ;  /* 0x0000008100067836 */ /* 0x042fe40000000000 */
[----:B------:R1:W-:Y:S01]  /*4d90*/  STL [R1+0xbfc], R9 ;  /* 0x000bfc0901007387 */ /* 0x0003e20000100800 */
[----:B------:R-:W-:-:S02]  /*4da0*/  VIADD R197, R0, 0x1be ;  /* 0x000001be00c57836 */ /* 0x000fc40000000000 */
[----:B--2---:R-:W-:Y:S01]  /*4db0*/  IABS R3, R6 ;  /* 0x0000000600037213 */ /* 0x004fe20000000000 */
[----:B------:R-:W-:Y:S01]  /*4dc0*/  STL [R1+0xc00], R8 ;  /* 0x000c000801007387 */ /* 0x000fe20000100800 */
[----:B------:R-:W-:-:S03]  /*4dd0*/  IMAD.HI.U32 R12, R2, R11, RZ ;  /* 0x0000000b020c7227 */ /* 0x000fc600078e00ff */
[----:B------:R2:W-:Y:S01]  /*4de0*/  STL [R1+0xc04], R7 ;  /* 0x000c040701007387 */ /* 0x0005e20000100800 */
[----:B------:R-:W-:Y:S01]  /*4df0*/  IMAD.MOV R12, RZ, RZ, -R12 ;  /* 0x000000ffff0c7224 */ /* 0x000fe200078e0a0c */
[----:B-1----:R-:W-:Y:S01]  /*4e00*/  IABS R9, R8 ;  /* 0x0000000800097213 */ /* 0x002fe20000000000 */
[C---:B------:R-:W-:Y:S01]  /*4e10*/  IMAD.HI.U32 R5, R2.reuse, R3, RZ ;  /* 0x0000000302057227 */ /* 0x040fe200078e00ff */
[----:B------:R1:W-:Y:S03]  /*4e20*/  STL [R1+0xc08], R6 ;  /* 0x000c080601007387 */ /* 0x0003e60000100800 */
[----:B------:R-:W-:Y:S01]  /*4e30*/  IMAD.HI.U32 R10, R2, R9, RZ ;  /* 0x00000009020a7227 */ /* 0x000fe200078e00ff */
[----:B--2---:R-:W-:-:S03]  /*4e40*/  IABS R7, R7 ;  /* 0x0000000700077213 */ /* 0x004fc60000000000 */
[----:B------:R-:W-:Y:S02]  /*4e50*/  IMAD.MOV R10, RZ, RZ, -R10 ;  /* 0x000000ffff0a7224 */ /* 0x000fe400078e0a0a */
[----:B------:R-:W-:Y:S02]  /*4e60*/  IMAD R11, R4, R12, R11 ;  /* 0x0000000c040b7224 */ /* 0x000fe400078e020b */
[----:B------:R-:W-:-:S04]  /*4e70*/  IMAD.HI.U32 R8, R2, R7, RZ ;  /* 0x0000000702087227 */ /* 0x000fc800078e00ff */
[C---:B-1----:R-:W-:Y:S02]  /*4e80*/  IMAD R6, R4.reuse, R14, R13 ;  /* 0x0000000e04067224 */ /* 0x042fe400078e020d */
[----:B------:R-:W-:Y:S02]  /*4e90*/  IMAD.MOV R8, RZ, RZ, -R8 ;  /* 0x000000ffff087224 */ /* 0x000fe400078e0a08 */
[----:B------:R-:W-:Y:S01]  /*4ea0*/  IMAD.MOV R5, RZ, RZ, -R5 ;  /* 0x000000ffff057224 */ /* 0x000fe200078e0a05 */
[----:B------:R1:W-:Y:S01]  /*4eb0*/  STL [R1+0x228], R6 ;  /* 0x0002280601007387 */ /* 0x0003e20000100800 */
[C---:B------:R-:W-:Y:S02]  /*4ec0*/  IMAD R9, R4.reuse, R10, R9 ;  /* 0x0000000a04097224 */ /* 0x040fe400078e0209 */
[----:B------:R-:W-:Y:S01]  /*4ed0*/  IMAD R3, R4, R5, R3 ;  /* 0x0000000504037224 */ /* 0x000fe200078e0203 */
[----:B------:R-:W-:Y:S01]  /*4ee0*/  STL [R1+0x224], R11 ;  /* 0x0002240b01007387 */ /* 0x000fe20000100800 */
[----:B------:R-:W-:-:S02]  /*4ef0*/  VIADD R10, R0, 0x82 ;  /* 0x00000082000a7836 */ /* 0x000fc40000000000 */
[C---:B------:R-:W-:Y:S01]  /*4f00*/  VIADD R196, R0.reuse, 0x1bf ;  /* 0x000001bf00c47836 */ /* 0x040fe20000000000 */
[----:B------:R2:W-:Y:S01]  /*4f10*/  STL [R1+0x220], R9 ;  /* 0x0002200901007387 */ /* 0x0005e20000100800 */
[----:B------:R-:W-:Y:S01]  /*4f20*/  VIADD R204, R0, 0x1c1 ;  /* 0x000001c100cc7836 */ /* 0x000fe20000000000 */
[----:B------:R-:W-:Y:S01]  /*4f30*/  IABS R13, R10 ;  /* 0x0000000a000d7213 */ /* 0x000fe20000000000 */
[----:B-1----:R-:W-:Y:S02]  /*4f40*/  IMAD R6, R4, R8, R7 ;  /* 0x0000000804067224 */ /* 0x002fe400078e0207 */
[C---:B------:R-:W-:Y:S02]  /*4f50*/  VIADD R8, R0.reuse, 0x84 ;  /* 0x0000008400087836 */ /* 0x040fe40000000000 */
[----:B------:R-:W-:Y:S01]  /*4f60*/  VIADD R7, R0, 0x85 ;  /* 0x0000008500077836 */ /* 0x000fe20000000000 */
[----:B------:R1:W-:Y:S01]  /*4f70*/  STL [R1+0x21c], R6 ;  /* 0x00021c0601007387 */ /* 0x0003e20000100800 */
[----:B------:R-:W-:-:S03]  /*4f80*/  IMAD.HI.U32 R14, R2, R13, RZ ;  /* 0x0000000d020e7227 */ /* 0x000fc600078e00ff */
[----:B------:R3:W-:Y:S01]  /*4f90*/  STL [R1+0x218], R3 ;  /* 0x0002180301007387 */ /* 0x0007e20000100800 */
[C---:B--2---:R-:W-:Y:S02]  /*4fa0*/  VIADD R9, R0.reuse, 0x83 ;  /* 0x0000008300097836 */ /* 0x044fe40000000000 */
[----:B------:R-:W-:Y:S01]  /*4fb0*/  IMAD.MOV R14, RZ, RZ, -R14 ;  /* 0x000000ffff0e7224 */ /* 0x000fe200078e0a0e */
[----:B------:R-:W-:Y:S01]  /*4fc0*/  STL [R1+0xbd8], R10 ;  /* 0x000bd80a01007387 */ /* 0x000fe20000100800 */
[C---:B------:R-:W-:Y:S01]  /*4fd0*/  VIADD R203, R0.reuse, 0x1c2 ;  /* 0x000001c200cb7836 */ /* 0x040fe20000000000 */
[----:B------:R-:W-:Y:S01]  /*4fe0*/  IABS R11, R9 ;  /* 0x00000009000b7213 */ /* 0x000fe20000000000 */
[C---:B-1----:R-:W-:Y:S01]  /*4ff0*/  VIADD R6, R0.reuse, 0x86 ;  /* 0x0000008600067836 */ /* 0x042fe20000000000 */
[----:B------:R1:W-:Y:S01]  /*5000*/  STL [R1+0xbe0], R9 ;  /* 0x000be00901007387 */ /* 0x0003e20000100800 */
[----:B------:R-:W-:Y:S02]  /*5010*/  VIADD R202, R0, 0x1c3 ;  /* 0x000001c300ca7836 */ /* 0x000fe40000000000 */
[----:B------:R-:W-:Y:S01]  /*5020*/  IMAD.HI.U32 R12, R2, R11, RZ ;  /* 0x0000000b020c7227 */ /* 0x000fe200078e00ff */
[----:B------:R-:W-:Y:S01]  /*5030*/  STL [R1+0xbe8], R8 ;  /* 0x000be80801007387 */ /* 0x000fe20000100800 */
[----:B---3--:R-:W-:-:S02]  /*5040*/  IABS R3, R6 ;  /* 0x0000000600037213 */ /* 0x008fc40000000000 */
[----:B------:R-:W-:Y:S01]  /*5050*/  IMAD.MOV R12, RZ, RZ, -R12 ;  /* 0x000000ffff0c7224 */ /* 0x000fe200078e0a0c */
[----:B------:R2:W-:Y:S01]  /*5060*/  STL [R1+0xbf0], R7 ;  /* 0x000bf00701007387 */ /* 0x0005e20000100800 */
[----:B------:R-:W-:Y:S01]  /*5070*/  VIADD R201, R0, 0x1c4 ;  /* 0x000001c400c97836 */ /* 0x000fe20000000000 */
        /* <DEDUP_REMOVED lines=71> */
[----:B-1----:R-:W-:Y:S01]  /*54f0*/  VIADD R6, R0, 0x90 ;  /* 0x0000009000067836 */ /* 0x002fe20000000000 */
[----:B------:R1:W-:Y:S01]  /*5500*/  STL [R1+0xb98], R9 ;  /* 0x000b980901007387 */ /* 0x0003e20000100800 */
[----:B------:R-:W-:Y:S02]  /*5510*/  IMAD.MOV.U32 R230, RZ, RZ, R214 ;  /* 0x000000ffffe67224 */ /* 0x000fe400078e00d6 */
[----:B------:R-:W-:Y:S01]  /*5520*/  IMAD.HI.U32 R12, R2, R11, RZ ;  /* 0x0000000b020c7227 */ /* 0x000fe200078e00ff */
[----:B------:R-:W-:Y:S01]  /*5530*/  STL [R1+0xb9c], R8 ;  /* 0x000b9c0801007387 */ /* 0x000fe20000100800 */
[----:B---3--:R-:W-:-:S02]  /*5540*/  IABS R3, R6 ;  /* 0x0000000600037213 */ /* 0x008fc40000000000 */
[----:B------:R-:W-:Y:S01]  /*5550*/  IMAD.MOV R12, RZ, RZ, -R12 ;  /* 0x000000ffff0c7224 */ /* 0x000fe200078e0a0c */
[----:B------:R2:W-:Y:S01]  /*5560*/  STL [R1+0xba0], R7 ;  /* 0x000ba00701007387 */ /* 0x0005e20000100800 */
[----:B-1----:R-:W-:Y:S01]  /*5570*/  IABS R9, R8 ;  /* 0x0000000800097213 */ /* 0x002fe20000000000 */
[C---:B------:R-:W-:Y:S02]  /*5580*/  IMAD.HI.U32 R5, R2.reuse, R3, RZ ;  /* 0x0000000302057227 */ /* 0x040fe400078e00ff */
[----:B------:R1:W-:Y:S02]  /*5590*/  STL [R1+0xba8], R6 ;  /* 0x000ba80601007387 */ /* 0x0003e40000100800 */
        /* <DEDUP_REMOVED lines=12> */
[----:B------:R-:W-:-:S03]  /*5660*/  VIADD R10, R0, 0x91 ;  /* 0x00000091000a7836 */ /* 0x000fc60000000000 */
[----:B------:R2:W-:Y:S01]  /*5670*/  STL [R1+0x1e4], R9 ;  /* 0x0001e40901007387 */ /* 0x0005e20000100800 */
[----:B-1----:R-:W-:Y:S01]  /*5680*/  IMAD R6, R4, R8, R7 ;  /* 0x0000000804067224 */ /* 0x002fe200078e0207 */
[----:B------:R-:W-:Y:S01]  /*5690*/  IABS R13, R10 ;  /* 0x0000000a000d7213 */ /* 0x000fe20000000000 */
        /* <DEDUP_REMOVED lines=8> */
[----:B-1----:R-:W-:Y:S01]  /*5720*/  VIADD R6, R0, 0x95 ;  /* 0x0000009500067836 */ /* 0x002fe20000000000 */
[----:B------:R-:W-:Y:S02]  /*5730*/  IABS R11, R9 ;  /* 0x00000009000b7213 */ /* 0x000fe40000000000 */
[----:B------:R1:W-:Y:S01]  /*5740*/  STL [R1+0xb84], R9 ;  /* 0x000b840901007387 */ /* 0x0003e20000100800 */
[----:B------:R-:W-:Y:S01]  /*5750*/  IMAD R233, R4, R14, R13 ;  /* 0x0000000e04e97224 */ /* 0x000fe200078e020d */
[----:B---3--:R-:W-:-:S02]  /*5760*/  IABS R3, R6 ;  /* 0x0000000600037213 */ /* 0x008fc40000000000 */
[----:B------:R-:W-:Y:S01]  /*5770*/  STL [R1+0xb88], R8 ;  /* 0x000b880801007387 */ /* 0x000fe20000100800 */
[----:B------:R-:W-:-:S03]  /*5780*/  IMAD.HI.U32 R12, R2, R11, RZ ;  /* 0x0000000b020c7227 */ /* 0x000fc600078e00ff */
[----:B------:R2:W-:Y:S01]  /*5790*/  STL [R1+0xb8c], R7 ;  /* 0x000b8c0701007387 */ /* 0x0005e20000100800 */
[C---:B------:R-:W-:Y:S01]  /*57a0*/  IMAD.HI.U32 R5, R2.reuse, R3, RZ ;  /* 0x0000000302057227 */ /* 0x040fe200078e00ff */
[----:B-1----:R-:W-:Y:S02]  /*57b0*/  IABS R9, R8 ;  /* 0x0000000800097213 */ /* 0x002fe40000000000 */
[----:B------:R-:W-:Y:S01]  /*57c0*/  STL [R1+0xb90], R6 ;  /* 0x000b900601007387 */ /* 0x000fe20000100800 */
[----:B------:R-:W-:Y:S02]  /*57d0*/  IMAD.MOV R12, RZ, RZ, -R12 ;  /* 0x000000ffff0c7224 */ /* 0x000fe400078e0a0c */
[----:B------:R-:W-:Y:S01]  /*57e0*/  IMAD.HI.U32 R10, R2, R9, RZ ;  /* 0x00000009020a7227 */ /* 0x000fe200078e00ff */
[----:B------:R1:W-:Y:S01]  /*57f0*/  STL [R1+0x1d48], R233 ;  /* 0x001d48e901007387 */ /* 0x0003e20000100800 */
[----:B--2---:R-:W-:Y:S02]  /*5800*/  IABS R7, R7 ;  /* 0x0000000700077213 */ /* 0x004fe40000000000 */
[----:B------:R-:W-:-:S02]  /*5810*/  IMAD.MOV R10, RZ, RZ, -R10 ;  /* 0x000000ffff0a7224 */ /* 0x000fc400078e0a0a */
[----:B------:R-:W-:Y:S02]  /*5820*/  IMAD.MOV R5, RZ, RZ, -R5 ;  /* 0x000000ffff057224 */ /* 0x000fe400078e0a05 */
[----:B------:R-:W-:Y:S01]  /*5830*/  IMAD.HI.U32 R8, R2, R7, RZ ;  /* 0x0000000702087227 */ /* 0x000fe200078e00ff */
[----:B-1----:R-:W1:Y:S03]  /*5840*/  S2R R233, SR_TID.X ;  /* 0x0000000000e97919 */ /* 0x002e660000002100 */
[----:B------:R-:W-:Y:S02]  /*5850*/  IMAD.MOV R8, RZ, RZ, -R8 ;  /* 0x000000ffff087224 */ /* 0x000fe400078e0a08 */
[C---:B------:R-:W-:Y:S02]  /*5860*/  IMAD R11, R4.reuse, R12, R11 ;  /* 0x0000000c040b7224 */ /* 0x040fe400078e020b */
[----:B------:R-:W-:-:S02]  /*5870*/  IMAD R9, R4, R10, R9 ;  /* 0x0000000a04097224 */ /* 0x000fc400078e0209 */
[C---:B------:R-:W-:Y:S01]  /*5880*/  IMAD R234, R4.reuse, R5, R3 ;  /* 0x0000000504ea7224 */ /* 0x040fe200078e0203 */
[----:B------:R2:W-:Y:S01]  /*5890*/  STL [R1+0x1d4], R11 ;  /* 0x0001d40b01007387 */ /* 0x0005e20000100800 */
[----:B------:R-:W-:Y:S02]  /*58a0*/  IMAD R6, R4, R8, R7 ;  /* 0x0000000804067224 */ /* 0x000fe400078e0207 */
[C---:B------:R-:W-:Y:S01]  /*58b0*/  VIADD R12, R0.reuse, 0x96 ;  /* 0x00000096000c7836 */ /* 0x040fe20000000000 */
[----:B------:R3:W-:Y:S01]  /*58c0*/  STL [R1+0x1d0], R9 ;  /* 0x0001d00901007387 */ /* 0x0007e20000100800 */
[----:B------:R-:W-:-:S03]  /*58d0*/  VIADD R10, R0, 0x99 ;  /* 0x00000099000a7836 */ /* 0x000fc60000000000 */
[----:B------:R-:W-:Y:S01]  /*58e0*/  STL [R1+0x1d4c], R234 ;  /* 0x001d4cea01007387 */ /* 0x000fe20000100800 */
[----:B------:R-:W-:Y:S01]  /*58f0*/  IABS R13, R12 ;  /* 0x0000000c000d7213 */ /* 0x000fe20000000000 */
[C---:B--2---:R-:W-:Y:S01]  /*5900*/  VIADD R11, R0.reuse, 0x97 ;  /* 0x00000097000b7836 */ /* 0x044fe20000000000 */
[----:B------:R-:W-:Y:S01]  /*5910*/  IABS R7, R10 ;  /* 0x0000000a00077213 */ /* 0x000fe20000000000 */
[----:B------:R2:W-:Y:S01]  /*5920*/  STL [R1+0x1cc], R6 ;  /* 0x0001cc0601007387 */ /* 0x0005e20000100800 */
[----:B---3--:R-:W-:-:S03]  /*5930*/  VIADD R9, R0, 0x98 ;  /* 0x0000009800097836 */ /* 0x008fc60000000000 */
[----:B------:R-:W-:Y:S01]  /*5940*/  STL [R1+0xb58], R12 ;  /* 0x000b580c01007387 */ /* 0x000fe20000100800 */
[----:B------:R-:W-:-:S03]  /*5950*/  IMAD.HI.U32 R14, R2, R13, RZ ;  /* 0x0000000d020e7227 */ /* 0x000fc600078e00ff */
[----:B------:R3:W-:Y:S01]  /*5960*/  STL [R1+0xb5c], R11 ;  /* 0x000b5c0b01007387 */ /* 0x0007e20000100800 */
[----:B------:R-:W-:Y:S02]  /*5970*/  IMAD.MOV R14, RZ, RZ, -R14 ;  /* 0x000000ffff0e7224 */ /* 0x000fe400078e0a0e */
[----:B--2---:R-:W-:Y:S01]  /*5980*/  VIADD R6, R0, 0x9a ;  /* 0x0000009a00067836 */ /* 0x004fe20000000000 */
[----:B------:R2:W-:Y:S01]  /*5990*/  STL [R1+0xb60], R9 ;  /* 0x000b600901007387 */ /* 0x0005e20000100800 */
[----:B------:R-:W-:-:S03]  /*59a0*/  IMAD.HI.U32 R8, R2, R7, RZ ;  /* 0x0000000702087227 */ /* 0x000fc600078e00ff */
[----:B------:R1:W-:Y:S01]  /*59b0*/  STL [R1+0xb64], R10 ;  /* 0x000b640a01007387 */ /* 0x0003e20000100800 */
[----:B------:R-:W-:Y:S01]  /*59c0*/  IABS R3, R6 ;  /* 0x0000000600037213 */ /* 0x000fe20000000000 */
[----:B------:R-:W-:Y:S01]  /*59d0*/  IMAD.MOV R8, RZ, RZ, -R8 ;  /* 0x000000ffff087224 */ /* 0x000fe200078e0a08 */
[----:B---3--:R-:W-:Y:S01]  /*59e0*/  IABS R11, R11 ;  /* 0x0000000b000b7213 */ /* 0x008fe20000000000 */
[----:B------:R3:W-:Y:S01]  /*59f0*/  STL [R1+0xb68], R6 ;  /* 0x000b680601007387 */ /* 0x0007e20000100800 */
[----:B--2---:R-:W-:Y:S01]  /*5a00*/  IABS R9, R9 ;  /* 0x0000000900097213 */ /* 0x004fe20000000000 */
[----:B------:R-:W-:-:S04]  /*5a10*/  IMAD.HI.U32 R5, R2, R3, RZ ;  /* 0x0000000302057227 */ /* 0x000fc800078e00ff */
[----:B------:R-:W-:-:S04]  /*5a20*/  IMAD.HI.U32 R12, R2, R11, RZ ;  /* 0x0000000b020c7227 */ /* 0x000fc800078e00ff */
[----:B-1----:R-:W-:-:S04]  /*5a30*/  IMAD.HI.U32 R10, R2, R9, RZ ;  /* 0x00000009020a7227 */ /* 0x002fc800078e00ff */
[----:B------:R-:W-:Y:S02]  /*5a40*/  IMAD.MOV R12, RZ, RZ, -R12 ;  /* 0x000000ffff0c7224 */ /* 0x000fe400078e0a0c */
[----:B------:R-:W-:Y:S02]  /*5a50*/  IMAD.MOV R10, RZ, RZ, -R10 ;  /* 0x000000ffff0a7224 */ /* 0x000fe400078e0a0a */
[C---:B---3--:R-:W-:Y:S02]  /*5a60*/  IMAD R6, R4.reuse, R14, R13 ;  /* 0x0000000e04067224 */ /* 0x048fe400078e020d */
[C---:B------:R-:W-:Y:S02]  /*5a70*/  IMAD R11, R4.reuse, R12, R11 ;  /* 0x0000000c040b7224 */ /* 0x040fe400078e020b */
[----:B------:R-:W-:Y:S01]  /*5a80*/  IMAD.MOV R5, RZ, RZ, -R5 ;  /* 0x000000ffff057224 */ /* 0x000fe200078e0a05 */
[----:B------:R1:W-:Y:S01]  /*5a90*/  STL [R1+0x1c4], R6 ;  /* 0x0001c40601007387 */ /* 0x0003e20000100800 */
[----:B------:R-:W-:-:S02]  /*5aa0*/  IMAD R9, R4, R10, R9 ;  /* 0x0000000a04097224 */ /* 0x000fc400078e0209 */
        /* <DEDUP_REMOVED lines=16> */
[----:B------:R1:W-:Y:S02]  /*5bb0*/  STL [R1+0xb40], R9 ;  /* 0x000b400901007387 */ /* 0x0003e40000100800 */
[----:B---3--:R-:W-:-:S02]  /*5bc0*/  IABS R3, R6 ;  /* 0x0000000600037213 */ /* 0x008fc40000000000 */
        /* <DEDUP_REMOVED lines=76> */
[----:B------:R1:W-:Y:S01]  /*6090*/  STL [R1+0xb08], R6 ;  /* 0x000b080601007387 */ /* 0x0003e20000100800 */
[----:B------:R-:W-:Y:S02]  /*60a0*/  IMAD.MOV R12, RZ, RZ, -R12 ;  /* 0x000000ffff0c7224 */ /* 0x000fe400078e0a0c */
[----:B------:R-:W-:Y:S01]  /*60b0*/  IMAD.HI.U32 R10, R2, R9, RZ ;  /* 0x00000009020a7227 */ /* 0x000fe200078e00ff */
[----:B------:R3:W-:Y:S01]  /*60c0*/  STL [R1+0x188], R13 ;  /* 0x0001880d01007387 */ /* 0x0007e20000100800 */
[----:B--2---:R-:W-:Y:S02]  /*60d0*/  IABS R7, R7 ;  /* 0x0000000700077213 */ /* 0x004fe40000000000 */
[----:B------:R-:W-:-:S02]  /*60e0*/  IMAD.MOV R10, RZ, RZ, -R10 ;  /* 0x000000ffff0a7224 */ /* 0x000fc400078e0a0a */
[----:B------:R-:W-:Y:S02]  /*60f0*/  IMAD.MOV R5, RZ, RZ, -R5 ;  /* 0x000000ffff057224 */ /* 0x000fe400078e0a05 */
[----:B------:R-:W-:-:S04]  /*6100*/  IMAD.HI.U32 R8, R2, R7, RZ ;  /* 0x0000000702087227 */ /* 0x000fc800078e00ff */
[C---:B------:R-:W-:Y:S02]  /*6110*/  IMAD R231, R4.reuse, R10, R9 ;  /* 0x0000000a04e77224 */ /* 0x040fe400078e0209 */
[----:B-1----:R-:W-:Y:S02]  /*6120*/  IMAD R6, R4, R12, R11 ;  /* 0x0000000c04067224 */ /* 0x002fe400078e020b */
[----:B------:R-:W-:Y:S01]  /*6130*/  VIADD R10, R0, 0xaa ;  /* 0x000000aa000a7836 */ /* 0x000fe20000000000 */
[----:B------:R-:W-:Y:S01]  /*6140*/  STL [R1+0x1d54], R231 ;  /* 0x001d54e701007387 */ /* 0x000fe20000100800 */
[----:B------:R-:W-:Y:S02]  /*6150*/  IMAD.MOV R8, RZ, RZ, -R8 ;  /* 0x000000ffff087224 */ /* 0x000fe400078e0a08 */
[C---:B------:R-:W-:Y:S01]  /*6160*/  IMAD R3, R4.reuse, R5, R3 ;  /* 0x0000000504037224 */ /* 0x040fe200078e0203 */
[----:B------:R1:W-:Y:S01]  /*6170*/  STL [R1+0x184], R6 ;  /* 0x0001840601007387 */ /* 0x0003e20000100800 */
[----:B------:R-:W-:Y:S01]  /*6180*/  IMAD R226, R4, R8, R7 ;  /* 0x0000000804e27224 */ /* 0x000fe200078e0207 */
[----:B---3--:R-:W-:Y:S01]  /*6190*/  IABS R13, R10 ;  /* 0x0000000a000d7213 */ /* 0x008fe20000000000 */
[C---:B------:R-:W-:Y:S01]  /*61a0*/  VIADD R9, R0.reuse, 0xab ;  /* 0x000000ab00097836 */ /* 0x040fe20000000000 */
[----:B------:R2:W-:Y:S01]  /*61b0*/  STL [R1+0x178], R3 ;  /* 0x0001780301007387 */ /* 0x0005e20000100800 */
[----:B------:R-:W-:-:S02]  /*61c0*/  VIADD R8, R0, 0xac ;  /* 0x000000ac00087836 */ /* 0x000fc40000000000 */
[C---:B------:R-:W-:Y:S01]  /*61d0*/  VIADD R7, R0.reuse, 0xad ;  /* 0x000000ad00077836 */ /* 0x040fe20000000000 */
[----:B------:R-:W-:Y:S01]  /*61e0*/  STL [R1+0xae0], R10 ;  /* 0x000ae00a01007387 */ /* 0x000fe20000100800 */
[----:B------:R-:W-:Y:S01]  /*61f0*/  IABS R11, R9 ;  /* 0x00000009000b7213 */ /* 0x000fe20000000000 */
[----:B-1----:R-:W-:Y:S02]  /*6200*/  VIADD R6, R0, 0xae ;  /* 0x000000ae00067836 */ /* 0x002fe40000000000 */
[----:B------:R1:W-:Y:S01]  /*6210*/  STL [R1+0xae4], R9 ;  /* 0x000ae40901007387 */ /* 0x0003e20000100800 */
[----:B------:R-:W-:Y:S02]  /*6220*/  IMAD.HI.U32 R14, R2, R13, RZ ;  /* 0x0000000d020e7227 */ /* 0x000fe400078e00ff */
[----:B--2---:R-:W-:Y:S01]  /*6230*/  IABS R3, R6 ;  /* 0x0000000600037213 */ /* 0x004fe20000000000 */
[----:B------:R-:W-:Y:S01]  /*6240*/  STL [R1+0xae8], R8 ;  /* 0x000ae80801007387 */ /* 0x000fe20000100800 */
[----:B------:R-:W-:-:S02]  /*6250*/  IMAD.MOV R14, RZ, RZ, -R14 ;  /* 0x000000ffff0e7224 */ /* 0x000fc400078e0a0e */
[C---:B------:R-:W-:Y:S01]  /*6260*/  IMAD.HI.U32 R12, R2.reuse, R11, RZ ;  /* 0x0000000b020c7227 */ /* 0x040fe200078e00ff */
[----:B------:R2:W-:Y:S01]  /*6270*/  STL [R1+0xaec], R7 ;  /* 0x000aec0701007387 */ /* 0x0005e20000100800 */
[----:B-1----:R-:W-:Y:S02]  /*6280*/  IABS R9, R8 ;  /* 0x0000000800097213 */ /* 0x002fe40000000000 */
[C---:B------:R-:W-:Y:S01]  /*6290*/  IMAD.HI.U32 R5, R2.reuse, R3, RZ ;  /* 0x0000000302057227 */ /* 0x040fe200078e00ff */
[----:B------:R1:W-:Y:S03]  /*62a0*/  STL [R1+0xaf0], R6 ;  /* 0x000af00601007387 */ /* 0x0003e60000100800 */
[----:B------:R-:W-:Y:S01]  /*62b0*/  IMAD.HI.U32 R10, R2, R9, RZ ;  /* 0x00000009020a7227 */ /* 0x000fe200078e00ff */
[----:B--2---:R-:W-:-:S03]  /*62c0*/  IABS R7, R7 ;  /* 0x0000000700077213 */ /* 0x004fc60000000000 */
[----:B------:R-:W-:Y:S02]  /*62d0*/  IMAD.MOV R12, RZ, RZ, -R12 ;  /* 0x000000ffff0c7224 */ /* 0x000fe400078e0a0c */
[----:B------:R-:W-:Y:S02]  /*62e0*/  IMAD.MOV R10, RZ, RZ, -R10 ;  /* 0x000000ffff0a7224 */ /* 0x000fe400078e0a0a */
[----:B-1----:R-:W-:Y:S01]  /*62f0*/  IMAD R6, R4, R14, R13 ;  /* 0x0000000e04067224 */ /* 0x002fe200078e020d */
[----:B------:R-:W-:Y:S01]  /*6300*/  IABS R13, R18 ;  /* 0x00000012000d7213 */ /* 0x000fe20000000000 */
[----:B------:R-:W-:-:S03]  /*6310*/  IMAD.HI.U32 R8, R2, R7, RZ ;  /* 0x0000000702087227 */ /* 0x000fc600078e00ff */
[----:B------:R1:W-:Y:S01]  /*6320*/  STL [R1+0x174], R6 ;  /* 0x0001740601007387 */ /* 0x0003e20000100800 */
[----:B------:R-:W-:Y:S02]  /*6330*/  IMAD.MOV R5, RZ, RZ, -R5 ;  /* 0x000000ffff057224 */ /* 0x000fe400078e0a05 */
[----:B------:R-:W-:Y:S02]  /*6340*/  IMAD.MOV R8, RZ, RZ, -R8 ;  /* 0x000000ffff087224 */ /* 0x000fe400078e0a08 */
[C---:B------:R-:W-:Y:S01]  /*6350*/  IMAD R231, R4.reuse, R12, R11 ;  /* 0x0000000c04e77224 */ /* 0x040fe200078e020b */
[----:B------:R-:W-:Y:S01]  /*6360*/  IABS R11, R17 ;  /* 0x00000011000b7213 */ /* 0x000fe20000000000 */
[C---:B------:R-:W-:Y:S01]  /*6370*/  IMAD R232, R4.reuse, R10, R9 ;  /* 0x0000000a04e87224 */ /* 0x040fe200078e0209 */
[----:B------:R-:W-:Y:S01]  /*6380*/  IABS R9, R16 ;  /* 0x0000001000097213 */ /* 0x000fe20000000000 */
[----:B------:R-:W-:Y:S02]  /*6390*/  IMAD R236, R4, R5, R3 ;  /* 0x0000000504ec7224 */ /* 0x000fe400078e0203 */
[----:B-1----:R-:W-:-:S02]  /*63a0*/  VIADD R6, R0, 0xb3 ;  /* 0x000000b300067836 */ /* 0x002fc40000000000 */
[----:B------:R-:W-:Y:S01]  /*63b0*/  IMAD R228, R4, R8, R7 ;  /* 0x0000000804e47224 */ /* 0x000fe200078e0207 */
[----:B------:R-:W-:Y:S01]  /*63c0*/  IABS R7, R15 ;  /* 0x0000000f00077213 */ /* 0x000fe20000000000 */
[C---:B------:R-:W-:Y:S01]  /*63d0*/  IMAD.HI.U32 R14, R2.reuse, R13, RZ ;  /* 0x0000000d020e7227 */ /* 0x040fe200078e00ff */
[----:B------:R-:W-:Y:S01]  /*63e0*/  STL [R1+0x1d40], R236 ;  /* 0x001d40ec01007387 */ /* 0x000fe20000100800 */
[----:B------:R-:W-:Y:S02]  /*63f0*/  IABS R3, R6 ;  /* 0x0000000600037213 */ /* 0x000fe40000000000 */
[C---:B------:R-:W-:Y:S01]  /*6400*/  IMAD.HI.U32 R12, R2.reuse, R11, RZ ;  /* 0x0000000b020c7227 */ /* 0x040fe200078e00ff */
[----:B------:R-:W-:Y:S03]  /*6410*/  STL [R1+0xab8], R18 ;  /* 0x000ab81201007387 */ /* 0x000fe60000100800 */
        /* <DEDUP_REMOVED lines=8> */
[----:B------:R1:W-:Y:S03]  /*64a0*/  STL [R1+0xac8], R6 ;  /* 0x000ac80601007387 */ /* 0x0003e60000100800 */
[----:B------:R-:W-:Y:S02]  /*64b0*/  IMAD.MOV R10, RZ, RZ, -R10 ;  /* 0x000000ffff0a7224 */ /* 0x000fe400078e0a0a */
[----:B------:R-:W-:Y:S02]  /*64c0*/  IMAD.MOV R8, RZ, RZ, -R8 ;  /* 0x000000ffff087224 */ /* 0x000fe400078e0a08 */
[----:B------:R-:W-:-:S02]  /*64d0*/  IMAD R11, R4, R12, R11 ;  /* 0x0000000c040b7224 */ /* 0x000fc400078e020b */
[----:B------:R-:W-:Y:S02]  /*64e0*/  IMAD.MOV R5, RZ, RZ, -R5 ;  /* 0x000000ffff057224 */ /* 0x000fe400078e0a05 */
[C---:B-1----:R-:W-:Y:S02]  /*64f0*/  IMAD R6, R4.reuse, R14, R13 ;  /* 0x0000000e04067224 */ /* 0x042fe400078e020d */
[C---:B------:R-:W-:Y:S02]  /*6500*/  IMAD R9, R4.reuse, R10, R9 ;  /* 0x0000000a04097224 */ /* 0x040fe400078e0209 */
[----:B------:R-:W-:Y:S01]  /*6510*/  IMAD R3, R4, R5, R3 ;  /* 0x0000000504037224 */ /* 0x000fe200078e0203 */
[----:B------:R1:W-:Y:S01]  /*6520*/  STL [R1+0x160], R6 ;  /* 0x0001600601007387 */ /* 0x0003e20000100800 */
[C---:B------:R-:W-:Y:S02]  /*6530*/  VIADD R10, R0.reuse, 0xb4 ;  /* 0x000000b4000a7836 */ /* 0x040fe40000000000 */
[C---:B------:R-:W-:Y:S01]  /*6540*/  VIADD R18, R0.reuse, 0xfb ;  /* 0x000000fb00127836 */ /* 0x040fe20000000000 */
[----:B------:R-:W-:Y:S01]  /*6550*/  STL [R1+0x15c], R11 ;  /* 0x00015c0b01007387 */ /* 0x000fe20000100800 */
[C---:B------:R-:W-:Y:S01]  /*6560*/  VIADD R17, R0.reuse, 0xfc ;  /* 0x000000fc00117836 */ /* 0x040fe20000000000 */
[----:B------:R-:W-:Y:S01]  /*6570*/  IABS R13, R10 ;  /* 0x0000000a000d7213 */ /* 0x000fe20000000000 */
[C---:B------:R-:W-:Y:S01]  /*6580*/  VIADD R16, R0.reuse, 0xfd ;  /* 0x000000fd00107836 */ /* 0x040fe20000000000 */
[----:B------:R2:W-:Y:S01]  /*6590*/  STL [R1+0x158], R9 ;  /* 0x0001580901007387 */ /* 0x0005e20000100800 */
[----:B------:R-:W-:-:S02]  /*65a0*/  VIADD R15, R0, 0xfe ;  /* 0x000000fe000f7836 */ /* 0x000fc40000000000 */
        /* <DEDUP_REMOVED lines=9> */
[----:B------:R-:W-:Y:S01]  /*6640*/  IMAD.MOV.U32 R236, RZ, RZ, R226 ;  /* 0x000000ffffec7224 */ /* 0x000fe200078e00e2 */
        /* <DEDUP_REMOVED lines=119> */
[----:B------:R3:W-:Y:S01]  /*6dc0*/  STL [R1+0x1d44], R235 ;  /* 0x001d44eb01007387 */ /* 0x0007e20000100800 */
[----:B--2---:R-:W-:Y:S02]  /*6dd0*/  IABS R7, R7 ;  /* 0x0000000700077213 */ /* 0x004fe40000000000 */
[----:B------:R-:W-:-:S02]  /*6de0*/  IMAD.MOV R10, RZ, RZ, -R10 ;  /* 0x000000ffff0a7224 */ /* 0x000fc400078e0a0a */
[----:B------:R-:W-:Y:S02]  /*6df0*/  IMAD R237, R4, R12, R11 ;  /* 0x0000000c04ed7224 */ /* 0x000fe400078e020b */
[----:B------:R-:W-:-:S03]  /*6e00*/  IMAD.HI.U32 R8, R2, R7, RZ ;  /* 0x0000000702087227 */ /* 0x000fc600078e00ff */
[----:B------:R2:W-:Y:S01]  /*6e10*/  STL [R1+0x1d38], R237 ;  /* 0x001d38ed01007387 */ /* 0x0005e20000100800 */
[----:B------:R-:W-:Y:S02]  /*6e20*/  IMAD.MOV R8, RZ, RZ, -R8 ;  /* 0x000000ffff087224 */ /* 0x000fe400078e0a08 */
[----:B------:R-:W-:Y:S02]  /*6e30*/  IMAD.MOV R5, RZ, RZ, -R5 ;  /* 0x000000ffff057224 */ /* 0x000fe400078e0a05 */
[C---:B------:R-:W-:Y:S02]  /*6e40*/  IMAD R9, R4.reuse, R10, R9 ;  /* 0x0000000a04097224 */ /* 0x040fe400078e0209 */
[C---:B-1----:R-:W-:Y:S02]  /*6e50*/  IMAD R6, R4.reuse, R8, R7 ;  /* 0x0000000804067224 */ /* 0x042fe400078e0207 */
[----:B------:R-:W-:Y:S01]  /*6e60*/  IMAD R3, R4, R5, R3 ;  /* 0x0000000504037224 */ /* 0x000fe200078e0203 */
[----:B------:R1:W-:Y:S01]  /*6e70*/  STL [R1+0x108], R9 ;  /* 0x0001080901007387 */ /* 0x0003e20000100800 */
[----:B------:R-:W-:-:S02]  /*6e80*/  VIADD R10, R0, 0xc8 ;  /* 0x000000c8000a7836 */ /* 0x000fc40000000000 */
[C---:B------:R-:W-:Y:S01]  /*6e90*/  VIADD R8, R0.reuse, 0xca ;  /* 0x000000ca00087836 */ /* 0x040fe20000000000 */
[----:B------:R4:W-:Y:S01]  /*6ea0*/  STL [R1+0x104], R6 ;  /* 0x0001040601007387 */ /* 0x0009e20000100800 */
[C---:B------:R-:W-:Y:S01]  /*6eb0*/  VIADD R7, R0.reuse, 0xcb ;  /* 0x000000cb00077836 */ /* 0x040fe20000000000 */
[----:B------:R-:W-:Y:S01]  /*6ec0*/  IABS R13, R10 ;  /* 0x0000000a000d7213 */ /* 0x000fe20000000000 */
[----:B---3--:R-:W-:Y:S01]  /*6ed0*/  IMAD.MOV.U32 R235, RZ, RZ, R221 ;  /* 0x000000ffffeb7224 */ /* 0x008fe200078e00dd */
[----:B------:R3:W-:Y:S01]  /*6ee0*/  STL [R1+0x100], R3 ;  /* 0x0001000301007387 */ /* 0x0007e20000100800 */
[----:B--2---:R-:W-:Y:S02]  /*6ef0*/  IMAD.MOV.U32 R237, RZ, RZ, R218 ;  /* 0x000000ffffed7224 */ /* 0x004fe400078e00da */
[----:B-1----:R-:W-:Y:S01]  /*6f00*/  VIADD R9, R0, 0xc9 ;  /* 0x000000c900097836 */ /* 0x002fe20000000000 */
[----:B------:R-:W-:Y:S01]  /*6f10*/  STL [R1+0xa18], R10 ;  /* 0x000a180a01007387 */ /* 0x000fe20000100800 */
[----:B------:R-:W-:-:S03]  /*6f20*/  IMAD.HI.U32 R14, R2, R13, RZ ;  /* 0x0000000d020e7227 */ /* 0x000fc600078e00ff */
[----:B------:R1:W-:Y:S01]  /*6f30*/  STL [R1+0xa1c], R9 ;  /* 0x000a1c0901007387 */ /* 0x0003e20000100800 */
[----:B----4-:R-:W-:Y:S01]  /*6f40*/  VIADD R6, R0, 0xcc ;  /* 0x000000cc00067836 */ /* 0x010fe20000000000 */
[----:B------:R-:W-:Y:S01]  /*6f50*/  IABS R11, R9 ;  /* 0x00000009000b7213 */ /* 0x000fe20000000000 */
[----:B------:R-:W-:Y:S01]  /*6f60*/  IMAD.MOV R14, RZ, RZ, -R14 ;  /* 0x000000ffff0e7224 */ /* 0x000fe200078e0a0e */
[----:B------:R-:W-:Y:S02]  /*6f70*/  STL [R1+0xa20], R8 ;  /* 0x000a200801007387 */ /* 0x000fe40000100800 */
[----:B---3--:R-:W-:Y:S01]  /*6f80*/  IABS R3, R6 ;  /* 0x0000000600037213 */ /* 0x008fe20000000000 */
[C---:B------:R-:W-:Y:S01]  /*6f90*/  IMAD.HI.U32 R12, R2.reuse, R11, RZ ;  /* 0x0000000b020c7227 */ /* 0x040fe200078e00ff */
[----:B------:R2:W-:Y:S01]  /*6fa0*/  STL [R1+0xa24], R7 ;  /* 0x000a240701007387 */ /* 0x0005e20000100800 */
[----:B-1----:R-:W-:Y:S02]  /*6fb0*/  IABS R9, R8 ;  /* 0x0000000800097213 */ /* 0x002fe40000000000 */
[----:B------:R-:W-:Y:S01]  /*6fc0*/  IMAD.MOV R12, RZ, RZ, -R12 ;  /* 0x000000ffff0c7224 */ /* 0x000fe200078e0a0c */
[----:B------:R1:W-:Y:S01]  /*6fd0*/  STL [R1+0xa28], R6 ;  /* 0x000a280601007387 */ /* 0x0003e20000100800 */
[----:B------:R-:W-:-:S04]  /*6fe0*/  IMAD.HI.U32 R5, R2, R3, RZ ;  /* 0x0000000302057227 */ /* 0x000fc800078e00ff */
[----:B------:R-:W-:Y:S01]  /*6ff0*/  IMAD.HI.U32 R10, R2, R9, RZ ;  /* 0x00000009020a7227 */ /* 0x000fe200078e00ff */
[----:B--2---:R-:W-:-:S03]  /*7000*/  IABS R7, R7 ;  /* 0x0000000700077213 */ /* 0x004fc60000000000 */
[----:B------:R-:W-:Y:S02]  /*7010*/  IMAD.MOV R10, RZ, RZ, -R10 ;  /* 0x000000ffff0a7224 */ /* 0x000fe400078e0a0a */
[----:B------:R-:W-:-:S04]  /*7020*/  IMAD.HI.U32 R8, R2, R7, RZ ;  /* 0x0000000702087227 */ /* 0x000fc800078e00ff */
[C---:B------:R-:W-:Y:S02]  /*7030*/  IMAD R238, R4.reuse, R14, R13 ;  /* 0x0000000e04ee7224 */ /* 0x040fe400078e020d */
[----:B------:R-:W-:Y:S02]  /*7040*/  IMAD.MOV R8, RZ, RZ, -R8 ;  /* 0x000000ffff087224 */ /* 0x000fe400078e0a08 */
[C---:B------:R-:W-:Y:S01]  /*7050*/  IMAD R11, R4.reuse, R12, R11 ;  /* 0x0000000c040b7224 */ /* 0x040fe200078e020b */
[----:B------:R-:W-:Y:S01]  /*7060*/  STL [R1+0x1d3c], R238 ;  /* 0x001d3cee01007387 */ /* 0x000fe20000100800 */
[----:B------:R-:W-:Y:S02]  /*7070*/  IMAD.MOV R5, RZ, RZ, -R5 ;  /* 0x000000ffff057224 */ /* 0x000fe400078e0a05 */
[C---:B------:R-:W-:Y:S01]  /*7080*/  IMAD R9, R4.reuse, R10, R9 ;  /* 0x0000000a04097224 */ /* 0x040fe200078e0209 */
[----:B------:R-:W-:Y:S01]  /*7090*/  STL [R1+0xf8], R11 ;  /* 0x0000f80b01007387 */ /* 0x000fe20000100800 */
[----:B-1----:R-:W-:-:S02]  /*70a0*/  IMAD R6, R4, R8, R7 ;  /* 0x0000000804067224 */ /* 0x002fc400078e0207 */
[----:B------:R-:W-:Y:S01]  /*70b0*/  IMAD R3, R4, R5, R3 ;  /* 0x0000000504037224 */ /* 0x000fe200078e0203 */
[----:B------:R1:W-:Y:S01]  /*70c0*/  STL [R1+0xf4], R9 ;  /* 0x0000f40901007387 */ /* 0x0003e20000100800 */
[C---:B------:R-:W-:Y:S02]  /*70d0*/  VIADD R10, R0.reuse, 0xcd ;  /* 0x000000cd000a7836 */ /* 0x040fe40000000000 */
[C---:B------:R-:W-:Y:S01]  /*70e0*/  VIADD R8, R0.reuse, 0xcf ;  /* 0x000000cf00087836 */ /* 0x040fe20000000000 */
[----:B------:R2:W-:Y:S01]  /*70f0*/  STL [R1+0xf0], R6 ;  /* 0x0000f00601007387 */ /* 0x0005e20000100800 */
[C---:B------:R-:W-:Y:S01]  /*7100*/  VIADD R7, R0.reuse, 0xd0 ;  /* 0x000000d000077836 */ /* 0x040fe20000000000 */
[----:B------:R-:W-:Y:S02]  /*7110*/  IABS R13, R10 ;  /* 0x0000000a000d7213 */ /* 0x000fe40000000000 */
[----:B------:R3:W-:Y:S01]  /*7120*/  STL [R1+0xec], R3 ;  /* 0x0000ec0301007387 */ /* 0x0007e20000100800 */
[----:B-1----:R-:W-:-:S03]  /*7130*/  VIADD R9, R0, 0xce ;  /* 0x000000ce00097836 */ /* 0x002fc60000000000 */
[----:B------:R-:W-:Y:S01]  /*7140*/  STL [R1+0x9f8], R10 ;  /* 0x0009f80a01007387 */ /* 0x000fe20000100800 */
[----:B------:R-:W-:Y:S01]  /*7150*/  IMAD.HI.U32 R14, R2, R13, RZ ;  /* 0x0000000d020e7227 */ /* 0x000fe200078e00ff */
[----:B------:R-:W-:Y:S02]  /*7160*/  IABS R11, R9 ;  /* 0x00000009000b7213 */ /* 0x000fe40000000000 */
[----:B------:R1:W-:Y:S01]  /*7170*/  STL [R1+0xa00], R9 ;  /* 0x000a000901007387 */ /* 0x0003e20000100800 */
[----:B--2---:R-:W-:Y:S02]  /*7180*/  VIADD R6, R0, 0xd1 ;  /* 0x000000d100067836 */ /* 0x004fe40000000000 */
[----:B------:R-:W-:Y:S01]  /*7190*/  IMAD.MOV R14, RZ, RZ, -R14 ;  /* 0x000000ffff0e7224 */ /* 0x000fe200078e0a0e */
[----:B------:R-:W-:Y:S01]  /*71a0*/  STL [R1+0xa08], R8 ;  /* 0x000a080801007387 */ /* 0x000fe20000100800 */
[----:B------:R-:W-:Y:S01]  /*71b0*/  IMAD.HI.U32 R12, R2, R11, RZ ;  /* 0x0000000b020c7227 */ /* 0x000fe200078e00ff */
[----:B---3--:R-:W-:-:S02]  /*71c0*/  IABS R3, R6 ;  /* 0x0000000600037213 */ /* 0x008fc40000000000 */
        /* <DEDUP_REMOVED lines=84> */
[----:B------:R-:W-:Y:S02]  /*7710*/  IMAD R9, R4, R10, R9 ;  /* 0x0000000a04097224 */ /* 0x000fe400078e0209 */
[----:B------:R-:W-:Y:S01]  /*7720*/  VIADD R10, R0, 0xdc ;  /* 0x000000dc000a7836 */ /* 0x000fe20000000000 */
[----:B------:R-:W-:Y:S01]  /*7730*/  STL [R1+0xbc], R11 ;  /* 0x0000bc0b01007387 */ /* 0x000fe20000100800 */
[----:B------:R-:W-:-:S03]  /*7740*/  IMAD R3, R4, R5, R3 ;  /* 0x0000000504037224 */ /* 0x000fc600078e0203 */
[----:B------:R2:W-:Y:S01]  /*7750*/  STL [R1+0xb8], R9 ;  /* 0x0000b80901007387 */ /* 0x0005e20000100800 */
        /* <DEDUP_REMOVED lines=22> */
[----:B--2---:R-:W-:-:S03]  /*78c0*/  IABS R7, R7 ;  /* 0x0000000700077213 */ /* 0x004fc60000000000 */
[----:B------:R-:W-:Y:S02]  /*78d0*/  IMAD.MOV R10, RZ, RZ, -R10 ;  /* 0x000000ffff0a7224 */ /* 0x000fe400078e0a0a */
[----:B------:R-:W-:Y:S02]  /*78e0*/  IMAD.MOV R5, RZ, RZ, -R5 ;  /* 0x000000ffff057224 */ /* 0x000fe400078e0a05 */
[----:B------:R-:W-:-:S04]  /*78f0*/  IMAD.HI.U32 R8, R2, R7, RZ ;  /* 0x0000000702087227 */ /* 0x000fc800078e00ff */
[C---:B-1----:R-:W-:Y:S02]  /*7900*/  IMAD R6, R4.reuse, R14, R13 ;  /* 0x0000000e04067224 */ /* 0x042fe400078e020d */
[----:B------:R-:W-:Y:S02]  /*7910*/  IMAD.MOV R8, RZ, RZ, -R8 ;  /* 0x000000ffff087224 */ /* 0x000fe400078e0a08 */
[C---:B------:R-:W-:Y:S01]  /*7920*/  IMAD R11, R4.reuse, R12, R11 ;  /* 0x0000000c040b7224 */ /* 0x040fe200078e020b */
[----:B------:R1:W-:Y:S01]  /*7930*/  STL [R1+0xac], R6 ;  /* 0x0000ac0601007387 */ /* 0x0003e20000100800 */
[C---:B------:R-:W-:Y:S02]  /*7940*/  IMAD R239, R4.reuse, R10, R9 ;  /* 0x0000000a04ef7224 */ /* 0x040fe400078e0209 */
[----:B------:R-:W-:Y:S01]  /*7950*/  IMAD R3, R4, R5, R3 ;  /* 0x0000000504037224 */ /* 0x000fe200078e0203 */
[----:B------:R2:W-:Y:S01]  /*7960*/  STL [R1+0xa8], R11 ;  /* 0x0000a80b01007387 */ /* 0x0005e20000100800 */
[----:B------:R-:W-:-:S02]  /*7970*/  VIADD R10, R0, 0xe1 ;  /* 0x000000e1000a7836 */ /* 0x000fc40000000000 */
[----:B------:R-:W-:Y:S02]  /*7980*/  VIADD R9, R0, 0xe2 ;  /* 0x000000e200097836 */ /* 0x000fe40000000000 */
[----:B-1----:R-:W-:Y:S01]  /*7990*/  IMAD R6, R4, R8, R7 ;  /* 0x0000000804067224 */ /* 0x002fe200078e0207 */
[----:B------:R-:W-:Y:S01]  /*79a0*/  IABS R13, R10 ;  /* 0x0000000a000d7213 */ /* 0x000fe20000000000 */
[C---:B------:R-:W-:Y:S02]  /*79b0*/  VIADD R8, R0.reuse, 0xe3 ;  /* 0x000000e300087836 */ /* 0x040fe40000000000 */
[----:B------:R-:W-:Y:S01]  /*79c0*/  VIADD R7, R0, 0xe4 ;  /* 0x000000e400077836 */ /* 0x000fe20000000000 */
[----:B------:R1:W-:Y:S01]  /*79d0*/  STL [R1+0xa0], R6 ;  /* 0x0000a00601007387 */ /* 0x0003e20000100800 */
[----:B--2---:R-:W-:Y:S01]  /*79e0*/  IABS R11, R9 ;  /* 0x00000009000b7213 */ /* 0x004fe20000000000 */
[C---:B------:R-:W-:Y:S02]  /*79f0*/  IMAD.HI.U32 R14, R2.reuse, R13, RZ ;  /* 0x0000000d020e7227 */ /* 0x040fe400078e00ff */
[----:B------:R2:W-:Y:S02]  /*7a00*/  STL [R1+0x9c], R3 ;  /* 0x00009c0301007387 */ /* 0x0005e40000100800 */
[----:B------:R-:W-:-:S02]  /*7a10*/  IMAD.HI.U32 R12, R2, R11, RZ ;  /* 0x0000000b020c7227 */ /* 0x000fc400078e00ff */
[----:B------:R-:W-:Y:S02]  /*7a20*/  STL [R1+0x978], R10 ;  /* 0x0009780a01007387 */ /* 0x000fe40000100800 */
[----:B-1----:R-:W-:Y:S02]  /*7a30*/  VIADD R6, R0, 0xe5 ;  /* 0x000000e500067836 */ /* 0x002fe40000000000 */
[----:B------:R1:W-:Y:S01]  /*7a40*/  STL [R1+0x97c], R9 ;  /* 0x00097c0901007387 */ /* 0x0003e20000100800 */
[----:B------:R-:W-:Y:S02]  /*7a50*/  IMAD.MOV R14, RZ, RZ, -R14 ;  /* 0x000000ffff0e7224 */ /* 0x000fe400078e0a0e */
[----:B--2---:R-:W-:Y:S01]  /*7a60*/  IABS R3, R6 ;  /* 0x0000000600037213 */ /* 0x004fe20000000000 */
[----:B------:R-:W-:Y:S01]  /*7a70*/  STL [R1+0x980], R8 ;  /* 0x0009800801007387 */ /* 0x000fe20000100800 */
[----:B------:R-:W-:-:S03]  /*7a80*/  IMAD.MOV R12, RZ, RZ, -R12 ;  /* 0x000000ffff0c7224 */ /* 0x000fc600078e0a0c */
[----:B------:R2:W-:Y:S01]  /*7a90*/  STL [R1+0x984], R7 ;  /* 0x0009840701007387 */ /* 0x0005e20000100800 */
[----:B------:R-:W-:Y:S01]  /*7aa0*/  IMAD.HI.U32 R5, R2, R3, RZ ;  /* 0x0000000302057227 */ /* 0x000fe200078e00ff */
[----:B-1----:R-:W-:Y:S02]  /*7ab0*/  IABS R9, R8 ;  /* 0x0000000800097213 */ /* 0x002fe40000000000 */
[----:B------:R1:W-:Y:S01]  /*7ac0*/  STL [R1+0x988], R6 ;  /* 0x0009880601007387 */ /* 0x0003e20000100800 */
[----:B------:R-:W-:Y:S02]  /*7ad0*/  IMAD R11, R4, R12, R11 ;  /* 0x0000000c040b7224 */ /* 0x000fe400078e020b */
        /* <DEDUP_REMOVED lines=9> */
[----:B------:R-:W-:Y:S02]  /*7b70*/  IMAD R3, R4, R5, R3 ;  /* 0x0000000504037224 */ /* 0x000fe400078e0203 */
[----:B------:R-:W-:Y:S01]  /*7b80*/  VIADD R10, R0, 0xe6 ;  /* 0x000000e6000a7836 */ /* 0x000fe20000000000 */
[----:B------:R-:W-:Y:S04]  /*7b90*/  STL [R1+0x80], R11 ;  /* 0x0000800b01007387 */ /* 0x000fe80000100800 */
[----:B------:R2:W-:Y:S01]  /*7ba0*/  STL [R1+0x7c], R9 ;  /* 0x00007c0901007387 */ /* 0x0005e20000100800 */
[----:B------:R-:W-:Y:S01]  /*7bb0*/  IABS R13, R10 ;  /* 0x0000000a000d7213 */ /* 0x000fe20000000000 */
[----:B-1----:R-:W-:-:S02]  /*7bc0*/  IMAD R6, R4, R8, R7 ;  /* 0x0000000804067224 */ /* 0x002fc400078e0207 */
        /* <DEDUP_REMOVED lines=65> */
[----:B------:R-:W-:Y:S01]  /*7fe0*/  STL [R1+0x58], R11 ;  /* 0x0000580b01007387 */ /* 0x000fe20000100800 */
[----:B------:R-:W-:-:S03]  /*7ff0*/  VIADD R10, R0, 0xf0 ;  /* 0x000000f0000a7836 */ /* 0x000fc60000000000 */
[----:B------:R2:W-:Y:S01]  /*8000*/  STL [R1+0x54], R9 ;  /* 0x0000540901007387 */ /* 0x0005e20000100800 */
[----:B-1----:R-:W-:Y:S02]  /*8010*/  IMAD R6, R4, R8, R7 ;  /* 0x0000000804067224 */ /* 0x002fe400078e0207 */
[C---:B------:R-:W-:Y:S02]  /*8020*/  VIADD R8, R0.reuse, 0xf1 ;  /* 0x000000f100087836 */ /* 0x040fe40000000000 */
[C---:B------:R-:W-:Y:S01]  /*8030*/  VIADD R7, R0.reuse, 0xf2 ;  /* 0x000000f200077836 */ /* 0x040fe20000000000 */
[----:B------:R1:W-:Y:S01]  /*8040*/  STL [R1+0x50], R6 ;  /* 0x0000500601007387 */ /* 0x0003e20000100800 */
[----:B--2---:R-:W-:-:S03]  /*8050*/  VIADD R9, R0, 0xf3 ;  /* 0x000000f300097836 */ /* 0x004fc60000000000 */
[----:B------:R2:W-:Y:S04]  /*8060*/  STL [R1+0x4c], R3 ;  /* 0x00004c0301007387 */ /* 0x0005e80000100800 */
[----:B------:R3:W-:Y:S01]  /*8070*/  STL [R1+0x914], R10 ;  /* 0x0009140a01007387 */ /* 0x0007e20000100800 */
[----:B------:R-:W-:Y:S01]  /*8080*/  IABS R5, R9 ;  /* 0x0000000900057213 */ /* 0x000fe20000000000 */
[----:B-1----:R-:W-:Y:S02]  /*8090*/  VIADD R6, R0, 0xf4 ;  /* 0x000000f400067836 */ /* 0x002fe40000000000 */
[----:B------:R1:W-:Y:S02]  /*80a0*/  STL [R1+0x918], R8 ;  /* 0x0009180801007387 */ /* 0x0003e40000100800 */
[----:B------:R-:W-:Y:S01]  /*80b0*/  IMAD.HI.U32 R13, R2, R5, RZ ;  /* 0x00000005020d7227 */ /* 0x000fe200078e00ff */
[----:B--2---:R-:W-:Y:S01]  /*80c0*/  IABS R3, R6 ;  /* 0x0000000600037213 */ /* 0x004fe20000000000 */
[----:B------:R2:W-:Y:S01]  /*80d0*/  STL [R1+0x91c], R7 ;  /* 0x00091c0701007387 */ /* 0x0005e20000100800 */
[----:B---3--:R-:W-:Y:S01]  /*80e0*/  IABS R10, R10 ;  /* 0x0000000a000a7213 */ /* 0x008fe20000000000 */
[----:B------:R-:W-:-:S02]  /*80f0*/  IMAD.MOV R13, RZ, RZ, -R13 ;  /* 0x000000ffff0d7224 */ /* 0x000fc400078e0a0d */
[----:B------:R3:W-:Y:S01]  /*8100*/  STL [R1+0x920], R9 ;  /* 0x0009200901007387 */ /* 0x0007e20000100800 */
[C---:B------:R-:W-:Y:S01]  /*8110*/  IMAD.HI.U32 R14, R2.reuse, R3, RZ ;  /* 0x00000003020e7227 */ /* 0x040fe200078e00ff */
[----:B-1----:R-:W-:Y:S02]  /*8120*/  IABS R8, R8 ;  /* 0x0000000800087213 */ /* 0x002fe40000000000 */
[----:B------:R1:W-:Y:S01]  /*8130*/  STL [R1+0x928], R6 ;  /* 0x0009280601007387 */ /* 0x0003e20000100800 */
[----:B------:R-:W-:Y:S01]  /*8140*/  IMAD.HI.U32 R11, R2, R10, RZ ;  /* 0x0000000a020b7227 */ /* 0x000fe200078e00ff */
[----:B--2---:R-:W-:-:S03]  /*8150*/  IABS R7, R7 ;  /* 0x0000000700077213 */ /* 0x004fc60000000000 */
[----:B------:R-:W-:Y:S02]  /*8160*/  IMAD.MOV R11, RZ, RZ, -R11 ;  /* 0x000000ffff0b7224 */ /* 0x000fe400078e0a0b */
[----:B---3--:R-:W-:-:S04]  /*8170*/  IMAD.HI.U32 R9, R2, R8, RZ ;  /* 0x0000000802097227 */ /* 0x008fc800078e00ff */
[----:B------:R-:W-:-:S04]  /*8180*/  IMAD.HI.U32 R12, R2, R7, RZ ;  /* 0x00000007020c7227 */ /* 0x000fc800078e00ff */
[----:B------:R-:W-:Y:S02]  /*8190*/  IMAD.MOV R9, RZ, RZ, -R9 ;  /* 0x000000ffff097224 */ /* 0x000fe400078e0a09 */
[----:B------:R-:W-:Y:S02]  /*81a0*/  IMAD.MOV R12, RZ, RZ, -R12 ;  /* 0x000000ffff0c7224 */ /* 0x000fe400078e0a0c */
[----:B------:R-:W-:Y:S02]  /*81b0*/  IMAD.MOV R14, RZ, RZ, -R14 ;  /* 0x000000ffff0e7224 */ /* 0x000fe400078e0a0e */
[C---:B------:R-:W-:Y:S02]  /*81c0*/  IMAD R10, R4.reuse, R11, R10 ;  /* 0x0000000b040a7224 */ /* 0x040fe400078e020a */
[C---:B------:R-:W-:Y:S02]  /*81d0*/  IMAD R8, R4.reuse, R9, R8 ;  /* 0x0000000904087224 */ /* 0x040fe400078e0208 */
[C---:B-1----:R-:W-:Y:S01]  /*81e0*/  IMAD R6, R4.reuse, R12, R7 ;  /* 0x0000000c04067224 */ /* 0x042fe200078e0207 */
[----:B------:R1:W-:Y:S01]  /*81f0*/  STL [R1+0x48], R10 ;  /* 0x0000480a01007387 */ /* 0x0003e20000100800 */
[----:B------:R-:W-:-:S02]  /*8200*/  IMAD R240, R4, R14, R3 ;  /* 0x0000000e04f07224 */ /* 0x000fc400078e0203 */
[----:B------:R-:W-:Y:S01]  /*8210*/  IMAD R5, R4, R13, R5 ;  /* 0x0000000d04057224 */ /* 0x000fe200078e0205 */
[----:B------:R2:W-:Y:S01]  /*8220*/  STL [R1+0x44], R8 ;  /* 0x0000440801007387 */ /* 0x0005e20000100800 */
[C---:B------:R-:W-:Y:S02]  /*8230*/  VIADD R9, R0.reuse, 0xf6 ;  /* 0x000000f600097836 */ /* 0x040fe40000000000 */
[C---:B------:R-:W-:Y:S01]  /*8240*/  VIADD R7, R0.reuse, 0xf7 ;  /* 0x000000f700077836 */ /* 0x040fe20000000000 */
[----:B------:R3:W-:Y:S01]  /*8250*/  STL [R1+0x40], R6 ;  /* 0x0000400601007387 */ /* 0x0007e20000100800 */
[C---:B-1----:R-:W-:Y:S01]  /*8260*/  VIADD R10, R0.reuse, 0xf5 ;  /* 0x000000f5000a7836 */ /* 0x042fe20000000000 */
[----:B------:R-:W-:Y:S02]  /*8270*/  IABS R3, R9 ;  /* 0x0000000900037213 */ /* 0x000fe40000000000 */
[----:B------:R-:W-:Y:S01]  /*8280*/  STL [R1+0x1d18], R240 ;  /* 0x001d18f001007387 */ /* 0x000fe20000100800 */
[----:B--2---:R-:W-:-:S03]  /*8290*/  VIADD R8, R0, 0xf8 ;  /* 0x000000f800087836 */ /* 0x004fc60000000000 */
[----:B------:R1:W-:Y:S01]  /*82a0*/  STL [R1+0x3c], R5 ;  /* 0x00003c0501007387 */ /* 0x0003e20000100800 */
[----:B------:R-:W-:-:S03]  /*82b0*/  IMAD.HI.U32 R11, R2, R3, RZ ;  /* 0x00000003020b7227 */ /* 0x000fc600078e00ff */
[----:B------:R2:W-:Y:S01]  /*82c0*/  STL [R1+0x900], R10 ;  /* 0x0009000a01007387 */ /* 0x0005e20000100800 */
[----:B---3--:R-:W-:Y:S02]  /*82d0*/  VIADD R6, R0, 0xf9 ;  /* 0x000000f900067836 */ /* 0x008fe40000000000 */
[----:B------:R-:W-:Y:S01]  /*82e0*/  IMAD.MOV R11, RZ, RZ, -R11 ;  /* 0x000000ffff0b7224 */ /* 0x000fe200078e0a0b */
[----:B------:R3:W-:Y:S01]  /*82f0*/  STL [R1+0x904], R9 ;  /* 0x0009040901007387 */ /* 0x0007e20000100800 */
[----:B-1----:R-:W-:Y:S02]  /*8300*/  IABS R5, R10 ;  /* 0x0000000a00057213 */ /* 0x002fe40000000000 */
[----:B------:R-:W-:Y:S01]  /*8310*/  IMAD R252, R4, R11, R3 ;  /* 0x0000000b04fc7224 */ /* 0x000fe200078e0203 */
[----:B------:R1:W-:Y:S01]  /*8320*/  STL [R1+0x908], R7 ;  /* 0x0009080701007387 */ /* 0x0003e20000100800 */
[----:B------:R-:W-:Y:S01]  /*8330*/  IABS R3, R19 ;  /* 0x0000001300037213 */ /* 0x000fe20000000000 */
[----:B--2---:R-:W-:-:S02]  /*8340*/  IMAD.HI.U32 R10, R2, R5, RZ ;  /* 0x00000005020a7227 */ /* 0x004fc400078e00ff */
[----:B------:R2:W-:Y:S01]  /*8350*/  STL [R1+0x90c], R8 ;  /* 0x00090c0801007387 */ /* 0x0005e20000100800 */
[----:B---3--:R-:W-:Y:S01]  /*8360*/  IABS R9, R6 ;  /* 0x0000000600097213 */ /* 0x008fe20000000000 */
[----:B------:R-:W-:Y:S02]  /*8370*/  IMAD.MOV R10, RZ, RZ, -R10 ;  /* 0x000000ffff0a7224 */ /* 0x000fe400078e0a0a */
[----:B------:R3:W-:Y:S01]  /*8380*/  STL [R1+0x910], R6 ;  /* 0x0009100601007387 */ /* 0x0007e20000100800 */
[----:B-1----:R-:W-:Y:S01]  /*8390*/  IABS R7, R7 ;  /* 0x0000000700077213 */ /* 0x002fe20000000000 */
[----:B------:R-:W-:Y:S01]  /*83a0*/  IMAD.HI.U32 R14, R2, R9, RZ ;  /* 0x00000009020e7227 */ /* 0x000fe200078e00ff */
[----:B--2---:R-:W-:-:S03]  /*83b0*/  IABS R8, R8 ;  /* 0x0000000800087213 */ /* 0x004fc60000000000 */
[----:B------:R-:W-:-:S04]  /*83c0*/  IMAD.HI.U32 R12, R2, R7, RZ ;  /* 0x00000007020c7227 */ /* 0x000fc800078e00ff */
[----:B------:R-:W-:-:S04]  /*83d0*/  IMAD.HI.U32 R13, R2, R8, RZ ;  /* 0x00000008020d7227 */ /* 0x000fc800078e00ff */
[----:B------:R-:W-:Y:S02]  /*83e0*/  IMAD.MOV R12, RZ, RZ, -R12 ;  /* 0x000000ffff0c7224 */ /* 0x000fe400078e0a0c */
[----:B------:R-:W-:Y:S02]  /*83f0*/  IMAD.MOV R13, RZ, RZ, -R13 ;  /* 0x000000ffff0d7224 */ /* 0x000fe400078e0a0d */
[----:B------:R-:W-:Y:S02]  /*8400*/  IMAD.MOV R14, RZ, RZ, -R14 ;  /* 0x000000ffff0e7224 */ /* 0x000fe400078e0a0e */
[C---:B---3--:R-:W-:Y:S01]  /*8410*/  IMAD R6, R4.reuse, R10, R5 ;  /* 0x0000000a04067224 */ /* 0x048fe200078e0205 */
[----:B------:R-:W-:Y:S01]  /*8420*/  IABS R5, R18 ;  /* 0x0000001200057213 */ /* 0x000fe20000000000 */
[C---:B------:R-:W-:Y:S01]  /*8430*/  IMAD R251, R4.reuse, R12, R7 ;  /* 0x0000000c04fb7224 */ /* 0x040fe200078e0207 */
[----:B------:R-:W-:Y:S01]  /*8440*/  IABS R7, R17 ;  /* 0x0000001100077213 */ /* 0x000fe20000000000 */
[C---:B------:R-:W-:Y:S01]  /*8450*/  IMAD R250, R4.reuse, R13, R8 ;  /* 0x0000000d04fa7224 */ /* 0x040fe200078e0208 */
[----:B------:R-:W-:Y:S01]  /*8460*/  STL [R1+0x1d10], R6 ;  /* 0x001d100601007387 */ /* 0x000fe20000100800 */
[----:B------:R-:W-:Y:S01]  /*8470*/  IMAD R249, R4, R14, R9 ;  /* 0x0000000e04f97224 */ /* 0x000fe200078e0209 */
[----:B------:R-:W-:Y:S01]  /*8480*/  IABS R8, R16 ;  /* 0x0000001000087213 */ /* 0x000fe20000000000 */
[----:B------:R-:W-:Y:S01]  /*8490*/  IMAD.HI.U32 R10, R2, R3, RZ ;  /* 0x00000003020a7227 */ /* 0x000fe200078e00ff */
[----:B------:R-:W-:Y:S01]  /*84a0*/  STL [R1+0x1d14], R252 ;  /* 0x001d14fc01007387 */ /* 0x000fe20000100800 */
[----:B------:R-:W-:-:S02]  /*84b0*/  IABS R9, R15 ;  /* 0x0000000f00097213 */ /* 0x000fc40000000000 */
[C---:B------:R-:W-:Y:S01]  /*84c0*/  IMAD.HI.U32 R11, R2.reuse, R5, RZ ;  /* 0x00000005020b7227 */ /* 0x040fe200078e00ff */
[----:B------:R-:W-:Y:S03]  /*84d0*/  STL [R1+0x1d1c], R251 ;  /* 0x001d1cfb01007387 */ /* 0x000fe60000100800 */
[C---:B------:R-:W-:Y:S01]  /*84e0*/  IMAD.HI.U32 R12, R2.reuse, R7, RZ ;  /* 0x00000007020c7227 */ /* 0x040fe200078e00ff */
[----:B------:R-:W-:Y:S03]  /*84f0*/  STL [R1+0x1d20], R250 ;  /* 0x001d20fa01007387 */ /* 0x000fe60000100800 */
[C---:B------:R-:W-:Y:S01]  /*8500*/  IMAD.HI.U32 R13, R2.reuse, R8, RZ ;  /* 0x00000008020d7227 */ /* 0x040fe200078e00ff */
[----:B------:R-:W-:Y:S03]  /*8510*/  STL [R1+0x1d0c], R249 ;  /* 0x001d0cf901007387 */ /* 0x000fe60000100800 */
[----:B------:R-:W-:Y:S01]  /*8520*/  IMAD.HI.U32 R14, R2, R9, RZ ;  /* 0x00000009020e7227 */ /* 0x000fe200078e00ff */
[----:B------:R-:W-:Y:S03]  /*8530*/  STL [R1+0x8d8], R19 ;  /* 0x0008d81301007387 */ /* 0x000fe60000100800 */
[----:B------:R-:W-:Y:S01]  /*8540*/  IMAD.MOV R10, RZ, RZ, -R10 ;  /* 0x000000ffff0a7224 */ /* 0x000fe200078e0a0a */
[----:B------:R1:W-:Y:S01]  /*8550*/  STL [R1+0x8dc], R18 ;  /* 0x0008dc1201007387 */ /* 0x0003e20000100800 */
[----:B------:R-:W-:-:S02]  /*8560*/  IMAD.MOV R11, RZ, RZ, -R11 ;  /* 0x000000ffff0b7224 */ /* 0x000fc400078e0a0b */
[----:B------:R-:W-:Y:S01]  /*8570*/  IMAD.MOV R12, RZ, RZ, -R12 ;  /* 0x000000ffff0c7224 */ /* 0x000fe200078e0a0c */
[----:B------:R2:W-:Y:S01]  /*8580*/  STL [R1+0x8e0], R17 ;  /* 0x0008e01101007387 */ /* 0x0005e20000100800 */
[----:B------:R-:W-:Y:S02]  /*8590*/  IMAD.MOV R13, RZ, RZ, -R13 ;  /* 0x000000ffff0d7224 */ /* 0x000fe400078e0a0d */
[----:B------:R-:W-:Y:S01]  /*85a0*/  IMAD.MOV R14, RZ, RZ, -R14 ;  /* 0x000000ffff0e7224 */ /* 0x000fe200078e0a0e */
[----:B------:R-:W-:Y:S01]  /*85b0*/  STL [R1+0x8e4], R16 ;  /* 0x0008e41001007387 */ /* 0x000fe20000100800 */
[----:B------:R-:W-:Y:S02]  /*85c0*/  IMAD R242, R4, R10, R3 ;  /* 0x0000000a04f27224 */ /* 0x000fe400078e0203 */
[----:B-1----:R-:W-:Y:S01]  /*85d0*/  VIADD R18, R0, 0xff ;  /* 0x000000ff00127836 */ /* 0x002fe20000000000 */
[----:B------:R1:W-:Y:S01]  /*85e0*/  STL [R1+0x8e8], R15 ;  /* 0x0008e80f01007387 */ /* 0x0003e20000100800 */
[----:B------:R-:W-:-:S02]  /*85f0*/  IMAD R241, R4, R11, R5 ;  /* 0x0000000b04f17224 */ /* 0x000fc400078e0205 */
[----:B--2---:R-:W-:Y:S01]  /*8600*/  VIADD R17, R0, 0x100 ;  /* 0x0000010000117836 */ /* 0x004fe20000000000 */
[----:B------:R-:W-:Y:S01]  /*8610*/  IABS R3, R18 ;  /* 0x0000001200037213 */ /* 0x000fe20000000000 */
[C---:B------:R-:W-:Y:S01]  /*8620*/  IMAD R248, R4.reuse, R12, R7 ;  /* 0x0000000c04f87224 */ /* 0x040fe200078e0207 */
[----:B------:R-:W-:Y:S01]  /*8630*/  STL [R1+0x1d04], R242 ;  /* 0x001d04f201007387 */ /* 0x000fe20000100800 */
[C---:B------:R-:W-:Y:S01]  /*8640*/  IMAD R247, R4.reuse, R13, R8 ;  /* 0x0000000d04f77224 */ /* 0x040fe200078e0208 */
[----:B------:R-:W-:Y:S01]  /*8650*/  IABS R5, R17 ;  /* 0x0000001100057213 */ /* 0x000fe20000000000 */
[----:B------:R-:W-:Y:S01]  /*8660*/  IMAD R246, R4, R14, R9 ;  /* 0x0000000e04f67224 */ /* 0x000fe200078e0209 */
[----:B------:R-:W-:Y:S01]  /*8670*/  STL [R1+0x1d08], R241 ;  /* 0x001d08f101007387 */ /* 0x000fe20000100800 */
[C---:B-1----:R-:W-:Y:S02]  /*8680*/  VIADD R15, R0.reuse, 0x102 ;  /* 0x00000102000f7836 */ /* 0x042fe40000000000 */
[C---:B------:R-:W-:Y:S01]  /*8690*/  VIADD R16, R0.reuse, 0x101 ;  /* 0x0000010100107836 */ /* 0x040fe20000000000 */
[----:B------:R-:W-:Y:S01]  /*86a0*/  STL [R1+0x1d24], R248 ;  /* 0x001d24f801007387 */ /* 0x000fe20000100800 */
[----:B------:R-:W-:Y:S01]  /*86b0*/  VIADD R6, R0, 0x103 ;  /* 0x0000010300067836 */ /* 0x000fe20000000000 */
[----:B------:R-:W-:Y:S01]  /*86c0*/  IABS R8, R15 ;  /* 0x0000000f00087213 */ /* 0x000fe20000000000 */
[----:B------:R-:W-:Y:S01]  /*86d0*/  IMAD.HI.U32 R10, R2, R3, RZ ;  /* 0x00000003020a7227 */ /* 0x000fe200078e00ff */
[----:B------:R-:W-:Y:S01]  /*86e0*/  STL [R1+0x1d28], R247 ;  /* 0x001d28f701007387 */ /* 0x000fe20000100800 */
[----:B------:R-:W-:-:S02]  /*86f0*/  IABS R7, R16 ;  /* 0x0000001000077213 */ /* 0x000fc40000000000 */
[C---:B------:R-:W-:Y:S01]  /*8700*/  IMAD.HI.U32 R11, R2.reuse, R5, RZ ;  /* 0x00000005020b7227 */ /* 0x040fe200078e00ff */
[----:B------:R-:W-:Y:S01]  /*8710*/  STL [R1+0x1d2c], R246 ;  /* 0x001d2cf601007387 */ /* 0x000fe20000100800 */
[----:B------:R-:W-:Y:S02]  /*8720*/  IABS R9, R6 ;  /* 0x0000000600097213 */ /* 0x000fe40000000000 */
[----:B------:R-:W-:Y:S01]  /*8730*/  IMAD.HI.U32 R13, R2, R8, RZ ;  /* 0x00000008020d7227 */ /* 0x000fe200078e00ff */
[----:B------:R-:W-:Y:S03]  /*8740*/  STL [R1+0x8b8], R18 ;  /* 0x0008b81201007387 */ /* 0x000fe60000100800 */
[----:B------:R-:W-:Y:S01]  /*8750*/  IMAD.MOV R10, RZ, RZ, -R10 ;  /* 0x000000ffff0a7224 */ /* 0x000fe200078e0a0a */
[----:B------:R1:W-:Y:S01]  /*8760*/  STL [R1+0x8c0], R17 ;  /* 0x0008c01101007387 */ /* 0x0003e20000100800 */
[----:B------:R-:W-:-:S02]  /*8770*/  IMAD.MOV R11, RZ, RZ, -R11 ;  /* 0x000000ffff0b7224 */ /* 0x000fc400078e0a0b */
[----:B------:R-:W-:Y:S01]  /*8780*/  IMAD.HI.U32 R12, R2, R7, RZ ;  /* 0x00000007020c7227 */ /* 0x000fe200078e00ff */
[----:B------:R-:W-:Y:S03]  /*8790*/  STL [R1+0x8c8], R16 ;  /* 0x0008c81001007387 */ /* 0x000fe60000100800 */
[----:B------:R-:W-:Y:S01]  /*87a0*/  IMAD.MOV R13, RZ, RZ, -R13 ;  /* 0x000000ffff0d7224 */ /* 0x000fe200078e0a0d */
[----:B------:R-:W-:Y:S01]  /*87b0*/  STL [R1+0x8d0], R15 ;  /* 0x0008d00f01007387 */ /* 0x000fe20000100800 */
[----:B------:R-:W-:Y:S02]  /*87c0*/  IMAD R245, R4, R10, R3 ;  /* 0x0000000a04f57224 */ /* 0x000fe400078e0203 */
[C---:B-1----:R-:W-:Y:S01]  /*87d0*/  VIADD R17, R0.reuse, 0x105 ;  /* 0x0000010500117836 */ /* 0x042fe20000000000 */
[----:B------:R1:W-:Y:S01]  /*87e0*/  STL [R1+0x8d4], R6 ;  /* 0x0008d40601007387 */ /* 0x0003e20000100800 */
[----:B------:R-:W-:-:S02]  /*87f0*/  VIADD R18, R0, 0x104 ;  /* 0x0000010400127836 */ /* 0x000fc40000000000 */
[----:B------:R-:W-:Y:S01]  /*8800*/  IMAD.HI.U32 R14, R2, R9, RZ ;  /* 0x00000009020e7227 */ /* 0x000fe200078e00ff */
[----:B------:R-:W-:Y:S03]  /*8810*/  STL [R1+0x1d30], R245 ;  /* 0x001d30f501007387 */ /* 0x000fe60000100800 */
[----:B------:R-:W-:Y:S01]  /*8820*/  IMAD R244, R4, R11, R5 ;  /* 0x0000000b04f47224 */ /* 0x000fe200078e0205 */
[----:B------:R-:W-:Y:S01]  /*8830*/  IABS R5, R17 ;  /* 0x0000001100057213 */ /* 0x000fe20000000000 */
[----:B------:R-:W-:Y:S02]  /*8840*/  IMAD.MOV R12, RZ, RZ, -R12 ;  /* 0x000000ffff0c7224 */ /* 0x000fe400078e0a0c */
[----:B-1----:R-:W-:Y:S01]  /*8850*/  VIADD R6, R0, 0x107 ;  /* 0x0000010700067836 */ /* 0x002fe20000000000 */
[----:B------:R-:W-:Y:S01]  /*8860*/  STL [R1+0x1d34], R244 ;  /* 0x001d34f401007387 */ /* 0x000fe20000100800 */
[----:B------:R-:W-:Y:S01]  /*8870*/  IMAD R3, R4, R13, R8 ;  /* 0x0000000d04037224 */ /* 0x000fe200078e0208 */
[----:B------:R-:W-:Y:S01]  /*8880*/  IABS R8, R18 ;  /* 0x0000001200087213 */ /* 0x000fe20000000000 */
[C---:B------:R-:W-:Y:S01]  /*8890*/  VIADD R15, R0.reuse, 0x106 ;  /* 0x00000106000f7836 */ /* 0x040fe20000000000 */
[----:B------:R1:W-:Y:S01]  /*88a0*/  STL [R1+0x89c], R18 ;  /* 0x00089c1201007387 */ /* 0x0003e20000100800 */
[----:B------:R-:W-:Y:S01]  /*88b0*/  IMAD.MOV R14, RZ, RZ, -R14 ;  /* 0x000000ffff0e7224 */ /* 0x000fe200078e0a0e */
[----:B------:R-:W-:Y:S01]  /*88c0*/  IABS R11, R6 ;  /* 0x00000006000b7213 */ /* 0x000fe20000000000 */
[----:B------:R-:W-:Y:S01]  /*88d0*/  VIADD R16, R0, 0x1ff ;  /* 0x000001ff00107836 */ /* 0x000fe20000000000 */
[----:B------:R2:W-:Y:S01]  /*88e0*/  STL [R1+0x8a0], R17 ;  /* 0x0008a01101007387 */ /* 0x0005e20000100800 */
[----:B------:R-:W-:Y:S01]  /*88f0*/  IMAD R243, R4, R12, R7 ;  /* 0x0000000c04f37224 */ /* 0x000fe200078e0207 */
[----:B------:R-:W-:Y:S01]  /*8900*/  IABS R10, R15 ;  /* 0x0000000f000a7213 */ /* 0x000fe20000000000 */
[----:B------:R-:W-:Y:S01]  /*8910*/  IMAD.HI.U32 R13, R2, R5, RZ ;  /* 0x00000005020d7227 */ /* 0x000fe200078e00ff */
[----:B------:R-:W-:Y:S03]  /*8920*/  STL [R1+0x8a8], R15 ;  /* 0x0008a80f01007387 */ /* 0x000fe60000100800 */
[----:B------:R-:W-:Y:S01]  /*8930*/  IMAD R7, R4, R14, R9 ;  /* 0x0000000e04077224 */ /* 0x000fe200078e0209 */
[----:B------:R3:W-:Y:S01]  /*8940*/  STL [R1+0x8a4], R16 ;  /* 0x0008a41001007387 */ /* 0x0007e20000100800 */
[----:B------:R-:W-:Y:S01]  /*8950*/  IMAD.HI.U32 R14, R2, R8, RZ ;  /* 0x00000008020e7227 */ /* 0x000fe200078e00ff */
[----:B------:R-:W-:-:S02]  /*8960*/  IABS R9, R16 ;  /* 0x0000001000097213 */ /* 0x000fc40000000000 */
[----:B------:R4:W-:Y:S01]  /*8970*/  STL [R1+0x8ac], R6 ;  /* 0x0008ac0601007387 */ /* 0x0009e20000100800 */
[----:B-1----:R-:W-:-:S04]  /*8980*/  IMAD.HI.U32 R18, R2, R11, RZ ;  /* 0x0000000b02127227 */ /* 0x002fc800078e00ff */
[----:B--2---:R-:W-:Y:S02]  /*8990*/  IMAD.MOV R17, RZ, RZ, -R14 ;  /* 0x000000ffff117224 */ /* 0x004fe400078e0a0e */
[----:B---3--:R-:W-:Y:S02]  /*89a0*/  IMAD.MOV R16, RZ, RZ, -R13 ;  /* 0x000000ffff107224 */ /* 0x008fe400078e0a0d */
[----:B------:R-:W-:-:S04]  /*89b0*/  IMAD.HI.U32 R15, R2, R10, RZ ;  /* 0x0000000a020f7227 */ /* 0x000fc800078e00ff */
[----:B----4-:R-:W-:Y:S02]  /*89c0*/  VIADD R6, R0, 0x10c ;  /* 0x0000010c00067836 */ /* 0x010fe40000000000 */
[----:B------:R-:W-:Y:S02]  /*89d0*/  IMAD R5, R4, R16, R5 ;  /* 0x0000001004057224 */ /* 0x000fe400078e0205 */
[----:B------:R-:W-:Y:S01]  /*89e0*/  IMAD.MOV R14, RZ, RZ, -R18 ;  /* 0x000000ffff0e7224 */ /* 0x000fe200078e0a12 */
[----:B------:R-:W-:Y:S01]  /*89f0*/  IABS R16, R6 ;  /* 0x0000000600107213 */ /* 0x000fe20000000000 */
[----:B------:R-:W-:Y:S01]  /*8a00*/  VIADD R19, R0, 0x108 ;  /* 0x0000010800137836 */ /* 0x000fe20000000000 */
[----:B------:R-:W-:Y:S01]  /*8a10*/  STL [R1+0x43c], R5 ;  /* 0x00043c0501007387 */ /* 0x000fe20000100800 */
[----:B------:R-:W-:Y:S02]  /*8a20*/  IMAD R8, R4, R17, R8 ;  /* 0x0000001104087224 */ /* 0x000fe400078e0208 */
[----:B------:R-:W-:Y:S01]  /*8a30*/  VIADD R18, R0, 0x109 ;  /* 0x0000010900127836 */ /* 0x000fe20000000000 */
[----:B------:R-:W-:Y:S01]  /*8a40*/  STL [R1+0x874], R19 ;  /* 0x0008741301007387 */ /* 0x000fe20000100800 */
[----:B------:R-:W-:-:S02]  /*8a50*/  IMAD.MOV R13, RZ, RZ, -R15 ;  /* 0x000000ffff0d7224 */ /* 0x000fc400078e0a0f */
[C---:B------:R-:W-:Y:S01]  /*8a60*/  VIADD R17, R0.reuse, 0x10a ;  /* 0x0000010a00117836 */ /* 0x040fe20000000000 */
[----:B------:R-:W-:Y:S01]  /*8a70*/  STL [R1+0x878], R18 ;  /* 0x0008781201007387 */ /* 0x000fe20000100800 */
[----:B------:R-:W-:Y:S02]  /*8a80*/  VIADD R15, R0, 0x10b ;  /* 0x0000010b000f7836 */ /* 0x000fe40000000000 */
[C---:B------:R-:W-:Y:S01]  /*8a90*/  IMAD.HI.U32 R20, R2.reuse, R16, RZ ;  /* 0x0000001002147227 */ /* 0x040fe200078e00ff */
[----:B------:R-:W-:Y:S03]  /*8aa0*/  STL [R1+0x87c], R17 ;  /* 0x00087c1101007387 */ /* 0x000fe60000100800 */
[----:B------:R-:W-:Y:S01]  /*8ab0*/  IMAD.MOV R20, RZ, RZ, -R20 ;  /* 0x000000ffff147224 */ /* 0x000fe200078e0a14 */
[----:B------:R1:W-:Y:S01]  /*8ac0*/  STL [R1+0x880], R15 ;  /* 0x0008800f01007387 */ /* 0x0003e20000100800 */
[----:B------:R-:W-:-:S03]  /*8ad0*/  IMAD.HI.U32 R12, R2, R9, RZ ;  /* 0x00000009020c7227 */ /* 0x000fc600078e00ff */
[----:B------:R2:W-:Y:S01]  /*8ae0*/  STL [R1+0x888], R6 ;  /* 0x0008880601007387 */ /* 0x0005e20000100800 */
[C---:B------:R-:W-:Y:S01]  /*8af0*/  IMAD R16, R4.reuse, R20, R16 ;  /* 0x0000001404107224 */ /* 0x040fe200078e0210 */
[----:B------:R-:W-:Y:S01]  /*8b00*/  IABS R20, R21 ;  /* 0x0000001500147213 */ /* 0x000fe20000000000 */
[C---:B------:R-:W-:Y:S01]  /*8b10*/  IMAD R11, R4.reuse, R14, R11 ;  /* 0x0000000e040b7224 */ /* 0x040fe200078e020b */
[----:B------:R-:W-:Y:S01]  /*8b20*/  STL [R1+0x860], R24 ;  /* 0x0008601801007387 */ /* 0x000fe20000100800 */
[----:B------:R-:W-:Y:S01]  /*8b30*/  IABS R14, R17 ;  /* 0x00000011000e7213 */ /* 0x000fe20000000000 */
[----:B------:R-:W-:Y:S01]  /*8b40*/  IMAD.MOV R12, RZ, RZ, -R12 ;  /* 0x000000ffff0c7224 */ /* 0x000fe200078e0a0c */
[----:B-1----:R-:W-:Y:S01]  /*8b50*/  IABS R15, R15 ;  /* 0x0000000f000f7213 */ /* 0x002fe20000000000 */
[----:B------:R-:W-:Y:S01]  /*8b60*/  STL [R1+0x864], R23 ;  /* 0x0008641701007387 */ /* 0x000fe20000100800 */
[----:B------:R-:W-:Y:S01]  /*8b70*/  IMAD R10, R4, R13, R10 ;  /* 0x0000000d040a7224 */ /* 0x000fe200078e020a */
[----:B------:R-:W-:Y:S01]  /*8b80*/  IABS R13, R18 ;  /* 0x00000012000d7213 */ /* 0x000fe20000000000 */
[----:B--2---:R-:W-:Y:S01]  /*8b90*/  VIADD R6, R0, 0x111 ;  /* 0x0000011100067836 */ /* 0x004fe20000000000 */
[----:B------:R-:W-:Y:S01]  /*8ba0*/  STL [R1+0x868], R22 ;  /* 0x0008681601007387 */ /* 0x000fe20000100800 */
[----:B------:R-:W-:Y:S01]  /*8bb0*/  IMAD R9, R4, R12, R9 ;  /* 0x0000000c04097224 */ /* 0x000fe200078e0209 */
[----:B------:R-:W-:Y:S01]  /*8bc0*/  IABS R12, R19 ;  /* 0x00000013000c7213 */ /* 0x000fe20000000000 */
[C---:B------:R-:W-:Y:S01]  /*8bd0*/  IMAD.HI.U32 R18, R2.reuse, R14, RZ ;  /* 0x0000000e02127227 */ /* 0x040fe200078e00ff */
[----:B------:R1:W-:Y:S03]  /*8be0*/  STL [R1+0x86c], R21 ;  /* 0x00086c1501007387 */ /* 0x0003e60000100800 */
[C---:B------:R-:W-:Y:S01]  /*8bf0*/  IMAD.HI.U32 R19, R2.reuse, R15, RZ ;  /* 0x0000000f02137227 */ /* 0x040fe200078e00ff */
[----:B------:R2:W-:Y:S03]  /*8c00*/  STL [R1+0x870], R6 ;  /* 0x0008700601007387 */ /* 0x0005e60000100800 */
[----:B------:R-:W-:Y:S01]  /*8c10*/  IMAD.HI.U32 R17, R2, R13, RZ ;  /* 0x0000000d02117227 */ /* 0x000fe200078e00ff */
[----:B------:R-:W-:Y:S01]  /*8c20*/  STL [R1+0x838], R29 ;  /* 0x0008381d01007387 */ /* 0x000fe20000100800 */
[----:B-1----:R-:W-:-:S02]  /*8c30*/  IABS R21, R6 ;  /* 0x0000000600157213 */ /* 0x002fc40000000000 */
[----:B------:R-:W-:Y:S01]  /*8c40*/  IMAD.MOV R18, RZ, RZ, -R18 ;  /* 0x000000ffff127224 */ /* 0x000fe200078e0a12 */
[----:B------:R-:W-:Y:S01]  /*8c50*/  STL [R1+0x83c], R28 ;  /* 0x00083c1c01007387 */ /* 0x000fe20000100800 */
[----:B------:R-:W-:Y:S02]  /*8c60*/  IMAD.MOV R19, RZ, RZ, -R19 ;  /* 0x000000ffff137224 */ /* 0x000fe400078e0a13 */
[----:B------:R-:W-:Y:S01]  /*8c70*/  IMAD.HI.U32 R25, R2, R21, RZ ;  /* 0x0000001502197227 */ /* 0x000fe200078e00ff */
[----:B------:R-:W-:Y:S03]  /*8c80*/  STL [R1+0x840], R27 ;  /* 0x0008401b01007387 */ /* 0x000fe60000100800 */
[----:B------:R-:W-:Y:S01]  /*8c90*/  IMAD.MOV R25, RZ, RZ, -R25 ;  /* 0x000000ffff197224 */ /* 0x000fe200078e0a19 */
[----:B------:R1:W-:Y:S01]  /*8ca0*/  STL [R1+0x844], R26 ;  /* 0x0008441a01007387 */ /* 0x0003e20000100800 */
[----:B--2---:R-:W-:-:S02]  /*8cb0*/  VIADD R6, R0, 0x116 ;  /* 0x0000011600067836 */ /* 0x004fc40000000000 */
[C---:B------:R-:W-:Y:S01]  /*8cc0*/  IMAD R21, R4.reuse, R25, R21 ;  /* 0x0000001904157224 */ /* 0x040fe200078e0215 */
[----:B------:R-:W-:Y:S01]  /*8cd0*/  IABS R25, R26 ;  /* 0x0000001a00197213 */ /* 0x000fe20000000000 */
[----:B------:R-:W-:Y:S01]  /*8ce0*/  IMAD.MOV R17, RZ, RZ, -R17 ;  /* 0x000000ffff117224 */ /* 0x000fe200078e0a11 */
[----:B------:R2:W-:Y:S01]  /*8cf0*/  STL [R1+0x848], R6 ;  /* 0x0008480601007387 */ /* 0x0005e20000100800 */
[C---:B------:R-:W-:Y:S01]  /*8d00*/  IMAD R14, R4.reuse, R18, R14 ;  /* 0x00000012040e7224 */ /* 0x040fe200078e020e */
[----:B------:R-:W-:Y:S01]  /*8d10*/  IABS R18, R23 ;  /* 0x0000001700127213 */ /* 0x000fe20000000000 */
[C---:B------:R-:W-:Y:S01]  /*8d20*/  IMAD R15, R4.reuse, R19, R15 ;  /* 0x00000013040f7224 */ /* 0x040fe200078e020f */
[----:B-1----:R-:W-:Y:S01]  /*8d30*/  IABS R26, R6 ;  /* 0x00000006001a7213 */ /* 0x002fe20000000000 */
[----:B------:R-:W-:Y:S01]  /*8d40*/  STL [R1+0x818], R34 ;  /* 0x0008182201007387 */ /* 0x000fe20000100800 */
[----:B------:R-:W-:Y:S01]  /*8d50*/  IMAD R13, R4, R17, R13 ;  /* 0x00000011040d7224 */ /* 0x000fe200078e020d */
[----:B------:R-:W-:Y:S01]  /*8d60*/  IABS R19, R22 ;  /* 0x0000001600137213 */ /* 0x000fe20000000000 */
[----:B------:R-:W-:Y:S01]  /*8d70*/  IMAD.HI.U32 R22, R2, R18, RZ ;  /* 0x0000001202167227 */ /* 0x000fe200078e00ff */
[----:B------:R-:W-:Y:S01]  /*8d80*/  STL [R1+0x820], R33 ;  /* 0x0008202101007387 */ /* 0x000fe20000100800 */
[----:B------:R-:W-:-:S02]  /*8d90*/  IABS R17, R24 ;  /* 0x0000001800117213 */ /* 0x000fc40000000000 */
[----:B------:R-:W-:Y:S01]  /*8da0*/  IMAD.HI.U32 R30, R2, R26, RZ ;  /* 0x0000001a021e7227 */ /* 0x000fe200078e00ff */
[----:B------:R-:W-:Y:S03]  /*8db0*/  STL [R1+0x828], R32 ;  /* 0x0008282001007387 */ /* 0x000fe60000100800 */
[----:B------:R-:W-:Y:S01]  /*8dc0*/  IMAD.MOV R30, RZ, RZ, -R30 ;  /* 0x000000ffff1e7224 */ /* 0x000fe200078e0a1e */
[----:B------:R1:W-:Y:S01]  /*8dd0*/  STL [R1+0x830], R31 ;  /* 0x0008301f01007387 */ /* 0x0003e20000100800 */
[----:B--2---:R-:W-:Y:S02]  /*8de0*/  VIADD R6, R0, 0x11b ;  /* 0x0000011b00067836 */ /* 0x004fe40000000000 */
[----:B------:R-:W-:Y:S01]  /*8df0*/  IMAD R26, R4, R30, R26 ;  /* 0x0000001e041a7224 */ /* 0x000fe200078e021a */
[----:B------:R-:W-:Y:S01]  /*8e00*/  IABS R30, R31 ;  /* 0x0000001f001e7213 */ /* 0x000fe20000000000 */
[C---:B------:R-:W-:Y:S01]  /*8e10*/  IMAD.HI.U32 R24, R2.reuse, R20, RZ ;  /* 0x0000001402187227 */ /* 0x040fe200078e00ff */
[----:B------:R2:W-:Y:S03]  /*8e20*/  STL [R1+0x834], R6 ;  /* 0x0008340601007387 */ /* 0x0005e60000100800 */
[----:B------:R-:W-:Y:S01]  /*8e30*/  IMAD.HI.U32 R23, R2, R19, RZ ;  /* 0x0000001302177227 */ /* 0x000fe200078e00ff */
[----:B-1----:R-:W-:Y:S01]  /*8e40*/  IABS R31, R6 ;  /* 0x00000006001f7213 */ /* 0x002fe20000000000 */
[----:B------:R-:W-:Y:S02]  /*8e50*/  STL [R1+0x7fc], R39 ;  /* 0x0007fc2701007387 */ /* 0x000fe40000100800 */
[----:B------:R-:W-:-:S02]  /*8e60*/  IMAD.MOV R24, RZ, RZ, -R24 ;  /* 0x000000ffff187224 */ /* 0x000fc400078e0a18 */
[----:B------:R-:W-:Y:S01]  /*8e70*/  IMAD.HI.U32 R35, R2, R31, RZ ;  /* 0x0000001f02237227 */ /* 0x000fe200078e00ff */
[----:B------:R-:W-:Y:S03]  /*8e80*/  STL [R1+0x800], R38 ;  /* 0x0008002601007387 */ /* 0x000fe60000100800 */
[----:B------:R-:W-:Y:S01]  /*8e90*/  IMAD.MOV R35, RZ, RZ, -R35 ;  /* 0x000000ffff237224 */ /* 0x000fe200078e0a23 */
[----:B------:R-:W-:Y:S01]  /*8ea0*/  STL [R1+0x804], R37 ;  /* 0x0008042501007387 */ /* 0x000fe20000100800 */
[----:B--2---:R-:W-:Y:S02]  /*8eb0*/  VIADD R6, R0, 0x120 ;  /* 0x0000012000067836 */ /* 0x004fe40000000000 */
[----:B------:R-:W-:Y:S01]  /*8ec0*/  IMAD R31, R4, R35, R31 ;  /* 0x00000023041f7224 */ /* 0x000fe200078e021f */
[----:B------:R1:W-:Y:S01]  /*8ed0*/  STL [R1+0x808], R36 ;  /* 0x0008082401007387 */ /* 0x0003e20000100800 */
[----:B------:R-:W-:Y:S01]  /*8ee0*/  IABS R35, R36 ;  /* 0x0000002400237213 */ /* 0x000fe20000000000 */
[----:B------:R-:W-:-:S02]  /*8ef0*/  IMAD.MOV R22, RZ, RZ, -R22 ;  /* 0x000000ffff167224 */ /* 0x000fc400078e0a16 */
[----:B------:R2:W-:Y:S01]  /*8f00*/  STL [R1+0x80c], R6 ;  /* 0x00080c0601007387 */ /* 0x0005e20000100800 */
[----:B------:R-:W-:Y:S02]  /*8f10*/  IMAD.MOV R23, RZ, RZ, -R23 ;  /* 0x000000ffff177224 */ /* 0x000fe400078e0a17 */
[C---:B------:R-:W-:Y:S01]  /*8f20*/  IMAD R20, R4.reuse, R24, R20 ;  /* 0x0000001804147224 */ /* 0x040fe200078e0214 */
[----:B------:R-:W-:Y:S01]  /*8f30*/  STL [R1+0x7d4], R44 ;  /* 0x0007d42c01007387 */ /* 0x000fe20000100800 */
[C---:B------:R-:W-:Y:S01]  /*8f40*/  IMAD R18, R4.reuse, R22, R18 ;  /* 0x0000001604127224 */ /* 0x040fe200078e0212 */
[----:B-1----:R-:W-:Y:S01]  /*8f50*/  IABS R36, R6 ;  /* 0x0000000600247213 */ /* 0x002fe20000000000 */
[----:B------:R-:W-:Y:S01]  /*8f60*/  IMAD R19, R4, R23, R19 ;  /* 0x0000001704137224 */ /* 0x000fe200078e0213 */
[----:B------:R-:W-:Y:S01]  /*8f70*/  STL [R1+0x7d8], R43 ;  /* 0x0007d82b01007387 */ /* 0x000fe20000100800 */
[----:B------:R-:W-:Y:S01]  /*8f80*/  IABS R24, R27 ;  /* 0x0000001b00187213 */ /* 0x000fe20000000000 */
[----:B--2---:R-:W-:Y:S01]  /*8f90*/  VIADD R6, R0, 0x125 ;  /* 0x0000012500067836 */ /* 0x004fe20000000000 */
[----:B------:R-:W-:Y:S01]  /*8fa0*/  IABS R22, R29 ;  /* 0x0000001d00167213 */ /* 0x000fe20000000000 */
[----:B------:R-:W-:Y:S01]  /*8fb0*/  IMAD.HI.U32 R40, R2, R36, RZ ;  /* 0x0000002402287227 */ /* 0x000fe200078e00ff */
[----:B------:R-:W-:Y:S01]  /*8fc0*/  STL [R1+0x7dc], R42 ;  /* 0x0007dc2a01007387 */ /* 0x000fe20000100800 */
[----:B------:R-:W-:-:S02]  /*8fd0*/  IABS R23, R28 ;  /* 0x0000001c00177213 */ /* 0x000fc40000000000 */
[----:B------:R-:W-:Y:S01]  /*8fe0*/  IMAD.MOV R40, RZ, RZ, -R40 ;  /* 0x000000ffff287224 */ /* 0x000fe200078e0a28 */
[----:B------:R1:W-:Y:S01]  /*8ff0*/  STL [R1+0x7e0], R41 ;  /* 0x0007e02901007387 */ /* 0x0003e20000100800 */
[----:B------:R-:W-:-:S03]  /*9000*/  IMAD.HI.U32 R29, R2, R25, RZ ;  /* 0x00000019021d7227 */ /* 0x000fc600078e00ff */
[----:B------:R2:W-:Y:S01]  /*9010*/  STL [R1+0x7e8], R6 ;  /* 0x0007e80601007387 */ /* 0x0005e20000100800 */
[----:B------:R-:W-:Y:S01]  /*9020*/  IMAD R36, R4, R40, R36 ;  /* 0x0000002804247224 */ /* 0x000fe200078e0224 */
[----:B------:R-:W-:Y:S01]  /*9030*/  IABS R40, R41 ;  /* 0x0000002900287213 */ /* 0x000fe20000000000 */
[C---:B------:R-:W-:Y:S01]  /*9040*/  IMAD.HI.U32 R28, R2.reuse, R24, RZ ;  /* 0x00000018021c7227 */ /* 0x040fe200078e00ff */
[----:B------:R-:W-:Y:S01]  /*9050*/  STL [R1+0x7c0], R49 ;  /* 0x0007c03101007387 */ /* 0x000fe20000100800 */
[----:B-1----:R-:W-:Y:S02]  /*9060*/  IABS R41, R6 ;  /* 0x0000000600297213 */ /* 0x002fe40000000000 */
[----:B------:R-:W-:Y:S01]  /*9070*/  IMAD.MOV R29, RZ, RZ, -R29 ;  /* 0x000000ffff1d7224 */ /* 0x000fe200078e0a1d */
[----:B------:R-:W-:Y:S01]  /*9080*/  STL [R1+0x7c4], R48 ;  /* 0x0007c43001007387 */ /* 0x000fe20000100800 */
[----:B------:R-:W-:-:S03]  /*9090*/  IMAD.HI.U32 R27, R2, R23, RZ ;  /* 0x00000017021b7227 */ /* 0x000fc600078e00ff */
[----:B------:R-:W-:Y:S01]  /*90a0*/  STL [R1+0x7c8], R47 ;  /* 0x0007c82f01007387 */ /* 0x000fe20000100800 */
[----:B------:R-:W-:-:S03]  /*90b0*/  IMAD.HI.U32 R45, R2, R41, RZ ;  /* 0x00000029022d7227 */ /* 0x000fc600078e00ff */
[----:B------:R1:W-:Y:S01]  /*90c0*/  STL [R1+0x7cc], R46 ;  /* 0x0007cc2e01007387 */ /* 0x0003e20000100800 */
[----:B------:R-:W-:Y:S02]  /*90d0*/  IMAD.MOV R45, RZ, RZ, -R45 ;  /* 0x000000ffff2d7224 */ /* 0x000fe400078e0a2d */
[----:B--2---:R-:W-:Y:S02]  /*90e0*/  VIADD R6, R0, 0x12a ;  /* 0x0000012a00067836 */ /* 0x004fe40000000000 */
[C---:B------:R-:W-:Y:S01]  /*90f0*/  IMAD R41, R4.reuse, R45, R41 ;  /* 0x0000002d04297224 */ /* 0x040fe200078e0229 */
[----:B------:R-:W-:Y:S01]  /*9100*/  IABS R45, R46 ;  /* 0x0000002e002d7213 */ /* 0x000fe20000000000 */
[----:B------:R-:W-:Y:S01]  /*9110*/  IMAD.MOV R28, RZ, RZ, -R28 ;  /* 0x000000ffff1c7224 */ /* 0x000fe200078e0a1c */
[----:B------:R2:W-:Y:S01]  /*9120*/  STL [R1+0x7d0], R6 ;  /* 0x0007d00601007387 */ /* 0x0005e20000100800 */
[C---:B------:R-:W-:Y:S01]  /*9130*/  IMAD R25, R4.reuse, R29, R25 ;  /* 0x0000001d04197224 */ /* 0x040fe200078e0219 */
[----:B-1----:R-:W-:Y:S01]  /*9140*/  IABS R46, R6 ;  /* 0x00000006002e7213 */ /* 0x002fe20000000000 */
[----:B------:R-:W-:Y:S01]  /*9150*/  IMAD.MOV R27, RZ, RZ, -R27 ;  /* 0x000000ffff1b7224 */ /* 0x000fe200078e0a1b */
[----:B------:R-:W-:Y:S01]  /*9160*/  STL [R1+0x798], R54 ;  /* 0x0007983601007387 */ /* 0x000fe20000100800 */
[----:B------:R-:W-:Y:S01]  /*9170*/  IABS R29, R32 ;  /* 0x00000020001d7213 */ /* 0x000fe20000000000 */
[----:B------:R-:W-:Y:S01]  /*9180*/  IMAD R24, R4, R28, R24 ;  /* 0x0000001c04187224 */ /* 0x000fe200078e0218 */
[----:B------:R-:W-:Y:S01]  /*9190*/  IABS R28, R33 ;  /* 0x00000021001c7213 */ /* 0x000fe20000000000 */
[----:B------:R-:W-:Y:S01]  /*91a0*/  IMAD.HI.U32 R50, R2, R46, RZ ;  /* 0x0000002e02327227 */ /* 0x000fe200078e00ff */
[----:B------:R-:W-:Y:S03]  /*91b0*/  STL [R1+0x79c], R53 ;  /* 0x00079c3501007387 */ /* 0x000fe60000100800 */
[----:B------:R-:W-:Y:S01]  /*91c0*/  IMAD.MOV R50, RZ, RZ, -R50 ;  /* 0x000000ffff327224 */ /* 0x000fe200078e0a32 */
[----:B------:R-:W-:Y:S01]  /*91d0*/  STL [R1+0x7a0], R52 ;  /* 0x0007a03401007387 */ /* 0x000fe20000100800 */
[----:B--2---:R-:W-:-:S02]  /*91e0*/  VIADD R6, R0, 0x12f ;  /* 0x0000012f00067836 */ /* 0x004fc40000000000 */
[C---:B------:R-:W-:Y:S01]  /*91f0*/  IMAD R46, R4.reuse, R50, R46 ;  /* 0x00000032042e7224 */ /* 0x040fe200078e022e */
[----:B------:R1:W-:Y:S01]  /*9200*/  STL [R1+0x7a4], R51 ;  /* 0x0007a43301007387 */ /* 0x0003e20000100800 */
[----:B------:R-:W-:Y:S01]  /*9210*/  IABS R50, R51 ;  /* 0x0000003300327213 */ /* 0x000fe20000000000 */
[----:B------:R-:W-:Y:S01]  /*9220*/  IMAD R23, R4, R27, R23 ;  /* 0x0000001b04177224 */ /* 0x000fe200078e0217 */
[----:B------:R-:W-:Y:S01]  /*9230*/  IABS R27, R34 ;  /* 0x00000022001b7213 */ /* 0x000fe20000000000 */
[----:B------:R2:W-:Y:S01]  /*9240*/  STL [R1+0x7a8], R6 ;  /* 0x0007a80601007387 */ /* 0x0005e20000100800 */
[----:B------:R-:W-:-:S03]  /*9250*/  IMAD.HI.U32 R33, R2, R29, RZ ;  /* 0x0000001d02217227 */ /* 0x000fc600078e00ff */
[----:B------:R-:W-:Y:S01]  /*9260*/  STL [R1+0x778], R59 ;  /* 0x0007783b01007387 */ /* 0x000fe20000100800 */
[C---:B------:R-:W-:Y:S01]  /*9270*/  IMAD.HI.U32 R34, R2.reuse, R30, RZ ;  /* 0x0000001e02227227 */ /* 0x040fe200078e00ff */
[----:B-1----:R-:W-:Y:S02]  /*9280*/  IABS R51, R6 ;  /* 0x0000000600337213 */ /* 0x002fe40000000000 */
        /* <DEDUP_REMOVED lines=11> */
[----:B------:R-:W-:Y:S01]  /*9340*/  IMAD.MOV R34, RZ, RZ, -R34 ;  /* 0x000000ffff227224 */ /* 0x000fe200078e0a22 */
[----:B-1----:R-:W-:Y:S01]  /*9350*/  IABS R56, R6 ;  /* 0x0000000600387213 */ /* 0x002fe20000000000 */
[----:B------:R-:W-:Y:S01]  /*9360*/  IMAD.MOV R32, RZ, RZ, -R32 ;  /* 0x000000ffff207224 */ /* 0x000fe200078e0a20 */
[----:B------:R-:W-:Y:S01]  /*9370*/  STL [R1+0x75c], R64 ;  /* 0x00075c4001007387 */ /* 0x000fe20000100800 */
        /* <DEDUP_REMOVED lines=10> */
[C---:B------:R-:W-:Y:S01]  /*9420*/  IMAD R30, R4.reuse, R34, R30 ;  /* 0x00000022041e7224 */ /* 0x040fe200078e021e */
[----:B------:R-:W-:Y:S01]  /*9430*/  IABS R34, R37 ;  /* 0x0000002500227213 */ /* 0x000fe20000000000 */
[----:B------:R-:W-:Y:S01]  /*9440*/  IMAD R28, R4, R32, R28 ;  /* 0x00000020041c7224 */ /* 0x000fe200078e021c */
[----:B------:R-:W-:Y:S01]  /*9450*/  IABS R32, R39 ;  /* 0x0000002700207213 */ /* 0x000fe20000000000 */
[----:B------:R2:W-:Y:S01]  /*9460*/  STL [R1+0x76c], R6 ;  /* 0x00076c0601007387 */ /* 0x0005e20000100800 */
[----:B------:R-:W-:Y:S01]  /*9470*/  IMAD.HI.U32 R39, R2, R35, RZ ;  /* 0x0000002302277227 */ /* 0x000fe200078e00ff */
[----:B-1----:R-:W-:-:S03]  /*9480*/  IABS R61, R6 ;  /* 0x00000006003d7213 */ /* 0x002fc60000000000 */
[C---:B------:R-:W-:Y:S01]  /*9490*/  IMAD.HI.U32 R37, R2.reuse, R33, RZ ;  /* 0x0000002102257227 */ /* 0x040fe200078e00ff */
[----:B------:R-:W-:Y:S03]  /*94a0*/  STL [R1+0x740], R69 ;  /* 0x0007404501007387 */ /* 0x000fe60000100800 */
[----:B------:R-:W-:Y:S01]  /*94b0*/  IMAD.HI.U32 R65, R2, R61, RZ ;  /* 0x0000003d02417227 */ /* 0x000fe200078e00ff */
[----:B------:R-:W-:Y:S03]  /*94c0*/  STL [R1+0x744], R68 ;  /* 0x0007444401007387 */ /* 0x000fe60000100800 */
[----:B------:R-:W-:Y:S01]  /*94d0*/  IMAD.MOV R65, RZ, RZ, -R65 ;  /* 0x000000ffff417224 */ /* 0x000fe200078e0a41 */
[----:B------:R-:W-:Y:S01]  /*94e0*/  STL [R1+0x748], R67 ;  /* 0x0007484301007387 */ /* 0x000fe20000100800 */
[----:B--2---:R-:W-:-:S02]  /*94f0*/  VIADD R6, R0, 0x13e ;  /* 0x0000013e00067836 */ /* 0x004fc40000000000 */
[----:B------:R-:W-:Y:S01]  /*9500*/  IMAD.HI.U32 R38, R2, R34, RZ ;  /* 0x0000002202267227 */ /* 0x000fe200078e00ff */
[----:B------:R1:W-:Y:S03]  /*9510*/  STL [R1+0x74c], R66 ;  /* 0x00074c4201007387 */ /* 0x0003e60000100800 */
[C---:B------:R-:W-:Y:S01]  /*9520*/  IMAD R61, R4.reuse, R65, R61 ;  /* 0x00000041043d7224 */ /* 0x040fe200078e023d */
[----:B------:R-:W-:Y:S01]  /*9530*/  IABS R65, R66 ;  /* 0x0000004200417213 */ /* 0x000fe20000000000 */
[----:B------:R-:W-:Y:S01]  /*9540*/  IMAD.MOV R39, RZ, RZ, -R39 ;  /* 0x000000ffff277224 */ /* 0x000fe200078e0a27 */
[----:B------:R2:W-:Y:S01]  /*9550*/  STL [R1+0x750], R6 ;  /* 0x0007500601007387 */ /* 0x0005e20000100800 */
[----:B------:R-:W-:Y:S02]  /*9560*/  IMAD.MOV R37, RZ, RZ, -R37 ;  /* 0x000000ffff257224 */ /* 0x000fe400078e0a25 */
[----:B------:R-:W-:Y:S01]  /*9570*/  IMAD.MOV R38, RZ, RZ, -R38 ;  /* 0x000000ffff267224 */ /* 0x000fe200078e0a26 */
[----:B-1----:R-:W-:Y:S01]  /*9580*/  IABS R66, R6 ;  /* 0x0000000600427213 */ /* 0x002fe20000000000 */
[C---:B------:R-:W-:Y:S01]  /*9590*/  IMAD R35, R4.reuse, R39, R35 ;  /* 0x0000002704237224 */ /* 0x040fe200078e0223 */
[----:B------:R-:W-:Y:S01]  /*95a0*/  IABS R39, R42 ;  /* 0x0000002a00277213 */ /* 0x000fe20000000000 */
[----:B------:R-:W-:Y:S01]  /*95b0*/  IMAD R33, R4, R37, R33 ;  /* 0x0000002504217224 */ /* 0x000fe200078e0221 */
[----:B------:R-:W-:Y:S01]  /*95c0*/  IABS R37, R44 ;  /* 0x0000002c00257213 */ /* 0x000fe20000000000 */
[----:B------:R-:W-:Y:S01]  /*95d0*/  IMAD.HI.U32 R70, R2, R66, RZ ;  /* 0x0000004202467227 */ /* 0x000fe200078e00ff */
[----:B------:R-:W-:Y:S03]  /*95e0*/  STL [R1+0x72c], R74 ;  /* 0x00072c4a01007387 */ /* 0x000fe60000100800 */
[----:B------:R-:W-:Y:S01]  /*95f0*/  IMAD R34, R4, R38, R34 ;  /* 0x0000002604227224 */ /* 0x000fe200078e0222 */
[----:B------:R-:W-:Y:S01]  /*9600*/  IABS R38, R43 ;  /* 0x0000002b00267213 */ /* 0x000fe20000000000 */
[C---:B------:R-:W-:Y:S01]  /*9610*/  IMAD.HI.U32 R44, R2.reuse, R40, RZ ;  /* 0x00000028022c7227 */ /* 0x040fe200078e00ff */
[----:B------:R-:W-:Y:S03]  /*9620*/  STL [R1+0x730], R73 ;  /* 0x0007304901007387 */ /* 0x000fe60000100800 */
[----:B------:R-:W-:Y:S01]  /*9630*/  IMAD.HI.U32 R43, R2, R39, RZ ;  /* 0x00000027022b7227 */ /* 0x000fe200078e00ff */
[----:B------:R-:W-:Y:S03]  /*9640*/  STL [R1+0x734], R72 ;  /* 0x0007344801007387 */ /* 0x000fe60000100800 */
[----:B------:R-:W-:Y:S01]  /*9650*/  IMAD.MOV R70, RZ, RZ, -R70 ;  /* 0x000000ffff467224 */ /* 0x000fe200078e0a46 */
[----:B------:R1:W-:Y:S01]  /*9660*/  STL [R1+0x738], R71 ;  /* 0x0007384701007387 */ /* 0x0003e20000100800 */
[----:B------:R-:W-:-:S02]  /*9670*/  IMAD.MOV R44, RZ, RZ, -R44 ;  /* 0x000000ffff2c7224 */ /* 0x000fc400078e0a2c */
[----:B--2---:R-:W-:Y:S02]  /*9680*/  VIADD R6, R0, 0x143 ;  /* 0x0000014300067836 */ /* 0x004fe40000000000 */
[----:B------:R-:W-:-:S03]  /*9690*/  IMAD.HI.U32 R42, R2, R38, RZ ;  /* 0x00000026022a7227 */ /* 0x000fc600078e00ff */
[----:B------:R2:W-:Y:S01]  /*96a0*/  STL [R1+0x73c], R6 ;  /* 0x00073c0601007387 */ /* 0x0005e20000100800 */
[----:B------:R-:W-:Y:S02]  /*96b0*/  IMAD.MOV R43, RZ, RZ, -R43 ;  /* 0x000000ffff2b7224 */ /* 0x000fe400078e0a2b */
[C---:B------:R-:W-:Y:S01]  /*96c0*/  IMAD R66, R4.reuse, R70, R66 ;  /* 0x0000004604427224 */ /* 0x040fe200078e0242 */
[----:B------:R-:W-:Y:S01]  /*96d0*/  IABS R70, R71 ;  /* 0x0000004700467213 */ /* 0x000fe20000000000 */
[C---:B------:R-:W-:Y:S01]  /*96e0*/  IMAD R40, R4.reuse, R44, R40 ;  /* 0x0000002c04287224 */ /* 0x040fe200078e0228 */
[----:B------:R-:W-:Y:S01]  /*96f0*/  IABS R44, R47 ;  /* 0x0000002f002c7213 */ /* 0x000fe20000000000 */
[----:B------:R-:W-:Y:S01]  /*9700*/  IMAD.MOV R42, RZ, RZ, -R42 ;  /* 0x000000ffff2a7224 */ /* 0x000fe200078e0a2a */
[----:B-1----:R-:W-:Y:S01]  /*9710*/  IABS R71, R6 ;  /* 0x0000000600477213 */ /* 0x002fe20000000000 */
[C---:B------:R-:W-:Y:S01]  /*9720*/  IMAD R39, R4.reuse, R43, R39 ;  /* 0x0000002b04277224 */ /* 0x040fe200078e0227 */
[----:B------:R-:W-:Y:S01]  /*9730*/  IABS R43, R48 ;  /* 0x00000030002b7213 */ /* 0x000fe20000000000 */
[----:B------:R-:W-:Y:S01]  /*9740*/  IMAD R38, R4, R42, R38 ;  /* 0x0000002a04267224 */ /* 0x000fe200078e0226 */
[----:B------:R-:W-:Y:S01]  /*9750*/  IABS R42, R49 ;  /* 0x00000031002a7213 */ /* 0x000fe20000000000 */
[C---:B------:R-:W-:Y:S01]  /*9760*/  IMAD.HI.U32 R48, R2.reuse, R44, RZ ;  /* 0x0000002c02307227 */ /* 0x040fe200078e00ff */
[----:B------:R-:W-:Y:S03]  /*9770*/  STL [R1+0x718], R79 ;  /* 0x0007184f01007387 */ /* 0x000fe60000100800 */
[C---:B------:R-:W-:Y:S01]  /*9780*/  IMAD.HI.U32 R75, R2.reuse, R71, RZ ;  /* 0x00000047024b7227 */ /* 0x040fe200078e00ff */
[----:B------:R-:W-:Y:S03]  /*9790*/  STL [R1+0x71c], R78 ;  /* 0x00071c4e01007387 */ /* 0x000fe60000100800 */
[C---:B------:R-:W-:Y:S01]  /*97a0*/  IMAD.HI.U32 R49, R2.reuse, R45, RZ ;  /* 0x0000002d02317227 */ /* 0x040fe200078e00ff */
[----:B------:R-:W-:Y:S03]  /*97b0*/  STL [R1+0x720], R77 ;  /* 0x0007204d01007387 */ /* 0x000fe60000100800 */
[----:B------:R-:W-:Y:S01]  /*97c0*/  IMAD.HI.U32 R47, R2, R43, RZ ;  /* 0x0000002b022f7227 */ /* 0x000fe200078e00ff */
[----:B------:R1:W-:Y:S03]  /*97d0*/  STL [R1+0x724], R76 ;  /* 0x0007244c01007387 */ /* 0x0003e60000100800 */
[----:B------:R-:W-:-:S02]  /*97e0*/  IMAD.MOV R48, RZ, RZ, -R48 ;  /* 0x000000ffff307224 */ /* 0x000fc400078e0a30 */
[----:B------:R-:W-:Y:S02]  /*97f0*/  IMAD.MOV R75, RZ, RZ, -R75 ;  /* 0x000000ffff4b7224 */ /* 0x000fe400078e0a4b */
[----:B--2---:R-:W-:Y:S02]  /*9800*/  VIADD R6, R0, 0x148 ;  /* 0x0000014800067836 */ /* 0x004fe40000000000 */
[----:B------:R-:W-:Y:S02]  /*9810*/  IMAD.MOV R49, RZ, RZ, -R49 ;  /* 0x000000ffff317224 */ /* 0x000fe400078e0a31 */
[----:B------:R-:W-:Y:S01]  /*9820*/  IMAD.MOV R47, RZ, RZ, -R47 ;  /* 0x000000ffff2f7224 */ /* 0x000fe200078e0a2f */
[----:B------:R2:W-:Y:S01]  /*9830*/  STL [R1+0x728], R6 ;  /* 0x0007280601007387 */ /* 0x0005e20000100800 */
[C---:B------:R-:W-:Y:S01]  /*9840*/  IMAD R44, R4.reuse, R48, R44 ;  /* 0x00000030042c7224 */ /* 0x040fe200078e022c */
[----:B------:R-:W-:Y:S01]  /*9850*/  IABS R48, R53 ;  /* 0x0000003500307213 */ /* 0x000fe20000000000 */
[C---:B------:R-:W-:Y:S01]  /*9860*/  IMAD R71, R4.reuse, R75, R71 ;  /* 0x0000004b04477224 */ /* 0x040fe200078e0247 */
[----:B------:R-:W-:Y:S01]  /*9870*/  IABS R75, R76 ;  /* 0x0000004c004b7213 */ /* 0x000fe20000000000 */
[C---:B------:R-:W-:Y:S01]  /*9880*/  IMAD R45, R4.reuse, R49, R45 ;  /* 0x00000031042d7224 */ /* 0x040fe200078e022d */
[----:B-1----:R-:W-:Y:S01]  /*9890*/  IABS R76, R6 ;  /* 0x00000006004c7213 */ /* 0x002fe20000000000 */
[----:B------:R-:W-:Y:S01]  /*98a0*/  IMAD R43, R4, R47, R43 ;  /* 0x0000002f042b7224 */ /* 0x000fe200078e022b */
[----:B------:R-:W-:Y:S01]  /*98b0*/  IABS R49, R52 ;  /* 0x0000003400317213 */ /* 0x000fe20000000000 */
[C---:B------:R-:W-:Y:S01]  /*98c0*/  IMAD.HI.U32 R52, R2.reuse, R48, RZ ;  /* 0x0000003002347227 */ /* 0x040fe200078e00ff */
[----:B------:R-:W-:Y:S01]  /*98d0*/  IABS R47, R54 ;  /* 0x00000036002f7213 */ /* 0x000fe20000000000 */
[----:B------:R-:W-:Y:S02]  /*98e0*/  STL [R1+0x704], R84 ;  /* 0x0007045401007387 */ /* 0x000fe40000100800 */
[----:B------:R-:W-:-:S02]  /*98f0*/  IMAD.HI.U32 R54, R2, R50, RZ ;  /* 0x0000003202367227 */ /* 0x000fc400078e00ff */
[----:B------:R-:W-:Y:S02]  /*9900*/  STL [R1+0x708], R83 ;  /* 0x0007085301007387 */ /* 0x000fe40000100800 */
[C---:B------:R-:W-:Y:S02]  /*9910*/  IMAD.HI.U32 R80, R2.reuse, R76, RZ ;  /* 0x0000004c02507227 */ /* 0x040fe400078e00ff */
[----:B------:R-:W-:Y:S02]  /*9920*/  STL [R1+0x70c], R82 ;  /* 0x00070c5201007387 */ /* 0x000fe40000100800 */
[----:B------:R-:W-:Y:S02]  /*9930*/  IMAD.HI.U32 R53, R2, R49, RZ ;  /* 0x0000003102357227 */ /* 0x000fe400078e00ff */
[----:B------:R1:W-:Y:S02]  /*9940*/  STL [R1+0x710], R81 ;  /* 0x0007105101007387 */ /* 0x0003e40000100800 */
[----:B------:R-:W-:-:S02]  /*9950*/  IMAD.MOV R54, RZ, RZ, -R54 ;  /* 0x000000ffff367224 */ /* 0x000fc400078e0a36 */
[----:B------:R-:W-:Y:S02]  /*9960*/  IMAD.MOV R52, RZ, RZ, -R52 ;  /* 0x000000ffff347224 */ /* 0x000fe400078e0a34 */
[----:B------:R-:W-:Y:S02]  /*9970*/  IMAD.MOV R80, RZ, RZ, -R80 ;  /* 0x000000ffff507224 */ /* 0x000fe400078e0a50 */
[----:B------:R-:W-:Y:S02]  /*9980*/  IMAD.MOV R53, RZ, RZ, -R53 ;  /* 0x000000ffff357224 */ /* 0x000fe400078e0a35 */
[----:B--2---:R-:W-:Y:S02]  /*9990*/  VIADD R6, R0, 0x14d ;  /* 0x0000014d00067836 */ /* 0x004fe40000000000 */
[C---:B------:R-:W-:Y:S01]  /*99a0*/  IMAD R50, R4.reuse, R54, R50 ;  /* 0x0000003604327224 */ /* 0x040fe200078e0232 */
[----:B------:R-:W-:Y:S01]  /*99b0*/  IABS R54, R57 ;  /* 0x0000003900367213 */ /* 0x000fe20000000000 */
[C---:B------:R-:W-:Y:S01]  /*99c0*/  IMAD R48, R4.reuse, R52, R48 ;  /* 0x0000003404307224 */ /* 0x040fe200078e0230 */
[----:B------:R-:W-:Y:S01]  /*99d0*/  IABS R52, R59 ;  /* 0x0000003b00347213 */ /* 0x000fe20000000000 */
[C---:B------:R-:W-:Y:S01]  /*99e0*/  IMAD R76, R4.reuse, R80, R76 ;  /* 0x00000050044c7224 */ /* 0x040fe200078e024c */
[----:B------:R-:W-:Y:S01]  /*99f0*/  IABS R80, R81 ;  /* 0x0000005100507213 */ /* 0x000fe20000000000 */
[----:B------:R-:W-:Y:S01]  /*9a00*/  IMAD R49, R4, R53, R49 ;  /* 0x0000003504317224 */ /* 0x000fe200078e0231 */
[----:B------:R-:W-:Y:S01]  /*9a10*/  IABS R53, R58 ;  /* 0x0000003a00357213 */ /* 0x000fe20000000000 */
[C---:B------:R-:W-:Y:S01]  /*9a20*/  IMAD.HI.U32 R59, R2.reuse, R55, RZ ;  /* 0x00000037023b7227 */ /* 0x040fe200078e00ff */
[----:B-1----:R-:W-:Y:S01]  /*9a30*/  IABS R81, R6 ;  /* 0x0000000600517213 */ /* 0x002fe20000000000 */
[----:B------:R1:W-:Y:S02]  /*9a40*/  STL [R1+0x714], R6 ;  /* 0x0007140601007387 */ /* 0x0003e40000100800 */
[----:B------:R-:W-:-:S02]  /*9a50*/  IMAD.HI.U32 R58, R2, R54, RZ ;  /* 0x00000036023a7227 */ /* 0x000fc400078e00ff */
[----:B------:R-:W-:Y:S02]  /*9a60*/  STL [R1+0x6f0], R89 ;  /* 0x0006f05901007387 */ /* 0x000fe40000100800 */
[----:B------:R-:W-:Y:S02]  /*9a70*/  IMAD.MOV R59, RZ, RZ, -R59 ;  /* 0x000000ffff3b7224 */ /* 0x000fe400078e0a3b */
[C---:B------:R-:W-:Y:S01]  /*9a80*/  IMAD.HI.U32 R57, R2.reuse, R53, RZ ;  /* 0x0000003502397227 */ /* 0x040fe200078e00ff */
[----:B------:R-:W-:Y:S03]  /*9a90*/  STL [R1+0x6f4], R88 ;  /* 0x0006f45801007387 */ /* 0x000fe60000100800 */
[----:B------:R-:W-:Y:S01]  /*9aa0*/  IMAD.HI.U32 R85, R2, R81, RZ ;  /* 0x0000005102557227 */ /* 0x000fe200078e00ff */
[----:B------:R-:W-:Y:S03]  /*9ab0*/  STL [R1+0x6f8], R87 ;  /* 0x0006f85701007387 */ /* 0x000fe60000100800 */
[----:B------:R-:W-:Y:S01]  /*9ac0*/  IMAD.MOV R58, RZ, RZ, -R58 ;  /* 0x000000ffff3a7224 */ /* 0x000fe200078e0a3a */
[----:B------:R2:W-:Y:S01]  /*9ad0*/  STL [R1+0x6fc], R86 ;  /* 0x0006fc5601007387 */ /* 0x0005e20000100800 */
[----:B------:R-:W-:Y:S01]  /*9ae0*/  IMAD R55, R4, R59, R55 ;  /* 0x0000003b04377224 */ /* 0x000fe200078e0237 */
[----:B------:R-:W-:Y:S01]  /*9af0*/  IABS R59, R62 ;  /* 0x0000003e003b7213 */ /* 0x000fe20000000000 */
[----:B------:R-:W-:-:S02]  /*9b00*/  IMAD.MOV R57, RZ, RZ, -R57 ;  /* 0x000000ffff397224 */ /* 0x000fc400078e0a39 */
[----:B------:R-:W-:Y:S02]  /*9b10*/  IMAD.MOV R85, RZ, RZ, -R85 ;  /* 0x000000ffff557224 */ /* 0x000fe400078e0a55 */
[----:B------:R-:W-:Y:S01]  /*9b20*/  IMAD R54, R4, R58, R54 ;  /* 0x0000003a04367224 */ /* 0x000fe200078e0236 */
[----:B------:R-:W-:Y:S01]  /*9b30*/  IABS R58, R63 ;  /* 0x0000003f003a7213 */ /* 0x000fe20000000000 */
[----:B-1----:R-:W-:Y:S02]  /*9b40*/  VIADD R6, R0, 0x152 ;  /* 0x0000015200067836 */ /* 0x002fe40000000000 */
[----:B------:R-:W-:Y:S01]  /*9b50*/  IMAD R53, R4, R57, R53 ;  /* 0x0000003904357224 */ /* 0x000fe200078e0235 */
[----:B------:R-:W-:Y:S01]  /*9b60*/  IABS R57, R64 ;  /* 0x0000004000397213 */ /* 0x000fe20000000000 */
[----:B------:R-:W-:Y:S01]  /*9b70*/  IMAD.HI.U32 R63, R2, R59, RZ ;  /* 0x0000003b023f7227 */ /* 0x000fe200078e00ff */
[----:B------:R1:W-:Y:S03]  /*9b80*/  STL [R1+0x700], R6 ;  /* 0x0007000601007387 */ /* 0x0003e60000100800 */
[----:B------:R-:W-:Y:S01]  /*9b90*/  IMAD R81, R4, R85, R81 ;  /* 0x0000005504517224 */ /* 0x000fe200078e0251 */
[----:B------:R-:W-:Y:S01]  /*9ba0*/  IABS R85, R86 ;  /* 0x0000005600557213 */ /* 0x000fe20000000000 */
[C---:B------:R-:W-:Y:S01]  /*9bb0*/  IMAD.HI.U32 R64, R2.reuse, R60, RZ ;  /* 0x0000003c02407227 */ /* 0x040fe200078e00ff */
[----:B--2---:R-:W-:Y:S01]  /*9bc0*/  IABS R86, R6 ;  /* 0x0000000600567213 */ /* 0x004fe20000000000 */
[----:B------:R-:W-:Y:S02]  /*9bd0*/  STL [R1+0x6dc], R94 ;  /* 0x0006dc5e01007387 */ /* 0x000fe40000100800 */
[----:B------:R-:W-:-:S02]  /*9be0*/  IMAD.HI.U32 R62, R2, R58, RZ ;  /* 0x0000003a023e7227 */ /* 0x000fc400078e00ff */
[----:B------:R-:W-:Y:S02]  /*9bf0*/  STL [R1+0x6e0], R93 ;  /* 0x0006e05d01007387 */ /* 0x000fe40000100800 */
[----:B------:R-:W-:Y:S02]  /*9c00*/  IMAD.MOV R63, RZ, RZ, -R63 ;  /* 0x000000ffff3f7224 */ /* 0x000fe400078e0a3f */
[----:B------:R-:W-:Y:S01]  /*9c10*/  IMAD.MOV R64, RZ, RZ, -R64 ;  /* 0x000000ffff407224 */ /* 0x000fe200078e0a40 */
[----:B------:R-:W-:Y:S01]  /*9c20*/  STL [R1+0x6e4], R92 ;  /* 0x0006e45c01007387 */ /* 0x000fe20000100800 */
[----:B------:R-:W-:Y:S02]  /*9c30*/  IMAD.MOV R62, RZ, RZ, -R62 ;  /* 0x000000ffff3e7224 */ /* 0x000fe400078e0a3e */
[----:B------:R-:W-:Y:S01]  /*9c40*/  IMAD.HI.U32 R90, R2, R86, RZ ;  /* 0x00000056025a7227 */ /* 0x000fe200078e00ff */
[----:B------:R2:W-:Y:S03]  /*9c50*/  STL [R1+0x6e8], R91 ;  /* 0x0006e85b01007387 */ /* 0x0005e60000100800 */
[C---:B------:R-:W-:Y:S01]  /*9c60*/  IMAD R59, R4.reuse, R63, R59 ;  /* 0x0000003f043b7224 */ /* 0x040fe200078e023b */
[----:B------:R-:W-:Y:S01]  /*9c70*/  IABS R63, R68 ;  /* 0x00000044003f7213 */ /* 0x000fe20000000000 */
[C---:B------:R-:W-:Y:S01]  /*9c80*/  IMAD R60, R4.reuse, R64, R60 ;  /* 0x00000040043c7224 */ /* 0x040fe200078e023c */
[----:B------:R-:W-:Y:S01]  /*9c90*/  IABS R64, R67 ;  /* 0x0000004300407213 */ /* 0x000fe20000000000 */
[----:B------:R-:W-:Y:S01]  /*9ca0*/  IMAD R58, R4, R62, R58 ;  /* 0x0000003e043a7224 */ /* 0x000fe200078e023a */
[----:B------:R-:W-:Y:S01]  /*9cb0*/  IABS R62, R69 ;  /* 0x00000045003e7213 */ /* 0x000fe20000000000 */
[----:B------:R-:W-:-:S02]  /*9cc0*/  IMAD.MOV R90, RZ, RZ, -R90 ;  /* 0x000000ffff5a7224 */ /* 0x000fc400078e0a5a */
[----:B-1----:R-:W-:Y:S02]  /*9cd0*/  VIADD R6, R0, 0x157 ;  /* 0x0000015700067836 */ /* 0x002fe40000000000 */
[----:B------:R-:W-:-:S03]  /*9ce0*/  IMAD.HI.U32 R69, R2, R65, RZ ;  /* 0x0000004102457227 */ /* 0x000fc600078e00ff */
[----:B------:R1:W-:Y:S01]  /*9cf0*/  STL [R1+0x6ec], R6 ;  /* 0x0006ec0601007387 */ /* 0x0003e20000100800 */
[----:B------:R-:W-:-:S03]  /*9d00*/  IMAD.HI.U32 R67, R2, R63, RZ ;  /* 0x0000003f02437227 */ /* 0x000fc600078e00ff */
[----:B------:R-:W-:Y:S01]  /*9d10*/  STL [R1+0x6c8], R99 ;  /* 0x0006c86301007387 */ /* 0x000fe20000100800 */
[----:B------:R-:W-:Y:S01]  /*9d20*/  IMAD R86, R4, R90, R86 ;  /* 0x0000005a04567224 */ /* 0x000fe200078e0256 */
[----:B------:R-:W-:Y:S01]  /*9d30*/  IABS R90, R91 ;  /* 0x0000005b005a7213 */ /* 0x000fe20000000000 */
[----:B------:R-:W-:Y:S01]  /*9d40*/  IMAD.HI.U32 R68, R2, R64, RZ ;  /* 0x0000004002447227 */ /* 0x000fe200078e00ff */
[----:B--2---:R-:W-:Y:S01]  /*9d50*/  IABS R91, R6 ;  /* 0x00000006005b7213 */ /* 0x004fe20000000000 */
[----:B------:R-:W-:Y:S02]  /*9d60*/  STL [R1+0x6cc], R98 ;  /* 0x0006cc6201007387 */ /* 0x000fe40000100800 */
[----:B------:R-:W-:Y:S02]  /*9d70*/  IMAD.MOV R69, RZ, RZ, -R69 ;  /* 0x000000ffff457224 */ /* 0x000fe400078e0a45 */
[----:B------:R-:W-:Y:S01]  /*9d80*/  IMAD.MOV R67, RZ, RZ, -R67 ;  /* 0x000000ffff437224 */ /* 0x000fe200078e0a43 */
[----:B------:R-:W-:Y:S01]  /*9d90*/  STL [R1+0x6d0], R97 ;  /* 0x0006d06101007387 */ /* 0x000fe20000100800 */
[----:B------:R-:W-:-:S02]  /*9da0*/  IMAD.MOV R68, RZ, RZ, -R68 ;  /* 0x000000ffff447224 */ /* 0x000fc400078e0a44 */
[C---:B------:R-:W-:Y:S01]  /*9db0*/  IMAD R65, R4.reuse, R69, R65 ;  /* 0x0000004504417224 */ /* 0x040fe200078e0241 */
[----:B------:R-:W-:Y:S01]  /*9dc0*/  IABS R69, R72 ;  /* 0x0000004800457213 */ /* 0x000fe20000000000 */
[----:B------:R-:W-:Y:S01]  /*9dd0*/  IMAD R63, R4, R67, R63 ;  /* 0x00000043043f7224 */ /* 0x000fe200078e023f */
[----:B------:R-:W-:Y:S01]  /*9de0*/  IABS R67, R74 ;  /* 0x0000004a00437213 */ /* 0x000fe20000000000 */
[----:B------:R-:W-:Y:S01]  /*9df0*/  IMAD.HI.U32 R95, R2, R91, RZ ;  /* 0x0000005b025f7227 */ /* 0x000fe200078e00ff */
[----:B------:R2:W-:Y:S03]  /*9e00*/  STL [R1+0x6d4], R96 ;  /* 0x0006d46001007387 */ /* 0x0005e60000100800 */
[----:B------:R-:W-:Y:S01]  /*9e10*/  IMAD R64, R4, R68, R64 ;  /* 0x0000004404407224 */ /* 0x000fe200078e0240 */
[----:B------:R-:W-:Y:S01]  /*9e20*/  IABS R68, R73 ;  /* 0x0000004900447213 */ /* 0x000fe20000000000 */
[----:B------:R-:W-:-:S04]  /*9e30*/  IMAD.HI.U32 R74, R2, R70, RZ ;  /* 0x00000046024a7227 */ /* 0x000fc800078e00ff */
[----:B------:R-:W-:Y:S02]  /*9e40*/  IMAD.MOV R95, RZ, RZ, -R95 ;  /* 0x000000ffff5f7224 */ /* 0x000fe400078e0a5f */
[----:B------:R-:W-:-:S04]  /*9e50*/  IMAD.HI.U32 R73, R2, R69, RZ ;  /* 0x0000004502497227 */ /* 0x000fc800078e00ff */
[----:B-1----:R-:W-:Y:S02]  /*9e60*/  VIADD R6, R0, 0x15c ;  /* 0x0000015c00067836 */ /* 0x002fe40000000000 */
[----:B------:R-:W-:Y:S02]  /*9e70*/  IMAD.MOV R74, RZ, RZ, -R74 ;  /* 0x000000ffff4a7224 */ /* 0x000fe400078e0a4a */
[----:B------:R-:W-:Y:S01]  /*9e80*/  IMAD.HI.U32 R72, R2, R68, RZ ;  /* 0x0000004402487227 */ /* 0x000fe200078e00ff */
[----:B------:R1:W-:Y:S03]  /*9e90*/  STL [R1+0x6d8], R6 ;  /* 0x0006d80601007387 */ /* 0x0003e60000100800 */
[C---:B------:R-:W-:Y:S01]  /*9ea0*/  IMAD R91, R4.reuse, R95, R91 ;  /* 0x0000005f045b7224 */ /* 0x040fe200078e025b */
[----:B------:R-:W-:Y:S01]  /*9eb0*/  IABS R95, R96 ;  /* 0x00000060005f7213 */ /* 0x000fe20000000000 */
[----:B------:R-:W-:Y:S01]  /*9ec0*/  IMAD.MOV R73, RZ, RZ, -R73 ;  /* 0x000000ffff497224 */ /* 0x000fe200078e0a49 */
[----:B--2---:R-:W-:Y:S01]  /*9ed0*/  IABS R96, R6 ;  /* 0x0000000600607213 */ /* 0x004fe20000000000 */
[----:B------:R-:W-:Y:S01]  /*9ee0*/  IMAD R70, R4, R74, R70 ;  /* 0x0000004a04467224 */ /* 0x000fe200078e0246 */
[----:B------:R-:W-:Y:S01]  /*9ef0*/  IABS R74, R77 ;  /* 0x0000004d004a7213 */ /* 0x000fe20000000000 */
[----:B------:R-:W-:Y:S01]  /*9f00*/  IMAD.MOV R72, RZ, RZ, -R72 ;  /* 0x000000ffff487224 */ /* 0x000fe200078e0a48 */
[----:B------:R-:W-:Y:S01]  /*9f10*/  STL [R1+0x6b4], R104 ;  /* 0x0006b46801007387 */ /* 0x000fe20000100800 */
[----:B------:R-:W-:-:S03]  /*9f20*/  IMAD.HI.U32 R5, R2, R12, RZ ;  /* 0x0000000c02057227 */ /* 0x000fc600078e00ff */
[----:B------:R-:W-:Y:S01]  /*9f30*/  STL [R1+0x6b8], R103 ;  /* 0x0006b86701007387 */ /* 0x000fe20000100800 */
[----:B------:R-:W-:Y:S01]  /*9f40*/  IMAD R69, R4, R73, R69 ;  /* 0x0000004904457224 */ /* 0x000fe200078e0245 */
[----:B------:R-:W-:Y:S01]  /*9f50*/  IABS R73, R78 ;  /* 0x0000004e00497213 */ /* 0x000fe20000000000 */
[----:B------:R-:W-:Y:S01]  /*9f60*/  IMAD.HI.U32 R100, R2, R96, RZ ;  /* 0x0000006002647227 */ /* 0x000fe200078e00ff */
[----:B------:R-:W-:Y:S03]  /*9f70*/  STL [R1+0x6bc], R102 ;  /* 0x0006bc6601007387 */ /* 0x000fe60000100800 */
[----:B------:R-:W-:Y:S01]  /*9f80*/  IMAD R68, R4, R72, R68 ;  /* 0x0000004804447224 */ /* 0x000fe200078e0244 */
[----:B------:R-:W-:Y:S01]  /*9f90*/  IABS R72, R79 ;  /* 0x0000004f00487213 */ /* 0x000fe20000000000 */
[----:B------:R-:W-:Y:S01]  /*9fa0*/  IMAD.HI.U32 R78, R2, R74, RZ ;  /* 0x0000004a024e7227 */ /* 0x000fe200078e00ff */
[----:B------:R2:W-:Y:S03]  /*9fb0*/  STL [R1+0x6c0], R101 ;  /* 0x0006c06501007387 */ /* 0x0005e60000100800 */
[----:B------:R-:W-:-:S02]  /*9fc0*/  IMAD.MOV R5, RZ, RZ, -R5 ;  /* 0x000000ffff057224 */ /* 0x000fc400078e0a05 */
[----:B------:R-:W-:-:S04]  /*9fd0*/  IMAD.HI.U32 R79, R2, R75, RZ ;  /* 0x0000004b024f7227 */ /* 0x000fc800078e00ff */
[----:B------:R-:W-:-:S04]  /*9fe0*/  IMAD.HI.U32 R77, R2, R73, RZ ;  /* 0x00000049024d7227 */ /* 0x000fc800078e00ff */
[----:B------:R-:W-:Y:S02]  /*9ff0*/  IMAD.MOV R100, RZ, RZ, -R100 ;  /* 0x000000ffff647224 */ /* 0x000fe400078e0a64 */
[----:B------:R-:W-:Y:S02]  /*a000*/  IMAD.MOV R78, RZ, RZ, -R78 ;  /* 0x000000ffff4e7224 */ /* 0x000fe400078e0a4e */
[----:B-1----:R-:W-:Y:S02]  /*a010*/  VIADD R6, R0, 0x161 ;  /* 0x0000016100067836 */ /* 0x002fe40000000000 */
[----:B------:R-:W-:Y:S02]  /*a020*/  IMAD R12, R4, R5, R12 ;  /* 0x00000005040c7224 */ /* 0x000fe400078e020c */
[----:B------:R-:W-:Y:S01]  /*a030*/  IMAD.HI.U32 R5, R2, R17, RZ ;  /* 0x0000001102057227 */ /* 0x000fe200078e00ff */
[----:B------:R1:W-:Y:S03]  /*a040*/  STL [R1+0x6c4], R6 ;  /* 0x0006c40601007387 */ /* 0x0003e60000100800 */
[----:B------:R-:W-:Y:S01]  /*a050*/  IMAD.MOV R79, RZ, RZ, -R79 ;  /* 0x000000ffff4f7224 */ /* 0x000fe200078e0a4f */
[----:B------:R-:W-:Y:S01]  /*a060*/  STL [R1+0x6a0], R109 ;  /* 0x0006a06d01007387 */ /* 0x000fe20000100800 */
[----:B------:R-:W-:-:S02]  /*a070*/  IMAD.MOV R77, RZ, RZ, -R77 ;  /* 0x000000ffff4d7224 */ /* 0x000fc400078e0a4d */
[C---:B------:R-:W-:Y:S01]  /*a080*/  IMAD R96, R4.reuse, R100, R96 ;  /* 0x0000006404607224 */ /* 0x040fe200078e0260 */
[----:B------:R-:W-:Y:S01]  /*a090*/  IABS R100, R101 ;  /* 0x0000006500647213 */ /* 0x000fe20000000000 */
[C---:B------:R-:W-:Y:S01]  /*a0a0*/  IMAD R74, R4.reuse, R78, R74 ;  /* 0x0000004e044a7224 */ /* 0x040fe200078e024a */
[----:B------:R-:W-:Y:S01]  /*a0b0*/  IABS R78, R83 ;  /* 0x00000053004e7213 */ /* 0x000fe20000000000 */
[----:B------:R-:W-:Y:S01]  /*a0c0*/  IMAD.MOV R5, RZ, RZ, -R5 ;  /* 0x000000ffff057224 */ /* 0x000fe200078e0a05 */
[----:B--2---:R-:W-:Y:S01]  /*a0d0*/  IABS R101, R6 ;  /* 0x0000000600657213 */ /* 0x004fe20000000000 */
[C---:B------:R-:W-:Y:S01]  /*a0e0*/  IMAD R75, R4.reuse, R79, R75 ;  /* 0x0000004f044b7224 */ /* 0x040fe200078e024b */
[----:B------:R-:W-:Y:S01]  /*a0f0*/  IABS R79, R82 ;  /* 0x00000052004f7213 */ /* 0x000fe20000000000 */
[----:B------:R-:W-:Y:S01]  /*a100*/  IMAD R73, R4, R77, R73 ;  /* 0x0000004d04497224 */ /* 0x000fe200078e0249 */
[----:B------:R-:W-:Y:S01]  /*a110*/  IABS R77, R84 ;  /* 0x00000054004d7213 */ /* 0x000fe20000000000 */
[----:B------:R-:W-:Y:S01]  /*a120*/  IMAD.HI.U32 R84, R2, R80, RZ ;  /* 0x0000005002547227 */ /* 0x000fe200078e00ff */
[----:B------:R-:W-:Y:S03]  /*a130*/  STL [R1+0x6a4], R108 ;  /* 0x0006a46c01007387 */ /* 0x000fe60000100800 */
[----:B------:R-:W-:Y:S01]  /*a140*/  IMAD R17, R4, R5, R17 ;  /* 0x0000000504117224 */ /* 0x000fe200078e0211 */
[----:B------:R-:W-:Y:S01]  /*a150*/  STL [R1+0x6a8], R107 ;  /* 0x0006a86b01007387 */ /* 0x000fe20000100800 */
[----:B------:R-:W-:-:S03]  /*a160*/  IMAD.HI.U32 R82, R2, R78, RZ ;  /* 0x0000004e02527227 */ /* 0x000fc600078e00ff */
[----:B------:R2:W-:Y:S01]  /*a170*/  STL [R1+0x6ac], R106 ;  /* 0x0006ac6a01007387 */ /* 0x0005e20000100800 */
[----:B------:R-:W-:-:S04]  /*a180*/  IMAD.HI.U32 R105, R2, R101, RZ ;  /* 0x0000006502697227 */ /* 0x000fc800078e00ff */
[----:B------:R-:W-:-:S04]  /*a190*/  IMAD.HI.U32 R5, R2, R22, RZ ;  /* 0x0000001602057227 */ /* 0x000fc800078e00ff */
[----:B------:R-:W-:-:S04]  /*a1a0*/  IMAD.HI.U32 R83, R2, R79, RZ ;  /* 0x0000004f02537227 */ /* 0x000fc800078e00ff */
[----:B------:R-:W-:Y:S02]  /*a1b0*/  IMAD.MOV R84, RZ, RZ, -R84 ;  /* 0x000000ffff547224 */ /* 0x000fe400078e0a54 */
[----:B------:R-:W-:Y:S02]  /*a1c0*/  IMAD.MOV R82, RZ, RZ, -R82 ;  /* 0x000000ffff527224 */ /* 0x000fe400078e0a52 */
[----:B------:R-:W-:Y:S02]  /*a1d0*/  IMAD.MOV R105, RZ, RZ, -R105 ;  /* 0x000000ffff697224 */ /* 0x000fe400078e0a69 */
[----:B------:R-:W-:Y:S02]  /*a1e0*/  IMAD.MOV R5, RZ, RZ, -R5 ;  /* 0x000000ffff057224 */ /* 0x000fe400078e0a05 */
[----:B-1----:R-:W-:Y:S02]  /*a1f0*/  VIADD R6, R0, 0x166 ;  /* 0x0000016600067836 */ /* 0x002fe40000000000 */
[----:B------:R-:W-:-:S02]  /*a200*/  IMAD.MOV R83, RZ, RZ, -R83 ;  /* 0x000000ffff537224 */ /* 0x000fc400078e0a53 */
[C---:B------:R-:W-:Y:S01]  /*a210*/  IMAD R80, R4.reuse, R84, R80 ;  /* 0x0000005404507224 */ /* 0x040fe200078e0250 */
[----:B------:R-:W-:Y:S01]  /*a220*/  IABS R84, R87 ;  /* 0x0000005700547213 */ /* 0x000fe20000000000 */
[C---:B------:R-:W-:Y:S01]  /*a230*/  IMAD R78, R4.reuse, R82, R78 ;  /* 0x00000052044e7224 */ /* 0x040fe200078e024e */
[----:B------:R-:W-:Y:S01]  /*a240*/  IABS R82, R89 ;  /* 0x0000005900527213 */ /* 0x000fe20000000000 */
[C---:B------:R-:W-:Y:S01]  /*a250*/  IMAD R101, R4.reuse, R105, R101 ;  /* 0x0000006904657224 */ /* 0x040fe200078e0265 */
[----:B------:R-:W-:Y:S01]  /*a260*/  IABS R105, R106 ;  /* 0x0000006a00697213 */ /* 0x000fe20000000000 */
[----:B------:R-:W-:Y:S01]  /*a270*/  IMAD R22, R4, R5, R22 ;  /* 0x0000000504167224 */ /* 0x000fe200078e0216 */
[----:B--2---:R-:W-:Y:S01]  /*a280*/  IABS R106, R6 ;  /* 0x00000006006a7213 */ /* 0x004fe20000000000 */
[----:B------:R-:W-:Y:S01]  /*a290*/  IMAD.HI.U32 R5, R2, R27, RZ ;  /* 0x0000001b02057227 */ /* 0x000fe200078e00ff */
[----:B------:R1:W-:Y:S03]  /*a2a0*/  STL [R1+0x6b0], R6 ;  /* 0x0006b00601007387 */ /* 0x0003e60000100800 */
[----:B------:R-:W-:Y:S01]  /*a2b0*/  IMAD R79, R4, R83, R79 ;  /* 0x00000053044f7224 */ /* 0x000fe200078e024f */
[----:B------:R-:W-:Y:S01]  /*a2c0*/  IABS R83, R88 ;  /* 0x0000005800537213 */ /* 0x000fe20000000000 */
[C---:B------:R-:W-:Y:S01]  /*a2d0*/  IMAD.HI.U32 R89, R2.reuse, R85, RZ ;  /* 0x0000005502597227 */ /* 0x040fe200078e00ff */
[----:B------:R-:W-:Y:S03]  /*a2e0*/  STL [R1+0x68c], R114 ;  /* 0x00068c7201007387 */ /* 0x000fe60000100800 */
[----:B------:R-:W-:Y:S01]  /*a2f0*/  IMAD.HI.U32 R88, R2, R84, RZ ;  /* 0x0000005402587227 */ /* 0x000fe200078e00ff */
[----:B------:R-:W-:Y:S03]  /*a300*/  STL [R1+0x690], R113 ;  /* 0x0006907101007387 */ /* 0x000fe60000100800 */
[----:B------:R-:W-:Y:S01]  /*a310*/  IMAD.MOV R5, RZ, RZ, -R5 ;  /* 0x000000ffff057224 */ /* 0x000fe200078e0a05 */
[----:B------:R-:W-:Y:S01]  /*a320*/  STL [R1+0x694], R112 ;  /* 0x0006947001007387 */ /* 0x000fe20000100800 */
[----:B------:R-:W-:-:S02]  /*a330*/  IMAD.MOV R89, RZ, RZ, -R89 ;  /* 0x000000ffff597224 */ /* 0x000fc400078e0a59 */
[C---:B------:R-:W-:Y:S01]  /*a340*/  IMAD.HI.U32 R110, R2.reuse, R106, RZ ;  /* 0x0000006a026e7227 */ /* 0x040fe200078e00ff */
[----:B------:R2:W-:Y:S03]  /*a350*/  STL [R1+0x698], R111 ;  /* 0x0006986f01007387 */ /* 0x0005e60000100800 */
[----:B------:R-:W-:-:S04]  /*a360*/  IMAD.HI.U32 R87, R2, R83, RZ ;  /* 0x0000005302577227 */ /* 0x000fc800078e00ff */
[----:B------:R-:W-:Y:S02]  /*a370*/  IMAD.MOV R88, RZ, RZ, -R88 ;  /* 0x000000ffff587224 */ /* 0x000fe400078e0a58 */
[C---:B------:R-:W-:Y:S02]  /*a380*/  IMAD R27, R4.reuse, R5, R27 ;  /* 0x00000005041b7224 */ /* 0x040fe400078e021b */
[----:B------:R-:W-:Y:S01]  /*a390*/  IMAD R85, R4, R89, R85 ;  /* 0x0000005904557224 */ /* 0x000fe200078e0255 */
[----:B------:R-:W-:Y:S01]  /*a3a0*/  IABS R89, R92 ;  /* 0x0000005c00597213 */ /* 0x000fe20000000000 */
[----:B------:R-:W-:-:S04]  /*a3b0*/  IMAD.HI.U32 R5, R2, R32, RZ ;  /* 0x0000002002057227 */ /* 0x000fc800078e00ff */
[----:B------:R-:W-:Y:S02]  /*a3c0*/  IMAD.MOV R110, RZ, RZ, -R110 ;  /* 0x000000ffff6e7224 */ /* 0x000fe400078e0a6e */
[----:B------:R-:W-:Y:S02]  /*a3d0*/  IMAD.MOV R87, RZ, RZ, -R87 ;  /* 0x000000ffff577224 */ /* 0x000fe400078e0a57 */
[----:B-1----:R-:W-:Y:S02]  /*a3e0*/  VIADD R6, R0, 0x16b ;  /* 0x0000016b00067836 */ /* 0x002fe40000000000 */
[C---:B------:R-:W-:Y:S01]  /*a3f0*/  IMAD R84, R4.reuse, R88, R84 ;  /* 0x0000005804547224 */ /* 0x040fe200078e0254 */
[----:B------:R-:W-:Y:S01]  /*a400*/  IABS R88, R93 ;  /* 0x0000005d00587213 */ /* 0x000fe20000000000 */
[----:B------:R-:W-:Y:S01]  /*a410*/  IMAD.MOV R5, RZ, RZ, -R5 ;  /* 0x000000ffff057224 */ /* 0x000fe200078e0a05 */
[----:B------:R1:W-:Y:S01]  /*a420*/  STL [R1+0x69c], R6 ;  /* 0x00069c0601007387 */ /* 0x0003e20000100800 */
[C---:B------:R-:W-:Y:S01]  /*a430*/  IMAD R106, R4.reuse, R110, R106 ;  /* 0x0000006e046a7224 */ /* 0x040fe200078e026a */
[----:B------:R-:W-:Y:S01]  /*a440*/  IABS R110, R111 ;  /* 0x0000006f006e7213 */ /* 0x000fe20000000000 */
[----:B------:R-:W-:Y:S01]  /*a450*/  IMAD R83, R4, R87, R83 ;  /* 0x0000005704537224 */ /* 0x000fe200078e0253 */
[----:B------:R-:W-:Y:S01]  /*a460*/  IABS R87, R94 ;  /* 0x0000005e00577213 */ /* 0x000fe20000000000 */
[C---:B------:R-:W-:Y:S01]  /*a470*/  IMAD.HI.U32 R93, R2.reuse, R89, RZ ;  /* 0x00000059025d7227 */ /* 0x040fe200078e00ff */
[----:B--2---:R-:W-:Y:S01]  /*a480*/  IABS R111, R6 ;  /* 0x00000006006f7213 */ /* 0x004fe20000000000 */
[----:B------:R-:W-:Y:S02]  /*a490*/  STL [R1+0x678], R119 ;  /* 0x0006787701007387 */ /* 0x000fe40000100800 */
[----:B------:R-:W-:-:S02]  /*a4a0*/  IMAD.HI.U32 R94, R2, R90, RZ ;  /* 0x0000005a025e7227 */ /* 0x000fc400078e00ff */
[----:B------:R-:W-:Y:S02]  /*a4b0*/  STL [R1+0x67c], R118 ;  /* 0x00067c7601007387 */ /* 0x000fe40000100800 */
[----:B------:R-:W-:Y:S02]  /*a4c0*/  IMAD R32, R4, R5, R32 ;  /* 0x0000000504207224 */ /* 0x000fe400078e0220 */
[C---:B------:R-:W-:Y:S01]  /*a4d0*/  IMAD.HI.U32 R92, R2.reuse, R88, RZ ;  /* 0x00000058025c7227 */ /* 0x040fe200078e00ff */
[----:B------:R-:W-:Y:S03]  /*a4e0*/  STL [R1+0x680], R117 ;  /* 0x0006807501007387 */ /* 0x000fe60000100800 */
[----:B------:R-:W-:Y:S01]  /*a4f0*/  IMAD.HI.U32 R5, R2, R37, RZ ;  /* 0x0000002502057227 */ /* 0x000fe200078e00ff */
[----:B------:R2:W-:Y:S03]  /*a500*/  STL [R1+0x684], R116 ;  /* 0x0006847401007387 */ /* 0x0005e60000100800 */
[----:B------:R-:W-:-:S02]  /*a510*/  IMAD.MOV R93, RZ, RZ, -R93 ;  /* 0x000000ffff5d7224 */ /* 0x000fc400078e0a5d */
[----:B------:R-:W-:Y:S02]  /*a520*/  IMAD.MOV R94, RZ, RZ, -R94 ;  /* 0x000000ffff5e7224 */ /* 0x000fe400078e0a5e */
[----:B------:R-:W-:-:S04]  /*a530*/  IMAD.HI.U32 R115, R2, R111, RZ ;  /* 0x0000006f02737227 */ /* 0x000fc800078e00ff */
[----:B------:R-:W-:Y:S02]  /*a540*/  IMAD.MOV R92, RZ, RZ, -R92 ;  /* 0x000000ffff5c7224 */ /* 0x000fe400078e0a5c */
[----:B------:R-:W-:Y:S02]  /*a550*/  IMAD.MOV R5, RZ, RZ, -R5 ;  /* 0x000000ffff057224 */ /* 0x000fe400078e0a05 */
[C---:B------:R-:W-:Y:S01]  /*a560*/  IMAD R89, R4.reuse, R93, R89 ;  /* 0x0000005d04597224 */ /* 0x040fe200078e0259 */
[----:B------:R-:W-:Y:S01]  /*a570*/  IABS R93, R98 ;  /* 0x00000062005d7213 */ /* 0x000fe20000000000 */
[C---:B------:R-:W-:Y:S01]  /*a580*/  IMAD R90, R4.reuse, R94, R90 ;  /* 0x0000005e045a7224 */ /* 0x040fe200078e025a */
[----:B------:R-:W-:Y:S01]  /*a590*/  IABS R94, R97 ;  /* 0x00000061005e7213 */ /* 0x000fe20000000000 */
[----:B------:R-:W-:Y:S02]  /*a5a0*/  IMAD.MOV R115, RZ, RZ, -R115 ;  /* 0x000000ffff737224 */ /* 0x000fe400078e0a73 */
[----:B------:R-:W-:Y:S01]  /*a5b0*/  IMAD R88, R4, R92, R88 ;  /* 0x0000005c04587224 */ /* 0x000fe200078e0258 */
[----:B------:R-:W-:Y:S01]  /*a5c0*/  IABS R92, R99 ;  /* 0x00000063005c7213 */ /* 0x000fe20000000000 */
[----:B-1----:R-:W-:-:S02]  /*a5d0*/  VIADD R6, R0, 0x170 ;  /* 0x0000017000067836 */ /* 0x002fc40000000000 */
[----:B------:R-:W-:Y:S02]  /*a5e0*/  IMAD R37, R4, R5, R37 ;  /* 0x0000000504257224 */ /* 0x000fe400078e0225 */
[C---:B------:R-:W-:Y:S01]  /*a5f0*/  IMAD.HI.U32 R5, R2.reuse, R42, RZ ;  /* 0x0000002a02057227 */ /* 0x040fe200078e00ff */
[----:B------:R1:W-:Y:S03]  /*a600*/  STL [R1+0x688], R6 ;  /* 0x0006880601007387 */ /* 0x0003e60000100800 */
[C---:B------:R-:W-:Y:S01]  /*a610*/  IMAD.HI.U32 R99, R2.reuse, R95, RZ ;  /* 0x0000005f02637227 */ /* 0x040fe200078e00ff */
[----:B------:R-:W-:Y:S03]  /*a620*/  STL [R1+0x664], R124 ;  /* 0x0006647c01007387 */ /* 0x000fe60000100800 */
[----:B------:R-:W-:Y:S01]  /*a630*/  IMAD.HI.U32 R97, R2, R93, RZ ;  /* 0x0000005d02617227 */ /* 0x000fe200078e00ff */
[----:B------:R-:W-:Y:S03]  /*a640*/  STL [R1+0x668], R123 ;  /* 0x0006687b01007387 */ /* 0x000fe60000100800 */
[----:B------:R-:W-:Y:S01]  /*a650*/  IMAD R111, R4, R115, R111 ;  /* 0x00000073046f7224 */ /* 0x000fe200078e026f */
[----:B------:R-:W-:Y:S01]  /*a660*/  IABS R115, R116 ;  /* 0x0000007400737213 */ /* 0x000fe20000000000 */
[----:B------:R-:W-:Y:S01]  /*a670*/  IMAD.HI.U32 R98, R2, R94, RZ ;  /* 0x0000005e02627227 */ /* 0x000fe200078e00ff */
[----:B--2---:R-:W-:Y:S01]  /*a680*/  IABS R116, R6 ;  /* 0x0000000600747213 */ /* 0x004fe20000000000 */
[----:B------:R-:W-:Y:S02]  /*a690*/  STL [R1+0x66c], R122 ;  /* 0x00066c7a01007387 */ /* 0x000fe40000100800 */
[----:B------:R-:W-:-:S02]  /*a6a0*/  IMAD.MOV R5, RZ, RZ, -R5 ;  /* 0x000000ffff057224 */ /* 0x000fc400078e0a05 */
[----:B------:R-:W-:Y:S01]  /*a6b0*/  IMAD.MOV R99, RZ, RZ, -R99 ;  /* 0x000000ffff637224 */ /* 0x000fe200078e0a63 */
[----:B------:R2:W-:Y:S01]  /*a6c0*/  STL [R1+0x670], R121 ;  /* 0x0006707901007387 */ /* 0x0005e20000100800 */
[----:B------:R-:W-:Y:S02]  /*a6d0*/  IMAD.MOV R97, RZ, RZ, -R97 ;  /* 0x000000ffff617224 */ /* 0x000fe400078e0a61 */
[----:B------:R-:W-:Y:S02]  /*a6e0*/  IMAD.MOV R98, RZ, RZ, -R98 ;  /* 0x000000ffff627224 */ /* 0x000fe400078e0a62 */
[C---:B------:R-:W-:Y:S02]  /*a6f0*/  IMAD R42, R4.reuse, R5, R42 ;  /* 0x00000005042a7224 */ /* 0x040fe400078e022a */
[----:B------:R-:W-:Y:S01]  /*a700*/  IMAD R95, R4, R99, R95 ;  /* 0x00000063045f7224 */ /* 0x000fe200078e025f */
[----:B------:R-:W-:Y:S01]  /*a710*/  IABS R99, R102 ;  /* 0x0000006600637213 */ /* 0x000fe20000000000 */
[----:B------:R-:W-:-:S04]  /*a720*/  IMAD.HI.U32 R120, R2, R116, RZ ;  /* 0x0000007402787227 */ /* 0x000fc800078e00ff */
[----:B------:R-:W-:-:S04]  /*a730*/  IMAD.HI.U32 R5, R2, R47, RZ ;  /* 0x0000002f02057227 */ /* 0x000fc800078e00ff */
[C---:B------:R-:W-:Y:S01]  /*a740*/  IMAD R93, R4.reuse, R97, R93 ;  /* 0x00000061045d7224 */ /* 0x040fe200078e025d */
[----:B------:R-:W-:Y:S01]  /*a750*/  IABS R97, R104 ;  /* 0x0000006800617213 */ /* 0x000fe20000000000 */
[----:B------:R-:W-:Y:S01]  /*a760*/  IMAD R94, R4, R98, R94 ;  /* 0x00000062045e7224 */ /* 0x000fe200078e025e */
[----:B------:R-:W-:Y:S01]  /*a770*/  IABS R98, R103 ;  /* 0x0000006700627213 */ /* 0x000fe20000000000 */
[----:B------:R-:W-:-:S04]  /*a780*/  IMAD.HI.U32 R104, R2, R100, RZ ;  /* 0x0000006402687227 */ /* 0x000fc800078e00ff */
[----:B------:R-:W-:Y:S02]  /*a790*/  IMAD.MOV R120, RZ, RZ, -R120 ;  /* 0x000000ffff787224 */ /* 0x000fe400078e0a78 */
[----:B------:R-:W-:Y:S02]  /*a7a0*/  IMAD.MOV R5, RZ, RZ, -R5 ;  /* 0x000000ffff057224 */ /* 0x000fe400078e0a05 */
[----:B-1----:R-:W-:Y:S02]  /*a7b0*/  VIADD R6, R0, 0x175 ;  /* 0x0000017500067836 */ /* 0x002fe40000000000 */
[----:B------:R-:W-:-:S03]  /*a7c0*/  IMAD.HI.U32 R103, R2, R99, RZ ;  /* 0x0000006302677227 */ /* 0x000fc600078e00ff */
[----:B------:R1:W-:Y:S01]  /*a7d0*/  STL [R1+0x674], R6 ;  /* 0x0006740601007387 */ /* 0x0003e20000100800 */
[----:B------:R-:W-:Y:S02]  /*a7e0*/  IMAD.MOV R104, RZ, RZ, -R104 ;  /* 0x000000ffff687224 */ /* 0x000fe400078e0a68 */
[C---:B------:R-:W-:Y:S01]  /*a7f0*/  IMAD R116, R4.reuse, R120, R116 ;  /* 0x0000007804747224 */ /* 0x040fe200078e0274 */
[----:B------:R-:W-:Y:S01]  /*a800*/  IABS R120, R121 ;  /* 0x0000007900787213 */ /* 0x000fe20000000000 */
[----:B------:R-:W-:Y:S01]  /*a810*/  IMAD R47, R4, R5, R47 ;  /* 0x00000005042f7224 */ /* 0x000fe200078e022f */
[----:B--2---:R-:W-:Y:S01]  /*a820*/  IABS R121, R6 ;  /* 0x0000000600797213 */ /* 0x004fe20000000000 */
[C---:B------:R-:W-:Y:S01]  /*a830*/  IMAD.HI.U32 R102, R2.reuse, R98, RZ ;  /* 0x0000006202667227 */ /* 0x040fe200078e00ff */
[----:B------:R-:W-:Y:S03]  /*a840*/  STL [R1+0x650], R129 ;  /* 0x0006508101007387 */ /* 0x000fe60000100800 */
[----:B------:R-:W-:Y:S01]  /*a850*/  IMAD.HI.U32 R5, R2, R52, RZ ;  /* 0x0000003402057227 */ /* 0x000fe200078e00ff */
[----:B------:R-:W-:Y:S03]  /*a860*/  STL [R1+0x654], R128 ;  /* 0x0006548001007387 */ /* 0x000fe60000100800 */
[----:B------:R-:W-:Y:S01]  /*a870*/  IMAD.MOV R103, RZ, RZ, -R103 ;  /* 0x000000ffff677224 */ /* 0x000fe200078e0a67 */
[----:B------:R-:W-:Y:S01]  /*a880*/  STL [R1+0x658], R127 ;  /* 0x0006587f01007387 */ /* 0x000fe20000100800 */
[----:B------:R-:W-:Y:S01]  /*a890*/  IMAD R100, R4, R104, R100 ;  /* 0x0000006804647224 */ /* 0x000fe200078e0264 */
[----:B------:R-:W-:Y:S01]  /*a8a0*/  IABS R104, R107 ;  /* 0x0000006b00687213 */ /* 0x000fe20000000000 */
[----:B------:R-:W-:Y:S01]  /*a8b0*/  IMAD.MOV R102, RZ, RZ, -R102 ;  /* 0x000000ffff667224 */ /* 0x000fe200078e0a66 */
[----:B------:R2:W-:Y:S01]  /*a8c0*/  STL [R1+0x65c], R126 ;  /* 0x00065c7e01007387 */ /* 0x0005e20000100800 */
[----:B------:R-:W-:-:S02]  /*a8d0*/  IMAD.MOV R5, RZ, RZ, -R5 ;  /* 0x000000ffff057224 */ /* 0x000fc400078e0a05 */
[----:B------:R-:W-:Y:S01]  /*a8e0*/  IMAD R99, R4, R103, R99 ;  /* 0x0000006704637224 */ /* 0x000fe200078e0263 */
[----:B------:R-:W-:Y:S01]  /*a8f0*/  IABS R103, R108 ;  /* 0x0000006c00677213 */ /* 0x000fe20000000000 */
[----:B------:R-:W-:-:S04]  /*a900*/  IMAD.HI.U32 R125, R2, R121, RZ ;  /* 0x00000079027d7227 */ /* 0x000fc800078e00ff */
[----:B------:R-:W-:Y:S01]  /*a910*/  IMAD R98, R4, R102, R98 ;  /* 0x0000006604627224 */ /* 0x000fe200078e0262 */
[----:B------:R-:W-:Y:S01]  /*a920*/  IABS R102, R109 ;  /* 0x0000006d00667213 */ /* 0x000fe20000000000 */
[----:B------:R-:W-:-:S04]  /*a930*/  IMAD.HI.U32 R108, R2, R104, RZ ;  /* 0x00000068026c7227 */ /* 0x000fc800078e00ff */
[----:B------:R-:W-:Y:S02]  /*a940*/  IMAD R52, R4, R5, R52 ;  /* 0x0000000504347224 */ /* 0x000fe400078e0234 */
[----:B------:R-:W-:-:S04]  /*a950*/  IMAD.HI.U32 R5, R2, R57, RZ ;  /* 0x0000003902057227 */ /* 0x000fc800078e00ff */
[----:B------:R-:W-:-:S04]  /*a960*/  IMAD.HI.U32 R109, R2, R105, RZ ;  /* 0x00000069026d7227 */ /* 0x000fc800078e00ff */
[----:B------:R-:W-:Y:S02]  /*a970*/  IMAD.MOV R125, RZ, RZ, -R125 ;  /* 0x000000ffff7d7224 */ /* 0x000fe400078e0a7d */
[----:B------:R-:W-:-:S04]  /*a980*/  IMAD.HI.U32 R107, R2, R103, RZ ;  /* 0x00000067026b7227 */ /* 0x000fc800078e00ff */
[----:B-1----:R-:W-:Y:S02]  /*a990*/  VIADD R6, R0, 0x17a ;  /* 0x0000017a00067836 */ /* 0x002fe40000000000 */
[----:B------:R-:W-:Y:S02]  /*a9a0*/  IMAD.MOV R108, RZ, RZ, -R108 ;  /* 0x000000ffff6c7224 */ /* 0x000fe400078e0a6c */
[----:B------:R-:W-:Y:S01]  /*a9b0*/  IMAD.MOV R5, RZ, RZ, -R5 ;  /* 0x000000ffff057224 */ /* 0x000fe200078e0a05 */
[----:B------:R1:W-:Y:S01]  /*a9c0*/  STL [R1+0x660], R6 ;  /* 0x0006600601007387 */ /* 0x0003e20000100800 */
[----:B------:R-:W-:Y:S02]  /*a9d0*/  IMAD.MOV R109, RZ, RZ, -R109 ;  /* 0x000000ffff6d7224 */ /* 0x000fe400078e0a6d */
[C---:B------:R-:W-:Y:S01]  /*a9e0*/  IMAD R121, R4.reuse, R125, R121 ;  /* 0x0000007d04797224 */ /* 0x040fe200078e0279 */
[----:B------:R-:W-:Y:S01]  /*a9f0*/  IABS R125, R126 ;  /* 0x0000007e007d7213 */ /* 0x000fe20000000000 */
[----:B------:R-:W-:Y:S01]  /*aa00*/  IMAD.MOV R107, RZ, RZ, -R107 ;  /* 0x000000ffff6b7224 */ /* 0x000fe200078e0a6b */
[----:B--2---:R-:W-:Y:S01]  /*aa10*/  IABS R126, R6 ;  /* 0x00000006007e7213 */ /* 0x004fe20000000000 */
[C---:B------:R-:W-:Y:S01]  /*aa20*/  IMAD R104, R4.reuse, R108, R104 ;  /* 0x0000006c04687224 */ /* 0x040fe200078e0268 */
[----:B------:R-:W-:Y:S01]  /*aa30*/  IABS R108, R113 ;  /* 0x00000071006c7213 */ /* 0x000fe20000000000 */
[C---:B------:R-:W-:Y:S01]  /*aa40*/  IMAD R57, R4.reuse, R5, R57 ;  /* 0x0000000504397224 */ /* 0x040fe200078e0239 */
[----:B------:R-:W-:Y:S01]  /*aa50*/  STL [R1+0x63c], R134 ;  /* 0x00063c8601007387 */ /* 0x000fe20000100800 */
        /* <DEDUP_REMOVED lines=8> */
[C---:B------:R-:W-:Y:S01]  /*aae0*/  IMAD.HI.U32 R130, R2.reuse, R126, RZ ;  /* 0x0000007e02827227 */ /* 0x040fe200078e00ff */
[----:B------:R2:W-:Y:S03]  /*aaf0*/  STL [R1+0x648], R131 ;  /* 0x0006488301007387 */ /* 0x0005e60000100800 */
[----:B------:R-:W-:-:S04]  /*ab00*/  IMAD.HI.U32 R112, R2, R108, RZ ;  /* 0x0000006c02707227 */ /* 0x000fc800078e00ff */
[----:B------:R-:W-:Y:S02]  /*ab10*/  IMAD.MOV R5, RZ, RZ, -R5 ;  /* 0x000000ffff057224 */ /* 0x000fe400078e0a05 */
[----:B------:R-:W-:-:S04]  /*ab20*/  IMAD.HI.U32 R113, R2, R109, RZ ;  /* 0x0000006d02717227 */ /* 0x000fc800078e00ff */
[----:B------:R-:W-:Y:S02]  /*ab30*/  IMAD.MOV R114, RZ, RZ, -R114 ;  /* 0x000000ffff727224 */ /* 0x000fe400078e0a72 */
        /* <DEDUP_REMOVED lines=8> */
[C---:B------:R-:W-:Y:S01]  /*abc0*/  IMAD R110, R4.reuse, R114, R110 ;  /* 0x00000072046e7224 */ /* 0x040fe200078e026e */
[----:B------:R-:W-:Y:S01]  /*abd0*/  IABS R114, R117 ;  /* 0x0000007500727213 */ /* 0x000fe20000000000 */
[C---:B------:R-:W-:Y:S01]  /*abe0*/  IMAD R126, R4.reuse, R130, R126 ;  /* 0x00000082047e7224 */ /* 0x040fe200078e027e */
[----:B------:R-:W-:Y:S01]  /*abf0*/  IABS R130, R131 ;  /* 0x0000008300827213 */ /* 0x000fe20000000000 */
[C---:B------:R-:W-:Y:S01]  /*ac00*/  IMAD R108, R4.reuse, R112, R108 ;  /* 0x00000070046c7224 */ /* 0x040fe200078e026c */
[----:B------:R-:W-:Y:S01]  /*ac10*/  IABS R112, R119 ;  /* 0x0000007700707213 */ /* 0x000fe20000000000 */
[----:B------:R-:W-:Y:S01]  /*ac20*/  IMAD.MOV R5, RZ, RZ, -R5 ;  /* 0x000000ffff057224 */ /* 0x000fe200078e0a05 */
[----:B--2---:R-:W-:Y:S01]  /*ac30*/  IABS R131, R6 ;  /* 0x0000000600837213 */ /* 0x004fe20000000000 */
[----:B------:R-:W-:Y:S01]  /*ac40*/  IMAD R109, R4, R113, R109 ;  /* 0x00000071046d7224 */ /* 0x000fe200078e026d */
[----:B------:R-:W-:Y:S01]  /*ac50*/  IABS R113, R118 ;  /* 0x0000007600717213 */ /* 0x000fe20000000000 */
[C---:B------:R-:W-:Y:S01]  /*ac60*/  IMAD.HI.U32 R119, R2.reuse, R115, RZ ;  /* 0x0000007302777227 */ /* 0x040fe200078e00ff */
[----:B------:R-:W-:Y:S03]  /*ac70*/  STL [R1+0x62c], R138 ;  /* 0x00062c8a01007387 */ /* 0x000fe60000100800 */
[----:B------:R-:W-:Y:S01]  /*ac80*/  IMAD.HI.U32 R118, R2, R114, RZ ;  /* 0x0000007202767227 */ /* 0x000fe200078e00ff */
[----:B------:R-:W-:Y:S03]  /*ac90*/  STL [R1+0x630], R137 ;  /* 0x0006308901007387 */ /* 0x000fe60000100800 */
[----:B------:R-:W-:Y:S01]  /*aca0*/  IMAD R67, R4, R5, R67 ;  /* 0x0000000504437224 */ /* 0x000fe200078e0243 */
[----:B------:R2:W-:Y:S01]  /*acb0*/  STL [R1+0x634], R136 ;  /* 0x0006348801007387 */ /* 0x0005e20000100800 */
[----:B------:R-:W-:-:S02]  /*acc0*/  IMAD.MOV R119, RZ, RZ, -R119 ;  /* 0x000000ffff777224 */ /* 0x000fc400078e0a77 */
[----:B------:R-:W-:-:S04]  /*acd0*/  IMAD.HI.U32 R135, R2, R131, RZ ;  /* 0x0000008302877227 */ /* 0x000fc800078e00ff */
[----:B------:R-:W-:-:S04]  /*ace0*/  IMAD.HI.U32 R5, R2, R72, RZ ;  /* 0x0000004802057227 */ /* 0x000fc800078e00ff */
[----:B------:R-:W-:-:S04]  /*acf0*/  IMAD.HI.U32 R117, R2, R113, RZ ;  /* 0x0000007102757227 */ /* 0x000fc800078e00ff */
[----:B------:R-:W-:Y:S02]  /*ad00*/  IMAD.MOV R118, RZ, RZ, -R118 ;  /* 0x000000ffff767224 */ /* 0x000fe400078e0a76 */
[----:B------:R-:W-:Y:S01]  /*ad10*/  IMAD R115, R4, R119, R115 ;  /* 0x0000007704737224 */ /* 0x000fe200078e0273 */
[----:B------:R-:W-:Y:S01]  /*ad20*/  IABS R119, R122 ;  /* 0x0000007a00777213 */ /* 0x000fe20000000000 */
        /* <DEDUP_REMOVED lines=23> */
[----:B------:R-:W-:-:S04]  /*aea0*/  IMAD.HI.U32 R140, R2, R136, RZ ;  /* 0x00000088028c7227 */ /* 0x000fc800078e00ff */
[----:B------:R-:W-:Y:S02]  /*aeb0*/  IMAD.MOV R124, RZ, RZ, -R124 ;  /* 0x000000ffff7c7224 */ /* 0x000fe400078e0a7c */
[----:B------:R-:W-:Y:S02]  /*aec0*/  IMAD.MOV R122, RZ, RZ, -R122 ;  /* 0x000000ffff7a7224 */ /* 0x000fe400078e0a7a */
[C---:B------:R-:W-:Y:S02]  /*aed0*/  IMAD R77, R4.reuse, R5, R77 ;  /* 0x00000005044d7224 */ /* 0x040fe400078e024d */
[----:B------:R-:W-:Y:S01]  /*aee0*/  IMAD R119, R4, R123, R119 ;  /* 0x0000007b04777224 */ /* 0x000fe200078e0277 */
[----:B------:R-:W-:Y:S01]  /*aef0*/  IABS R123, R128 ;  /* 0x00000080007b7213 */ /* 0x000fe20000000000 */
[----:B------:R-:W-:-:S04]  /*af00*/  IMAD.HI.U32 R5, R2, R82, RZ ;  /* 0x0000005202057227 */ /* 0x000fc800078e00ff */
[----:B------:R-:W-:Y:S02]  /*af10*/  IMAD.MOV R140, RZ, RZ, -R140 ;  /* 0x000000ffff8c7224 */ /* 0x000fe400078e0a8c */
[----:B------:R-:W-:Y:S01]  /*af20*/  IMAD R120, R4, R124, R120 ;  /* 0x0000007c04787224 */ /* 0x000fe200078e0278 */
[----:B------:R-:W-:Y:S01]  /*af30*/  IABS R124, R127 ;  /* 0x0000007f007c7213 */ /* 0x000fe20000000000 */
[----:B-1----:R-:W-:Y:S02]  /*af40*/  VIADD R6, R0, 0x189 ;  /* 0x0000018900067836 */ /* 0x002fe40000000000 */
[----:B------:R-:W-:Y:S01]  /*af50*/  IMAD R118, R4, R122, R118 ;  /* 0x0000007a04767224 */ /* 0x000fe200078e0276 */
[----:B------:R-:W-:Y:S01]  /*af60*/  IABS R122, R129 ;  /* 0x00000081007a7213 */ /* 0x000fe20000000000 */
[----:B------:R-:W-:Y:S01]  /*af70*/  IMAD.MOV R5, RZ, RZ, -R5 ;  /* 0x000000ffff057224 */ /* 0x000fe200078e0a05 */
[----:B------:R1:W-:Y:S01]  /*af80*/  STL [R1+0x624], R6 ;  /* 0x0006240601007387 */ /* 0x0003e20000100800 */
[----:B------:R-:W-:-:S03]  /*af90*/  IMAD.HI.U32 R129, R2, R125, RZ ;  /* 0x0000007d02817227 */ /* 0x000fc600078e00ff */
[----:B------:R-:W-:Y:S01]  /*afa0*/  STL [R1+0x600], R149 ;  /* 0x0006009501007387 */ /* 0x000fe20000100800 */
[----:B------:R-:W-:Y:S01]  /*afb0*/  IMAD R136, R4, R140, R136 ;  /* 0x0000008c04887224 */ /* 0x000fe200078e0288 */
[----:B------:R-:W-:Y:S01]  /*afc0*/  IABS R140, R141 ;  /* 0x0000008d008c7213 */ /* 0x000fe20000000000 */
[C---:B------:R-:W-:Y:S01]  /*afd0*/  IMAD.HI.U32 R127, R2.reuse, R123, RZ ;  /* 0x0000007b027f7227 */ /* 0x040fe200078e00ff */
[----:B--2---:R-:W-:Y:S01]  /*afe0*/  IABS R141, R6 ;  /* 0x00000006008d7213 */ /* 0x004fe20000000000 */
[----:B------:R-:W-:Y:S02]  /*aff0*/  STL [R1+0x604], R148 ;  /* 0x0006049401007387 */ /* 0x000fe40000100800 */
[----:B------:R-:W-:Y:S02]  /*b000*/  IMAD.HI.U32 R128, R2, R124, RZ ;  /* 0x0000007c02807227 */ /* 0x000fe400078e00ff */
[----:B------:R-:W-:Y:S02]  /*b010*/  STL [R1+0x608], R147 ;  /* 0x0006089301007387 */ /* 0x000fe40000100800 */
[----:B------:R-:W-:-:S02]  /*b020*/  IMAD R82, R4, R5, R82 ;  /* 0x0000000504527224 */ /* 0x000fc400078e0252 */
[----:B------:R-:W-:Y:S01]  /*b030*/  IMAD.MOV R129, RZ, RZ, -R129 ;  /* 0x000000ffff817224 */ /* 0x000fe200078e0a81 */
[----:B------:R2:W-:Y:S01]  /*b040*/  STL [R1+0x60c], R146 ;  /* 0x00060c9201007387 */ /* 0x0005e20000100800 */
[----:B------:R-:W-:-:S04]  /*b050*/  IMAD.HI.U32 R5, R2, R87, RZ ;  /* 0x0000005702057227 */ /* 0x000fc800078e00ff */
[----:B------:R-:W-:Y:S02]  /*b060*/  IMAD.MOV R127, RZ, RZ, -R127 ;  /* 0x000000ffff7f7224 */ /* 0x000fe400078e0a7f */
[----:B------:R-:W-:Y:S02]  /*b070*/  IMAD.MOV R128, RZ, RZ, -R128 ;  /* 0x000000ffff807224 */ /* 0x000fe400078e0a80 */
[----:B------:R-:W-:-:S04]  /*b080*/  IMAD.HI.U32 R145, R2, R141, RZ ;  /* 0x0000008d02917227 */ /* 0x000fc800078e00ff */
[C---:B------:R-:W-:Y:S01]  /*b090*/  IMAD R125, R4.reuse, R129, R125 ;  /* 0x00000081047d7224 */ /* 0x040fe200078e027d */
[----:B------:R-:W-:Y:S01]  /*b0a0*/  IABS R129, R132 ;  /* 0x0000008400817213 */ /* 0x000fe20000000000 */
[----:B------:R-:W-:Y:S02]  /*b0b0*/  IMAD.MOV R5, RZ, RZ, -R5 ;  /* 0x000000ffff057224 */ /* 0x000fe400078e0a05 */
[C---:B------:R-:W-:Y:S01]  /*b0c0*/  IMAD R123, R4.reuse, R127, R123 ;  /* 0x0000007f047b7224 */ /* 0x040fe200078e027b */
[----:B------:R-:W-:Y:S01]  /*b0d0*/  IABS R127, R134 ;  /* 0x00000086007f7213 */ /* 0x000fe20000000000 */
[----:B------:R-:W-:Y:S01]  /*b0e0*/  IMAD R124, R4, R128, R124 ;  /* 0x00000080047c7224 */ /* 0x000fe200078e027c */
[----:B------:R-:W-:Y:S01]  /*b0f0*/  IABS R128, R133 ;  /* 0x0000008500807213 */ /* 0x000fe20000000000 */
[----:B------:R-:W-:-:S04]  /*b100*/  IMAD.HI.U32 R134, R2, R130, RZ ;  /* 0x0000008202867227 */ /* 0x000fc800078e00ff */
[----:B------:R-:W-:Y:S02]  /*b110*/  IMAD.MOV R145, RZ, RZ, -R145 ;  /* 0x000000ffff917224 */ /* 0x000fe400078e0a91 */
[----:B-1----:R-:W-:Y:S02]  /*b120*/  VIADD R6, R0, 0x18e ;  /* 0x0000018e00067836 */ /* 0x002fe40000000000 */
[----:B------:R-:W-:Y:S02]  /*b130*/  IMAD R87, R4, R5, R87 ;  /* 0x0000000504577224 */ /* 0x000fe400078e0257 */
[C---:B------:R-:W-:Y:S01]  /*b140*/  IMAD.HI.U32 R5, R2.reuse, R92, RZ ;  /* 0x0000005c02057227 */ /* 0x040fe200078e00ff */
[----:B------:R1:W-:Y:S03]  /*b150*/  STL [R1+0x610], R6 ;  /* 0x0006100601007387 */ /* 0x0003e60000100800 */
[----:B------:R-:W-:Y:S01]  /*b160*/  IMAD.HI.U32 R133, R2, R129, RZ ;  /* 0x0000008102857227 */ /* 0x000fe200078e00ff */
[----:B------:R-:W-:Y:S03]  /*b170*/  STL [R1+0x5e4], R154 ;  /* 0x0005e49a01007387 */ /* 0x000fe60000100800 */
[----:B------:R-:W-:Y:S01]  /*b180*/  IMAD.MOV R134, RZ, RZ, -R134 ;  /* 0x000000ffff867224 */ /* 0x000fe200078e0a86 */
[----:B------:R-:W-:Y:S01]  /*b190*/  STL [R1+0x5e8], R153 ;  /* 0x0005e89901007387 */ /* 0x000fe20000100800 */
        /* <DEDUP_REMOVED lines=8> */
[C---:B------:R-:W-:Y:S01]  /*b220*/  IMAD R130, R4.reuse, R134, R130 ;  /* 0x0000008604827224 */ /* 0x040fe200078e0282 */
[----:B------:R-:W-:Y:S01]  /*b230*/  IABS R134, R137 ;  /* 0x0000008900867213 */ /* 0x000fe20000000000 */
[----:B------:R-:W-:Y:S02]  /*b240*/  IMAD.MOV R132, RZ, RZ, -R132 ;  /* 0x000000ffff847224 */ /* 0x000fe400078e0a84 */
[C---:B------:R-:W-:Y:S02]  /*b250*/  IMAD R92, R4.reuse, R5, R92 ;  /* 0x00000005045c7224 */ /* 0x040fe400078e025c */
[----:B------:R-:W-:Y:S01]  /*b260*/  IMAD R129, R4, R133, R129 ;  /* 0x0000008504817224 */ /* 0x000fe200078e0281 */
[----:B------:R-:W-:Y:S01]  /*b270*/  IABS R133, R138 ;  /* 0x0000008a00857213 */ /* 0x000fe20000000000 */
[----:B------:R-:W-:-:S04]  /*b280*/  IMAD.HI.U32 R150, R2, R146, RZ ;  /* 0x0000009202967227 */ /* 0x000fc800078e00ff */
[----:B------:R-:W-:-:S04]  /*b290*/  IMAD.HI.U32 R5, R2, R97, RZ ;  /* 0x0000006102057227 */ /* 0x000fc800078e00ff */
[----:B------:R-:W-:Y:S01]  /*b2a0*/  IMAD R128, R4, R132, R128 ;  /* 0x0000008404807224 */ /* 0x000fe200078e0280 */
[----:B------:R-:W-:Y:S01]  /*b2b0*/  IABS R132, R139 ;  /* 0x0000008b00847213 */ /* 0x000fe20000000000 */
[----:B------:R-:W-:-:S04]  /*b2c0*/  IMAD.HI.U32 R138, R2, R134, RZ ;  /* 0x00000086028a7227 */ /* 0x000fc800078e00ff */
[----:B------:R-:W-:Y:S02]  /*b2d0*/  IMAD.MOV R150, RZ, RZ, -R150 ;  /* 0x000000ffff967224 */ /* 0x000fe400078e0a96 */
[----:B------:R-:W-:Y:S02]  /*b2e0*/  IMAD.MOV R5, RZ, RZ, -R5 ;  /* 0x000000ffff057224 */ /* 0x000fe400078e0a05 */
[----:B------:R-:W-:-:S04]  /*b2f0*/  IMAD.HI.U32 R139, R2, R135, RZ ;  /* 0x00000087028b7227 */ /* 0x000fc800078e00ff */
        /* <DEDUP_REMOVED lines=8> */
[----:B------:R-:W-:Y:S01]  /*b380*/  IMAD.MOV R139, RZ, RZ, -R139 ;  /* 0x000000ffff8b7224 */ /* 0x000fe200078e0a8b */
[----:B------:R-:W-:Y:S01]  /*b390*/  STL [R1+0x5bc], R159 ;  /* 0x0005bc9f01007387 */ /* 0x000fe20000100800 */
[----:B------:R-:W-:-:S03]  /*b3a0*/  IMAD.HI.U32 R5, R2, R102, RZ ;  /* 0x0000006602057227 */ /* 0x000fc600078e00ff */
[----:B------:R-:W-:Y:S01]  /*b3b0*/  STL [R1+0x5c4], R158 ;  /* 0x0005c49e01007387 */ /* 0x000fe20000100800 */
[----:B------:R-:W-:Y:S02]  /*b3c0*/  IMAD.MOV R137, RZ, RZ, -R137 ;  /* 0x000000ffff897224 */ /* 0x000fe400078e0a89 */
[C---:B------:R-:W-:Y:S01]  /*b3d0*/  IMAD R134, R4.reuse, R138, R134 ;  /* 0x0000008a04867224 */ /* 0x040fe200078e0286 */
[----:B------:R-:W-:Y:S01]  /*b3e0*/  IABS R138, R143 ;  /* 0x0000008f008a7213 */ /* 0x000fe20000000000 */
[C---:B------:R-:W-:Y:S01]  /*b3f0*/  IMAD R135, R4.reuse, R139, R135 ;  /* 0x0000008b04877224 */ /* 0x040fe200078e0287 */
[----:B------:R-:W-:Y:S01]  /*b400*/  IABS R139, R142 ;  /* 0x0000008e008b7213 */ /* 0x000fe20000000000 */
[----:B------:R-:W-:Y:S01]  /*b410*/  IMAD.MOV R5, RZ, RZ, -R5 ;  /* 0x000000ffff057224 */ /* 0x000fe200078e0a05 */
[----:B------:R-:W-:Y:S01]  /*b420*/  STL [R1+0x5cc], R157 ;  /* 0x0005cc9d01007387 */ /* 0x000fe20000100800 */
[----:B------:R-:W-:Y:S01]  /*b430*/  IMAD R133, R4, R137, R133 ;  /* 0x0000008904857224 */ /* 0x000fe200078e0285 */
[----:B------:R-:W-:Y:S01]  /*b440*/  IABS R137, R144 ;  /* 0x0000009000897213 */ /* 0x000fe20000000000 */
[C---:B------:R-:W-:Y:S01]  /*b450*/  IMAD.HI.U32 R155, R2.reuse, R151, RZ ;  /* 0x00000097029b7227 */ /* 0x040fe200078e00ff */
[----:B------:R2:W-:Y:S03]  /*b460*/  STL [R1+0x5d0], R156 ;  /* 0x0005d09c01007387 */ /* 0x0005e60000100800 */
[----:B------:R-:W-:-:S04]  /*b470*/  IMAD.HI.U32 R144, R2, R140, RZ ;  /* 0x0000008c02907227 */ /* 0x000fc800078e00ff */
[----:B------:R-:W-:-:S04]  /*b480*/  IMAD.HI.U32 R142, R2, R138, RZ ;  /* 0x0000008a028e7227 */ /* 0x000fc800078e00ff */
[----:B------:R-:W-:Y:S02]  /*b490*/  IMAD R102, R4, R5, R102 ;  /* 0x0000000504667224 */ /* 0x000fe400078e0266 */
[----:B------:R-:W-:-:S04]  /*b4a0*/  IMAD.HI.U32 R5, R2, R107, RZ ;  /* 0x0000006b02057227 */ /* 0x000fc800078e00ff */
[----:B------:R-:W-:-:S04]  /*b4b0*/  IMAD.HI.U32 R143, R2, R139, RZ ;  /* 0x0000008b028f7227 */ /* 0x000fc800078e00ff */
[----:B------:R-:W-:Y:S02]  /*b4c0*/  IMAD.MOV R155, RZ, RZ, -R155 ;  /* 0x000000ffff9b7224 */ /* 0x000fe400078e0a9b */
[----:B------:R-:W-:Y:S02]  /*b4d0*/  IMAD.MOV R144, RZ, RZ, -R144 ;  /* 0x000000ffff907224 */ /* 0x000fe400078e0a90 */
[----:B-1----:R-:W-:Y:S02]  /*b4e0*/  VIADD R6, R0, 0x198 ;  /* 0x0000019800067836 */ /* 0x002fe40000000000 */
[----:B------:R-:W-:Y:S02]  /*b4f0*/  IMAD.MOV R142, RZ, RZ, -R142 ;  /* 0x000000ffff8e7224 */ /* 0x000fe400078e0a8e */
[----:B------:R-:W-:Y:S01]  /*b500*/  IMAD.MOV R5, RZ, RZ, -R5 ;  /* 0x000000ffff057224 */ /* 0x000fe200078e0a05 */
[----:B------:R1:W-:Y:S01]  /*b510*/  STL [R1+0x5d8], R6 ;  /* 0x0005d80601007387 */ /* 0x0003e20000100800 */
[----:B------:R-:W-:-:S02]  /*b520*/  IMAD.MOV R143, RZ, RZ, -R143 ;  /* 0x000000ffff8f7224 */ /* 0x000fc400078e0a8f */
[C---:B------:R-:W-:Y:S01]  /*b530*/  IMAD R151, R4.reuse, R155, R151 ;  /* 0x0000009b04977224 */ /* 0x040fe200078e0297 */
[----:B------:R-:W-:Y:S01]  /*b540*/  IABS R155, R156 ;  /* 0x0000009c009b7213 */ /* 0x000fe20000000000 */
[C---:B------:R-:W-:Y:S01]  /*b550*/  IMAD R140, R4.reuse, R144, R140 ;  /* 0x00000090048c7224 */ /* 0x040fe200078e028c */
[----:B------:R-:W-:Y:S01]  /*b560*/  IABS R144, R147 ;  /* 0x0000009300907213 */ /* 0x000fe20000000000 */
[C---:B------:R-:W-:Y:S01]  /*b570*/  IMAD R138, R4.reuse, R142, R138 ;  /* 0x0000008e048a7224 */ /* 0x040fe200078e028a */
[----:B--2---:R-:W-:Y:S01]  /*b580*/  IABS R156, R6 ;  /* 0x00000006009c7213 */ /* 0x004fe20000000000 */
        /* <DEDUP_REMOVED lines=17> */
[----:B------:R-:W-:Y:S01]  /*b6a0*/  IMAD R145, R4, R149, R145 ;  /* 0x0000009504917224 */ /* 0x000fe200078e0291 */
[----:B------:R-:W-:Y:S01]  /*b6b0*/  IABS R149, R152 ;  /* 0x0000009800957213 */ /* 0x000fe20000000000 */
        /* <DEDUP_REMOVED lines=16> */
[C---:B------:R-:W-:Y:S01]  /*b7c0*/  IMAD.HI.U32 R154, R2.reuse, R150, RZ ;  /* 0x00000096029a7227 */ /* 0x040fe200078e00ff */
[----:B------:R-:W-:Y:S03]  /*b7d0*/  STL [R1+0x530], R167 ;  /* 0x000530a701007387 */ /* 0x000fe60000100800 */
[----:B------:R-:W-:Y:S01]  /*b7e0*/  IMAD.HI.U32 R152, R2, R148, RZ ;  /* 0x0000009402987227 */ /* 0x000fe200078e00ff */
[----:B------:R2:W-:Y:S03]  /*b7f0*/  STL [R1+0x538], R166 ;  /* 0x000538a601007387 */ /* 0x0005e60000100800 */
[----:B------:R-:W-:-:S02]  /*b800*/  IMAD R117, R4, R5, R117 ;  /* 0x0000000504757224 */ /* 0x000fc400078e0275 */
[----:B------:R-:W-:Y:S02]  /*b810*/  IMAD.MOV R153, RZ, RZ, -R153 ;  /* 0x000000ffff997224 */ /* 0x000fe400078e0a99 */
[----:B------:R-:W-:-:S04]  /*b820*/  IMAD.HI.U32 R165, R2, R161, RZ ;  /* 0x000000a102a57227 */ /* 0x000fc800078e00ff */
[----:B------:R-:W-:-:S04]  /*b830*/  IMAD.HI.U32 R5, R2, R122, RZ ;  /* 0x0000007a02057227 */ /* 0x000fc800078e00ff */
[----:B------:R-:W-:Y:S02]  /*b840*/  IMAD.MOV R154, RZ, RZ, -R154 ;  /* 0x000000ffff9a7224 */ /* 0x000fe400078e0a9a */
[----:B------:R-:W-:Y:S02]  /*b850*/  IMAD.MOV R152, RZ, RZ, -R152 ;  /* 0x000000ffff987224 */ /* 0x000fe400078e0a98 */
[----:B------:R-:W-:Y:S01]  /*b860*/  IMAD R149, R4, R153, R149 ;  /* 0x0000009904957224 */ /* 0x000fe200078e0295 */
[----:B------:R-:W-:Y:S01]  /*b870*/  IABS R153, R158 ;  /* 0x0000009e00997213 */ /* 0x000fe20000000000 */
[----:B------:R-:W-:Y:S02]  /*b880*/  IMAD.MOV R165, RZ, RZ, -R165 ;  /* 0x000000ffffa57224 */ /* 0x000fe400078e0aa5 */
[----:B------:R-:W-:Y:S02]  /*b890*/  IMAD.MOV R5, RZ, RZ, -R5 ;  /* 0x000000ffff057224 */ /* 0x000fe400078e0a05 */
[----:B-1----:R-:W-:-:S02]  /*b8a0*/  VIADD R6, R0, 0x1a2 ;  /* 0x000001a200067836 */ /* 0x002fc40000000000 */
        /* <DEDUP_REMOVED lines=8> */
[C---:B------:R-:W-:Y:S01]  /*b930*/  IMAD.HI.U32 R159, R2.reuse, R155, RZ ;  /* 0x0000009b029f7227 */ /* 0x040fe200078e00ff */
[----:B------:R1:W-:Y:S03]  /*b940*/  STL [R1+0x53c], R6 ;  /* 0x00053c0601007387 */ /* 0x0003e60000100800 */
        /* <DEDUP_REMOVED lines=9> */
[----:B------:R-:W-:Y:S02]  /*b9e0*/  IMAD.MOV R157, RZ, RZ, -R157 ;  /* 0x000000ffff9d7224 */ /* 0x000fe400078e0a9d */
[----:B------:R-:W-:-:S04]  /*b9f0*/  IMAD.HI.U32 R170, R2, R166, RZ ;  /* 0x000000a602aa7227 */ /* 0x000fc800078e00ff */
[----:B------:R-:W-:Y:S02]  /*ba00*/  IMAD.MOV R158, RZ, RZ, -R158 ;  /* 0x000000ffff9e7224 */ /* 0x000fe400078e0a9e */
[C---:B------:R-:W-:Y:S01]  /*ba10*/  IMAD R155, R4.reuse, R159, R155 ;  /* 0x0000009f049b7224 */ /* 0x040fe200078e029b */
[----:B------:R-:W-:Y:S01]  /*ba20*/  IABS R159, R162 ;  /* 0x000000a2009f7213 */ /* 0x000fe20000000000 */
[C---:B------:R-:W-:Y:S02]  /*ba30*/  IMAD R127, R4.reuse, R5, R127 ;  /* 0x00000005047f7224 */ /* 0x040fe400078e027f */
[----:B------:R-:W-:Y:S01]  /*ba40*/  IMAD R153, R4, R157, R153 ;  /* 0x0000009d04997224 */ /* 0x000fe200078e0299 */
[----:B------:R-:W-:Y:S01]  /*ba50*/  IABS R157, R164 ;  /* 0x000000a4009d7213 */ /* 0x000fe20000000000 */
[----:B------:R-:W-:-:S04]  /*ba60*/  IMAD.HI.U32 R5, R2, R132, RZ ;  /* 0x0000008402057227 */ /* 0x000fc800078e00ff */
[----:B------:R-:W-:Y:S02]  /*ba70*/  IMAD.MOV R170, RZ, RZ, -R170 ;  /* 0x000000ffffaa7224 */ /* 0x000fe400078e0aaa */
[----:B------:R-:W-:Y:S01]  /*ba80*/  IMAD R154, R4, R158, R154 ;  /* 0x0000009e049a7224 */ /* 0x000fe200078e029a */
[----:B------:R-:W-:Y:S01]  /*ba90*/  IABS R158, R163 ;  /* 0x000000a3009e7213 */ /* 0x000fe20000000000 */
[----:B------:R-:W-:-:S04]  /*baa0*/  IMAD.HI.U32 R164, R2, R160, RZ ;  /* 0x000000a002a47227 */ /* 0x000fc800078e00ff */
[----:B-1----:R-:W-:Y:S02]  /*bab0*/  VIADD R6, R0, 0x1a7 ;  /* 0x000001a700067836 */ /* 0x002fe40000000000 */
[----:B------:R-:W-:Y:S02]  /*bac0*/  IMAD.MOV R5, RZ, RZ, -R5 ;  /* 0x000000ffff057224 */ /* 0x000fe400078e0a05 */
[----:B------:R-:W-:Y:S01]  /*bad0*/  IMAD.HI.U32 R163, R2, R159, RZ ;  /* 0x0000009f02a37227 */ /* 0x000fe200078e00ff */
[----:B------:R1:W-:Y:S03]  /*bae0*/  STL [R1+0x514], R6 ;  /* 0x0005140601007387 */ /* 0x0003e60000100800 */
[----:B------:R-:W-:Y:S01]  /*baf0*/  IMAD R166, R4, R170, R166 ;  /* 0x000000aa04a67224 */ /* 0x000fe200078e02a6 */
[----:B------:R-:W-:Y:S01]  /*bb00*/  IABS R170, R171 ;  /* 0x000000ab00aa7213 */ /* 0x000fe20000000000 */
[----:B------:R-:W-:Y:S01]  /*bb10*/  IMAD.MOV R164, RZ, RZ, -R164 ;  /* 0x000000ffffa47224 */ /* 0x000fe200078e0aa4 */
[----:B--2---:R-:W-:Y:S01]  /*bb20*/  IABS R171, R6 ;  /* 0x0000000600ab7213 */ /* 0x004fe20000000000 */
[----:B------:R-:W-:Y:S01]  /*bb30*/  IMAD.HI.U32 R162, R2, R158, RZ ;  /* 0x0000009e02a27227 */ /* 0x000fe200078e00ff */
[----:B------:R-:W-:Y:S03]  /*bb40*/  STL [R1+0x4e4], R179 ;  /* 0x0004e4b301007387 */ /* 0x000fe60000100800 */
[----:B------:R-:W-:Y:S01]  /*bb50*/  IMAD R132, R4, R5, R132 ;  /* 0x0000000504847224 */ /* 0x000fe200078e0284 */
[----:B------:R-:W-:Y:S01]  /*bb60*/  STL [R1+0x4e8], R178 ;  /* 0x0004e8b201007387 */ /* 0x000fe20000100800 */
[----:B------:R-:W-:-:S02]  /*bb70*/  IMAD.MOV R163, RZ, RZ, -R163 ;  /* 0x000000ffffa37224 */ /* 0x000fc400078e0aa3 */
[----:B------:R-:W-:Y:S01]  /*bb80*/  IMAD.HI.U32 R5, R2, R137, RZ ;  /* 0x0000008902057227 */ /* 0x000fe200078e00ff */
[----:B------:R-:W-:Y:S03]  /*bb90*/  STL [R1+0x4ec], R177 ;  /* 0x0004ecb101007387 */ /* 0x000fe60000100800 */
[----:B------:R-:W-:Y:S01]  /*bba0*/  IMAD R160, R4, R164, R160 ;  /* 0x000000a404a07224 */ /* 0x000fe200078e02a0 */
[----:B------:R-:W-:Y:S01]  /*bbb0*/  IABS R164, R167 ;  /* 0x000000a700a47213 */ /* 0x000fe20000000000 */
[----:B------:R-:W-:Y:S01]  /*bbc0*/  IMAD.MOV R162, RZ, RZ, -R162 ;  /* 0x000000ffffa27224 */ /* 0x000fe200078e0aa2 */
[----:B------:R2:W-:Y:S01]  /*bbd0*/  STL [R1+0x4f0], R176 ;  /* 0x0004f0b001007387 */ /* 0x0005e20000100800 */
[----:B------:R-:W-:-:S04]  /*bbe0*/  IMAD.HI.U32 R175, R2, R171, RZ ;  /* 0x000000ab02af7227 */ /* 0x000fc800078e00ff */
[C---:B------:R-:W-:Y:S01]  /*bbf0*/  IMAD R159, R4.reuse, R163, R159 ;  /* 0x000000a3049f7224 */ /* 0x040fe200078e029f */
[----:B------:R-:W-:Y:S01]  /*bc00*/  IABS R163, R168 ;  /* 0x000000a800a37213 */ /* 0x000fe20000000000 */
[----:B------:R-:W-:Y:S02]  /*bc10*/  IMAD.MOV R5, RZ, RZ, -R5 ;  /* 0x000000ffff057224 */ /* 0x000fe400078e0a05 */
        /* <DEDUP_REMOVED lines=17> */
[----:B--2---:R-:W-:Y:S01]  /*bd30*/  IABS R176, R6 ;  /* 0x0000000600b07213 */ /* 0x004fe20000000000 */
[----:B------:R-:W-:Y:S01]  /*bd40*/  IMAD.MOV R5, RZ, RZ, -R5 ;  /* 0x000000ffff057224 */ /* 0x000fe200078e0a05 */
[----:B------:R2:W-:Y:S01]  /*bd50*/  STL [R1+0x4dc], R181 ;  /* 0x0004dcb501007387 */ /* 0x0005e20000100800 */
[----:B------:R-:W-:-:S02]  /*bd60*/  IMAD.MOV R167, RZ, RZ, -R167 ;  /* 0x000000ffffa77224 */ /* 0x000fc400078e0aa7 */
[C---:B------:R-:W-:Y:S01]  /*bd70*/  IMAD R164, R4.reuse, R168, R164 ;  /* 0x000000a804a47224 */ /* 0x040fe200078e02a4 */
[----:B------:R-:W-:Y:S01]  /*bd80*/  IABS R168, R173 ;  /* 0x000000ad00a87213 */ /* 0x000fe20000000000 */
[C---:B------:R-:W-:Y:S01]  /*bd90*/  IMAD R165, R4.reuse, R169, R165 ;  /* 0x000000a904a57224 */ /* 0x040fe200078e02a5 */
[----:B------:R-:W-:Y:S01]  /*bda0*/  IABS R169, R172 ;  /* 0x000000ac00a97213 */ /* 0x000fe20000000000 */
[C---:B------:R-:W-:Y:S02]  /*bdb0*/  IMAD R142, R4.reuse, R5, R142 ;  /* 0x00000005048e7224 */ /* 0x040fe400078e028e */
[----:B------:R-:W-:Y:S01]  /*bdc0*/  IMAD R163, R4, R167, R163 ;  /* 0x000000a704a37224 */ /* 0x000fe200078e02a3 */
[----:B------:R-:W-:Y:S01]  /*bdd0*/  IABS R167, R174 ;  /* 0x000000ae00a77213 */ /* 0x000fe20000000000 */
[----:B------:R-:W-:-:S04]  /*bde0*/  IMAD.HI.U32 R180, R2, R176, RZ ;  /* 0x000000b002b47227 */ /* 0x000fc800078e00ff */
[----:B------:R-:W-:-:S04]  /*bdf0*/  IMAD.HI.U32 R5, R2, R147, RZ ;  /* 0x0000009302057227 */ /* 0x000fc800078e00ff */
[----:B------:R-:W-:-:S04]  /*be00*/  IMAD.HI.U32 R174, R2, R170, RZ ;  /* 0x000000aa02ae7227 */ /* 0x000fc800078e00ff */
[----:B------:R-:W-:-:S04]  /*be10*/  IMAD.HI.U32 R172, R2, R168, RZ ;  /* 0x000000a802ac7227 */ /* 0x000fc800078e00ff */
[----:B------:R-:W-:Y:S02]  /*be20*/  IMAD.MOV R180, RZ, RZ, -R180 ;  /* 0x000000ffffb47224 */ /* 0x000fe400078e0ab4 */
[----:B------:R-:W-:Y:S02]  /*be30*/  IMAD.MOV R5, RZ, RZ, -R5 ;  /* 0x000000ffff057224 */ /* 0x000fe400078e0a05 */
[----:B------:R-:W-:-:S04]  /*be40*/  IMAD.HI.U32 R173, R2, R169, RZ ;  /* 0x000000a902ad7227 */ /* 0x000fc800078e00ff */
[----:B-1----:R-:W-:Y:S02]  /*be50*/  VIADD R6, R0, 0x1b1 ;  /* 0x000001b100067836 */ /* 0x002fe40000000000 */
[----:B------:R-:W-:Y:S02]  /*be60*/  IMAD.MOV R174, RZ, RZ, -R174 ;  /* 0x000000ffffae7224 */ /* 0x000fe400078e0aae */
[----:B------:R-:W-:Y:S01]  /*be70*/  IMAD.MOV R172, RZ, RZ, -R172 ;  /* 0x000000ffffac7224 */ /* 0x000fe200078e0aac */
[----:B------:R1:W-:Y:S01]  /*be80*/  STL [R1+0x4e0], R6 ;  /* 0x0004e00601007387 */ /* 0x0003e20000100800 */
        /* <DEDUP_REMOVED lines=8> */
[C---:B------:R-:W-:Y:S01]  /*bf10*/  IMAD R170, R4.reuse, R174, R170 ;  /* 0x000000ae04aa7224 */ /* 0x040fe200078e02aa */
[----:B------:R-:W-:Y:S01]  /*bf20*/  IABS R174, R177 ;  /* 0x000000b100ae7213 */ /* 0x000fe20000000000 */
[C---:B------:R-:W-:Y:S01]  /*bf30*/  IMAD R168, R4.reuse, R172, R168 ;  /* 0x000000ac04a87224 */ /* 0x040fe200078e02a8 */
[----:B------:R-:W-:Y:S01]  /*bf40*/  IABS R172, R179 ;  /* 0x000000b300ac7213 */ /* 0x000fe20000000000 */
[----:B------:R-:W-:Y:S01]  /*bf50*/  IMAD R169, R4, R173, R169 ;  /* 0x000000ad04a97224 */ /* 0x000fe200078e02a9 */
[----:B------:R-:W-:Y:S01]  /*bf60*/  IABS R173, R178 ;  /* 0x000000b200ad7213 */ /* 0x000fe20000000000 */
[C---:B------:R-:W-:Y:S01]  /*bf70*/  IMAD.HI.U32 R179, R2.reuse, R175, RZ ;  /* 0x000000af02b37227 */ /* 0x040fe200078e00ff */
[----:B------:R-:W-:Y:S03]  /*bf80*/  STL [R1+0x4c4], R187 ;  /* 0x0004c4bb01007387 */ /* 0x000fe60000100800 */
[----:B------:R-:W-:Y:S01]  /*bf90*/  IMAD.MOV R5, RZ, RZ, -R5 ;  /* 0x000000ffff057224 */ /* 0x000fe200078e0a05 */
[----:B------:R2:W-:Y:S01]  /*bfa0*/  STL [R1+0x4c8], R186 ;  /* 0x0004c8ba01007387 */ /* 0x0005e20000100800 */
[----:B------:R-:W-:-:S04]  /*bfb0*/  IMAD.HI.U32 R185, R2, R181, RZ ;  /* 0x000000b502b97227 */ /* 0x000fc800078e00ff */
[----:B------:R-:W-:-:S04]  /*bfc0*/  IMAD.HI.U32 R178, R2, R174, RZ ;  /* 0x000000ae02b27227 */ /* 0x000fc800078e00ff */
[----:B------:R-:W-:Y:S02]  /*bfd0*/  IMAD.MOV R179, RZ, RZ, -R179 ;  /* 0x000000ffffb37224 */ /* 0x000fe400078e0ab3 */
[----:B------:R-:W-:Y:S02]  /*bfe0*/  IMAD R152, R4, R5, R152 ;  /* 0x0000000504987224 */ /* 0x000fe400078e0298 */
[----:B------:R-:W-:-:S04]  /*bff0*/  IMAD.HI.U32 R5, R2, R157, RZ ;  /* 0x0000009d02057227 */ /* 0x000fc800078e00ff */
[----:B------:R-:W-:-:S04]  /*c000*/  IMAD.HI.U32 R177, R2, R173, RZ ;  /* 0x000000ad02b17227 */ /* 0x000fc800078e00ff */
[----:B------:R-:W-:Y:S02]  /*c010*/  IMAD.MOV R185, RZ, RZ, -R185 ;  /* 0x000000ffffb97224 */ /* 0x000fe400078e0ab9 */
[----:B------:R-:W-:Y:S02]  /*c020*/  IMAD.MOV R178, RZ, RZ, -R178 ;  /* 0x000000ffffb27224 */ /* 0x000fe400078e0ab2 */
[----:B-1----:R-:W-:Y:S02]  /*c030*/  VIADD R6, R0, 0x1b6 ;  /* 0x000001b600067836 */ /* 0x002fe40000000000 */
[----:B------:R-:W-:Y:S01]  /*c040*/  IMAD R175, R4, R179, R175 ;  /* 0x000000b304af7224 */ /* 0x000fe200078e02af */
[----:B------:R-:W-:Y:S01]  /*c050*/  IABS R179, R182 ;  /* 0x000000b600b37213 */ /* 0x000fe20000000000 */
        /* <DEDUP_REMOVED lines=17> */
[C---:B------:R-:W-:Y:S01]  /*c170*/  IMAD.HI.U32 R182, R2.reuse, R178, RZ ;  /* 0x000000b202b67227 */ /* 0x040fe200078e00ff */
[----:B------:R2:W-:Y:S03]  /*c180*/  STL [R1+0x4b4], R191 ;  /* 0x0004b4bf01007387 */ /* 0x0005e60000100800 */
[----:B------:R-:W-:-:S04]  /*c190*/  IMAD.HI.U32 R190, R2, R186, RZ ;  /* 0x000000ba02be7227 */ /* 0x000fc800078e00ff */
[----:B------:R-:W-:Y:S02]  /*c1a0*/  IMAD.MOV R183, RZ, RZ, -R183 ;  /* 0x000000ffffb77224 */ /* 0x000fe400078e0ab7 */
[----:B------:R-:W-:Y:S02]  /*c1b0*/  IMAD.MOV R5, RZ, RZ, -R5 ;  /* 0x000000ffff057224 */ /* 0x000fe400078e0a05 */
[----:B------:R-:W-:Y:S02]  /*c1c0*/  IMAD.MOV R184, RZ, RZ, -R184 ;  /* 0x000000ffffb87224 */ /* 0x000fe400078e0ab8 */
[----:B------:R-:W-:Y:S02]  /*c1d0*/  IMAD.MOV R182, RZ, RZ, -R182 ;  /* 0x000000ffffb67224 */ /* 0x000fe400078e0ab6 */
[----:B------:R-:W-:Y:S02]  /*c1e0*/  IMAD.MOV R190, RZ, RZ, -R190 ;  /* 0x000000ffffbe7224 */ /* 0x000fe400078e0abe */
[----:B------:R-:W-:Y:S01]  /*c1f0*/  IMAD R179, R4, R183, R179 ;  /* 0x000000b704b37224 */ /* 0x000fe200078e02b3 */
[----:B------:R-:W-:Y:S01]  /*c200*/  IABS R183, R188 ;  /* 0x000000bc00b77213 */ /* 0x000fe20000000000 */
[----:B-1----:R-:W-:-:S02]  /*c210*/  VIADD R6, R0, 0x1bb ;  /* 0x000001bb00067836 */ /* 0x002fc40000000000 */
[----:B------:R-:W-:Y:S02]  /*c220*/  IMAD R162, R4, R5, R162 ;  /* 0x0000000504a27224 */ /* 0x000fe400078e02a2 */
        /* <DEDUP_REMOVED lines=8> */
[----:B------:R-:W-:Y:S01]  /*c2b0*/  IMAD.HI.U32 R189, R2, R185, RZ ;  /* 0x000000b902bd7227 */ /* 0x000fe200078e00ff */
[----:B--2---:R-:W-:Y:S01]  /*c2c0*/  IABS R191, R6 ;  /* 0x0000000600bf7213 */ /* 0x004fe20000000000 */
[----:B------:R-:W-:Y:S02]  /*c2d0*/  STL [R1+0x494], R199 ;  /* 0x000494c701007387 */ /* 0x000fe40000100800 */
[----:B------:R-:W-:-:S02]  /*c2e0*/  IMAD.MOV R5, RZ, RZ, -R5 ;  /* 0x000000ffff057224 */ /* 0x000fc400078e0a05 */
[C---:B------:R-:W-:Y:S01]  /*c2f0*/  IMAD.HI.U32 R187, R2.reuse, R183, RZ ;  /* 0x000000b702bb7227 */ /* 0x040fe200078e00ff */
[----:B------:R-:W-:Y:S03]  /*c300*/  STL [R1+0x498], R198 ;  /* 0x000498c601007387 */ /* 0x000fe60000100800 */
[----:B------:R-:W-:Y:S01]  /*c310*/  IMAD.HI.U32 R188, R2, R184, RZ ;  /* 0x000000b802bc7227 */ /* 0x000fe200078e00ff */
[----:B------:R-:W-:Y:S03]  /*c320*/  STL [R1+0x49c], R197 ;  /* 0x00049cc501007387 */ /* 0x000fe60000100800 */
[----:B------:R-:W-:Y:S01]  /*c330*/  IMAD.MOV R189, RZ, RZ, -R189 ;  /* 0x000000ffffbd7224 */ /* 0x000fe200078e0abd */
[----:B------:R2:W-:Y:S01]  /*c340*/  STL [R1+0x4a0], R196 ;  /* 0x0004a0c401007387 */ /* 0x0005e20000100800 */
[----:B------:R-:W-:-:S02]  /*c350*/  IMAD R167, R4, R5, R167 ;  /* 0x0000000504a77224 */ /* 0x000fc400078e02a7 */
[----:B------:R-:W-:Y:S02]  /*c360*/  IMAD.MOV R187, RZ, RZ, -R187 ;  /* 0x000000ffffbb7224 */ /* 0x000fe400078e0abb */
[----:B------:R-:W-:-:S04]  /*c370*/  IMAD.HI.U32 R195, R2, R191, RZ ;  /* 0x000000bf02c37227 */ /* 0x000fc800078e00ff */
[----:B------:R-:W-:-:S04]  /*c380*/  IMAD.HI.U32 R5, R2, R172, RZ ;  /* 0x000000ac02057227 */ /* 0x000fc800078e00ff */
[----:B------:R-:W-:Y:S02]  /*c390*/  IMAD.MOV R188, RZ, RZ, -R188 ;  /* 0x000000ffffbc7224 */ /* 0x000fe400078e0abc */
[C---:B------:R-:W-:Y:S01]  /*c3a0*/  IMAD R185, R4.reuse, R189, R185 ;  /* 0x000000bd04b97224 */ /* 0x040fe200078e02b9 */
[----:B------:R-:W-:Y:S01]  /*c3b0*/  IABS R189, R192 ;  /* 0x000000c000bd7213 */ /* 0x000fe20000000000 */
[----:B------:R-:W-:Y:S01]  /*c3c0*/  IMAD R183, R4, R187, R183 ;  /* 0x000000bb04b77224 */ /* 0x000fe200078e02b7 */
[----:B------:R-:W-:Y:S01]  /*c3d0*/  IABS R187, R194 ;  /* 0x000000c200bb7213 */ /* 0x000fe20000000000 */
[----:B------:R-:W-:Y:S02]  /*c3e0*/  IMAD.MOV R195, RZ, RZ, -R195 ;  /* 0x000000ffffc37224 */ /* 0x000fe400078e0ac3 */
[----:B------:R-:W-:Y:S02]  /*c3f0*/  IMAD.MOV R5, RZ, RZ, -R5 ;  /* 0x000000ffff057224 */ /* 0x000fe400078e0a05 */
[----:B-1----:R-:W-:-:S02]  /*c400*/  VIADD R6, R0, 0x1c0 ;  /* 0x000001c000067836 */ /* 0x002fc40000000000 */
[----:B------:R-:W-:Y:S01]  /*c410*/  IMAD R184, R4, R188, R184 ;  /* 0x000000bc04b87224 */ /* 0x000fe200078e02b8 */
[----:B------:R-:W-:Y:S01]  /*c420*/  IABS R188, R193 ;  /* 0x000000c100bc7213 */ /* 0x000fe20000000000 */
[----:B------:R-:W-:Y:S01]  /*c430*/  IMAD.HI.U32 R194, R2, R190, RZ ;  /* 0x000000be02c27227 */ /* 0x000fe200078e00ff */
[----:B------:R1:W-:Y:S03]  /*c440*/  STL [R1+0x4a4], R6 ;  /* 0x0004a40601007387 */ /* 0x0003e60000100800 */
[C---:B------:R-:W-:Y:S01]  /*c450*/  IMAD R191, R4.reuse, R195, R191 ;  /* 0x000000c304bf7224 */ /* 0x040fe200078e02bf */
[----:B------:R-:W-:Y:S01]  /*c460*/  IABS R195, R196 ;  /* 0x000000c400c37213 */ /* 0x000fe20000000000 */
[----:B------:R-:W-:Y:S01]  /*c470*/  IMAD R172, R4, R5, R172 ;  /* 0x0000000504ac7224 */ /* 0x000fe200078e02ac */
[----:B--2---:R-:W-:Y:S01]  /*c480*/  IABS R196, R6 ;  /* 0x0000000600c47213 */ /* 0x004fe20000000000 */
[C---:B------:R-:W-:Y:S01]  /*c490*/  IMAD.HI.U32 R193, R2.reuse, R189, RZ ;  /* 0x000000bd02c17227 */ /* 0x040fe200078e00ff */
[----:B------:R-:W-:Y:S03]  /*c4a0*/  STL [R1+0x480], R204 ;  /* 0x000480cc01007387 */ /* 0x000fe60000100800 */
[C---:B------:R-:W-:Y:S01]  /*c4b0*/  IMAD.HI.U32 R5, R2.reuse, R177, RZ ;  /* 0x000000b102057227 */ /* 0x040fe200078e00ff */
[----:B------:R-:W-:Y:S03]  /*c4c0*/  STL [R1+0x484], R203 ;  /* 0x000484cb01007387 */ /* 0x000fe60000100800 */
[----:B------:R-:W-:Y:S01]  /*c4d0*/  IMAD.MOV R194, RZ, RZ, -R194 ;  /* 0x000000ffffc27224 */ /* 0x000fe200078e0ac2 */
[----:B------:R-:W-:Y:S01]  /*c4e0*/  STL [R1+0x488], R202 ;  /* 0x000488ca01007387 */ /* 0x000fe20000100800 */
[----:B------:R-:W-:-:S03]  /*c4f0*/  IMAD.HI.U32 R192, R2, R188, RZ ;  /* 0x000000bc02c07227 */ /* 0x000fc600078e00ff */
[----:B------:R2:W-:Y:S01]  /*c500*/  STL [R1+0x48c], R201 ;  /* 0x00048cc901007387 */ /* 0x0005e20000100800 */
[----:B------:R-:W-:Y:S02]  /*c510*/  IMAD.MOV R193, RZ, RZ, -R193 ;  /* 0x000000ffffc17224 */ /* 0x000fe400078e0ac1 */
[----:B------:R-:W-:Y:S02]  /*c520*/  IMAD.MOV R5, RZ, RZ, -R5 ;  /* 0x000000ffff057224 */ /* 0x000fe400078e0a05 */
[----:B------:R-:W-:Y:S01]  /*c530*/  IMAD R190, R4, R194, R190 ;  /* 0x000000c204be7224 */ /* 0x000fe200078e02be */
[----:B------:R-:W-:Y:S01]  /*c540*/  IABS R194, R197 ;  /* 0x000000c500c27213 */ /* 0x000fe20000000000 */
[----:B------:R-:W-:-:S04]  /*c550*/  IMAD.HI.U32 R200, R2, R196, RZ ;  /* 0x000000c402c87227 */ /* 0x000fc800078e00ff */
[----:B------:R-:W-:Y:S02]  /*c560*/  IMAD.MOV R192, RZ, RZ, -R192 ;  /* 0x000000ffffc07224 */ /* 0x000fe400078e0ac0 */
[C---:B------:R-:W-:Y:S01]  /*c570*/  IMAD R189, R4.reuse, R193, R189 ;  /* 0x000000c104bd7224 */ /* 0x040fe200078e02bd */
[----:B------:R-:W-:Y:S01]  /*c580*/  IABS R193, R198 ;  /* 0x000000c600c17213 */ /* 0x000fe20000000000 */
[----:B------:R-:W-:Y:S02]  /*c590*/  IMAD R177, R4, R5, R177 ;  /* 0x0000000504b17224 */ /* 0x000fe400078e02b1 */
[----:B------:R-:W-:-:S04]  /*c5a0*/  IMAD.HI.U32 R5, R2, R182, RZ ;  /* 0x000000b602057227 */ /* 0x000fc800078e00ff */
[----:B------:R-:W-:Y:S02]  /*c5b0*/  IMAD.MOV R200, RZ, RZ, -R200 ;  /* 0x000000ffffc87224 */ /* 0x000fe400078e0ac8 */
[----:B------:R-:W-:Y:S01]  /*c5c0*/  IMAD R188, R4, R192, R188 ;  /* 0x000000c004bc7224 */ /* 0x000fe200078e02bc */
[----:B------:R-:W-:Y:S01]  /*c5d0*/  IABS R192, R199 ;  /* 0x000000c700c07213 */ /* 0x000fe20000000000 */
[----:B------:R-:W-:-:S04]  /*c5e0*/  IMAD.HI.U32 R198, R2, R194, RZ ;  /* 0x000000c202c67227 */ /* 0x000fc800078e00ff */
[----:B-1----:R-:W-:Y:S02]  /*c5f0*/  VIADD R6, R0, 0x1c5 ;  /* 0x000001c500067836 */ /* 0x002fe40000000000 */
[----:B------:R-:W-:-:S03]  /*c600*/  IMAD.HI.U32 R199, R2, R195, RZ ;  /* 0x000000c302c77227 */ /* 0x000fc600078e00ff */
[----:B------:R-:W-:Y:S01]  /*c610*/  STL [R1+0x490], R6 ;  /* 0x0004900601007387 */ /* 0x000fe20000100800 */
[----:B------:R-:W-:Y:S02]  /*c620*/  IMAD.MOV R5, RZ, RZ, -R5 ;  /* 0x000000ffff057224 */ /* 0x000fe400078e0a05 */
[----:B------:R-:W-:Y:S01]  /*c630*/  IMAD.HI.U32 R197, R2, R193, RZ ;  /* 0x000000c102c57227 */ /* 0x000fe200078e00ff */
[----:B------:R1:W-:Y:S03]  /*c640*/  STL [R1+0x46c], R209 ;  /* 0x00046cd101007387 */ /* 0x0003e60000100800 */
[C---:B------:R-:W-:Y:S01]  /*c650*/  IMAD R196, R4.reuse, R200, R196 ;  /* 0x000000c804c47224 */ /* 0x040fe200078e02c4 */
[----:B------:R-:W-:Y:S01]  /*c660*/  IABS R200, R201 ;  /* 0x000000c900c87213 */ /* 0x000fe20000000000 */
[----:B------:R-:W-:Y:S01]  /*c670*/  IMAD.MOV R198, RZ, RZ, -R198 ;  /* 0x000000ffffc67224 */ /* 0x000fe200078e0ac6 */
[----:B--2---:R-:W-:Y:S01]  /*c680*/  IABS R201, R6 ;  /* 0x0000000600c97213 */ /* 0x004fe20000000000 */
[----:B------:R-:W-:Y:S01]  /*c690*/  IMAD.MOV R199, RZ, RZ, -R199 ;  /* 0x000000ffffc77224 */ /* 0x000fe200078e0ac7 */
[----:B------:R-:W-:Y:S01]  /*c6a0*/  STL [R1+0x470], R208 ;  /* 0x000470d001007387 */ /* 0x000fe20000100800 */
[----:B------:R-:W-:-:S02]  /*c6b0*/  IMAD R182, R4, R5, R182 ;  /* 0x0000000504b67224 */ /* 0x000fc400078e02b6 */
[----:B------:R-:W-:Y:S01]  /*c6c0*/  IMAD.MOV R197, RZ, RZ, -R197 ;  /* 0x000000ffffc57224 */ /* 0x000fe200078e0ac5 */
[----:B------:R-:W-:Y:S01]  /*c6d0*/  STL [R1+0x474], R207 ;  /* 0x000474cf01007387 */ /* 0x000fe20000100800 */
[----:B------:R-:W-:-:S03]  /*c6e0*/  IMAD.HI.U32 R5, R2, R187, RZ ;  /* 0x000000bb02057227 */ /* 0x000fc600078e00ff */
[----:B------:R2:W-:Y:S01]  /*c6f0*/  STL [R1+0x478], R206 ;  /* 0x000478ce01007387 */ /* 0x0005e20000100800 */
[C---:B------:R-:W-:Y:S01]  /*c700*/  IMAD R194, R4.reuse, R198, R194 ;  /* 0x000000c604c27224 */ /* 0x040fe200078e02c2 */
[----:B------:R-:W-:Y:S01]  /*c710*/  IABS R198, R203 ;  /* 0x000000cb00c67213 */ /* 0x000fe20000000000 */
[----:B------:R-:W-:Y:S01]  /*c720*/  IMAD R195, R4, R199, R195 ;  /* 0x000000c704c37224 */ /* 0x000fe200078e02c3 */
[----:B------:R-:W-:Y:S01]  /*c730*/  IABS R199, R202 ;  /* 0x000000ca00c77213 */ /* 0x000fe20000000000 */
[----:B------:R-:W-:-:S04]  /*c740*/  IMAD.HI.U32 R205, R2, R201, RZ ;  /* 0x000000c902cd7227 */ /* 0x000fc800078e00ff */
[----:B------:R-:W-:Y:S01]  /*c750*/  IMAD R193, R4, R197, R193 ;  /* 0x000000c504c17224 */ /* 0x000fe200078e02c1 */
[----:B------:R-:W-:Y:S01]  /*c760*/  IABS R197, R204 ;  /* 0x000000cc00c57213 */ /* 0x000fe20000000000 */
[----:B------:R-:W-:Y:S02]  /*c770*/  IMAD.MOV R5, RZ, RZ, -R5 ;  /* 0x000000ffff057224 */ /* 0x000fe400078e0a05 */
        /* <DEDUP_REMOVED lines=8> */
[C---:B------:R-:W-:Y:S01]  /*c800*/  IMAD R201, R4.reuse, R205, R201 ;  /* 0x000000cd04c97224 */ /* 0x040fe200078e02c9 */
[----:B------:R-:W-:Y:S01]  /*c810*/  IABS R205, R206 ;  /* 0x000000ce00cd7213 */ /* 0x000fe20000000000 */
[----:B------:R-:W-:Y:S02]  /*c820*/  IMAD.MOV R203, RZ, RZ, -R203 ;  /* 0x000000ffffcb7224 */ /* 0x000fe400078e0acb */
[----:B------:R-:W-:Y:S02]  /*c830*/  IMAD.MOV R5, RZ, RZ, -R5 ;  /* 0x000000ffff057224 */ /* 0x000fe400078e0a05 */
[C---:B------:R-:W-:Y:S01]  /*c840*/  IMAD R200, R4.reuse, R204, R200 ;  /* 0x000000cc04c87224 */ /* 0x040fe200078e02c8 */
[----:B------:R-:W-:Y:S01]  /*c850*/  IABS R204, R207 ;  /* 0x000000cf00cc7213 */ /* 0x000fe20000000000 */
[C---:B------:R-:W-:Y:S01]  /*c860*/  IMAD R198, R4.reuse, R202, R198 ;  /* 0x000000ca04c67224 */ /* 0x040fe200078e02c6 */
[----:B------:R-:W-:Y:S01]  /*c870*/  IABS R202, R209 ;  /* 0x000000d100ca7213 */ /* 0x000fe20000000000 */
[----:B------:R-:W-:Y:S01]  /*c880*/  IMAD R199, R4, R203, R199 ;  /* 0x000000cb04c77224 */ /* 0x000fe200078e02c7 */
[----:B------:R-:W-:Y:S01]  /*c890*/  IABS R203, R208 ;  /* 0x000000d000cb7213 */ /* 0x000fe20000000000 */
[----:B-1----:R-:W-:-:S04]  /*c8a0*/  IMAD.HI.U32 R209, R2, R205, RZ ;  /* 0x000000cd02d17227 */ /* 0x002fc800078e00ff */
[----:B------:R-:W-:Y:S02]  /*c8b0*/  IMAD R192, R4, R5, R192 ;  /* 0x0000000504c07224 */ /* 0x000fe400078e02c0 */
[----:B------:R-:W-:Y:S02]  /*c8c0*/  VIADD R6, R0, 0x1ca ;  /* 0x000001ca00067836 */ /* 0x000fe40000000000 */
[----:B------:R-:W-:-:S03]  /*c8d0*/  IMAD.HI.U32 R5, R2, R197, RZ ;  /* 0x000000c502057227 */ /* 0x000fc600078e00ff */
[----:B--2---:R-:W-:Y:S01]  /*c8e0*/  IABS R206, R6 ;  /* 0x0000000600ce7213 */ /* 0x004fe20000000000 */
[C---:B------:R-:W-:Y:S01]  /*c8f0*/  IMAD.HI.U32 R208, R2.reuse, R204, RZ ;  /* 0x000000cc02d07227 */ /* 0x040fe200078e00ff */
[----:B------:R-:W-:Y:S03]  /*c900*/  STL [R1+0x47c], R6 ;  /* 0x00047c0601007387 */ /* 0x000fe60000100800 */
[----:B------:R-:W-:Y:S02]  /*c910*/  IMAD.MOV R209, RZ, RZ, -R209 ;  /* 0x000000ffffd17224 */ /* 0x000fe400078e0ad1 */
[----:B------:R-:W-:Y:S02]  /*c920*/  IMAD.MOV R5, RZ, RZ, -R5 ;  /* 0x000000ffff057224 */ /* 0x000fe400078e0a05 */
[----:B------:R-:W-:-:S04]  /*c930*/  IMAD.HI.U32 R207, R2, R203, RZ ;  /* 0x000000cb02cf7227 */ /* 0x000fc800078e00ff */
[----:B------:R-:W-:Y:S02]  /*c940*/  IMAD.MOV R208, RZ, RZ, -R208 ;  /* 0x000000ffffd07224 */ /* 0x000fe400078e0ad0 */
[C---:B------:R-:W-:Y:S01]  /*c950*/  IMAD R205, R4.reuse, R209, R205 ;  /* 0x000000d104cd7224 */ /* 0x040fe200078e02cd */
[----:B------:R-:W-:Y:S01]  /*c960*/  IABS R209, R215 ;  /* 0x000000d700d17213 */ /* 0x000fe20000000000 */
[----:B------:R-:W-:Y:S02]  /*c970*/  IMAD R197, R4, R5, R197 ;  /* 0x0000000504c57224 */ /* 0x000fe400078e02c5 */
[----:B------:R-:W-:Y:S01]  /*c980*/  IMAD.MOV R207, RZ, RZ, -R207 ;  /* 0x000000ffffcf7224 */ /* 0x000fe200078e0acf */
[----:B------:R1:W-:Y:S01]  /*c990*/  STL [R1+0x1cfc], R205 ;  /* 0x001cfccd01007387 */ /* 0x0003e20000100800 */
[----:B------:R-:W-:-:S03]  /*c9a0*/  IMAD.HI.U32 R5, R2, R202, RZ ;  /* 0x000000ca02057227 */ /* 0x000fc600078e00ff */
[----:B------:R-:W-:Y:S01]  /*c9b0*/  STL [R1+0x458], R229 ;  /* 0x000458e501007387 */ /* 0x000fe20000100800 */
[----:B------:R-:W-:-:S03]  /*c9c0*/  IMAD.HI.U32 R210, R2, R206, RZ ;  /* 0x000000ce02d27227 */ /* 0x000fc600078e00ff */
[----:B------:R2:W-:Y:S01]  /*c9d0*/  STL [R1+0x45c], R227 ;  /* 0x00045ce301007387 */ /* 0x0005e20000100800 */
[C---:B------:R-:W-:Y:S01]  /*c9e0*/  IMAD R204, R4.reuse, R208, R204 ;  /* 0x000000d004cc7224 */ /* 0x040fe200078e02cc */
[----:B------:R-:W-:Y:S01]  /*c9f0*/  IABS R208, R227 ;  /* 0x000000e300d07213 */ /* 0x000fe20000000000 */
[----:B------:R-:W-:Y:S01]  /*ca00*/  IMAD R203, R4, R207, R203 ;  /* 0x000000cf04cb7224 */ /* 0x000fe200078e02cb */
[----:B------:R-:W-:Y:S01]  /*ca10*/  IABS R207, R229 ;  /* 0x000000e500cf7213 */ /* 0x000fe20000000000 */
[----:B------:R-:W-:Y:S01]  /*ca20*/  IMAD.MOV R5, RZ, RZ, -R5 ;  /* 0x000000ffff057224 */ /* 0x000fe200078e0a05 */
[----:B------:R-:W-:Y:S01]  /*ca30*/  STL [R1+0x460], R215 ;  /* 0x000460d701007387 */ /* 0x000fe20000100800 */
[----:B------:R-:W-:Y:S01]  /*ca40*/  IMAD.MOV R210, RZ, RZ, -R210 ;  /* 0x000000ffffd27224 */ /* 0x000fe200078e0ad2 */
[----:B-1----:R-:W-:Y:S01]  /*ca50*/  LOP3.LUT R205, R233, 0x3f, RZ, 0xc0, !PT ;  /* 0x0000003fe9cd7812 */ /* 0x002fe200078ec0ff */
[----:B------:R-:W-:Y:S01]  /*ca60*/  VIADD R6, R0, 0x1cf ;  /* 0x000001cf00067836 */ /* 0x000fe20000000000 */
[----:B------:R1:W-:Y:S01]  /*ca70*/  STL [R1+0x464], R211 ;  /* 0x000464d301007387 */ /* 0x0003e20000100800 */
[----:B--2---:R-:W-:-:S02]  /*ca80*/  IMAD.MOV.U32 R227, RZ, RZ, R212 ;  /* 0x000000ffffe37224 */ /* 0x004fc400078e00d4 */
[----:B------:R-:W-:Y:S01]  /*ca90*/  IMAD.HI.U32 R212, R2, R208, RZ ;  /* 0x000000d002d47227 */ /* 0x000fe200078e00ff */
[----:B------:R-:W-:Y:S03]  /*caa0*/  STL [R1+0x468], R6 ;  /* 0x0004680601007387 */ /* 0x000fe60000100800 */
[----:B------:R-:W-:Y:S02]  /*cab0*/  IMAD.MOV.U32 R229, RZ, RZ, R213 ;  /* 0x000000ffffe57224 */ /* 0x000fe400078e00d5 */
[C---:B------:R-:W-:Y:S02]  /*cac0*/  IMAD R202, R4.reuse, R5, R202 ;  /* 0x0000000504ca7224 */ /* 0x040fe400078e02ca */
[----:B------:R-:W-:Y:S01]  /*cad0*/  IMAD R206, R4, R210, R206 ;  /* 0x000000d204ce7224 */ /* 0x000fe200078e02ce */
[----:B------:R-:W-:Y:S01]  /*cae0*/  IABS R210, R211 ;  /* 0x000000d300d27213 */ /* 0x000fe20000000000 */
[----:B------:R-:W-:Y:S01]  /*caf0*/  IMAD.HI.U32 R213, R2, R209, RZ ;  /* 0x000000d102d57227 */ /* 0x000fe200078e00ff */
[----:B-1----:R-:W-:-:S03]  /*cb00*/  IABS R211, R6 ;  /* 0x0000000600d37213 */ /* 0x002fc60000000000 */
[----:B------:R-:W-:-:S04]  /*cb10*/  IMAD.HI.U32 R5, R2, R207, RZ ;  /* 0x000000cf02057227 */ /* 0x000fc800078e00ff */
[----:B------:R-:W-:Y:S02]  /*cb20*/  IMAD.MOV R212, RZ, RZ, -R212 ;  /* 0x000000ffffd47224 */ /* 0x000fe400078e0ad4 */
[----:B------:R-:W-:Y:S02]  /*cb30*/  IMAD.MOV R213, RZ, RZ, -R213 ;  /* 0x000000ffffd57224 */ /* 0x000fe400078e0ad5 */
[----:B------:R-:W-:Y:S02]  /*cb40*/  IMAD.MOV R5, RZ, RZ, -R5 ;  /* 0x000000ffff057224 */ /* 0x000fe400078e0a05 */
[----:B------:R-:W-:-:S04]  /*cb50*/  IMAD.HI.U32 R214, R2, R210, RZ ;  /* 0x000000d202d67227 */ /* 0x000fc800078e00ff */
[----:B------:R-:W-:Y:S02]  /*cb60*/  IMAD R208, R4, R212, R208 ;  /* 0x000000d404d07224 */ /* 0x000fe400078e02d0 */
[----:B------:R-:W-:Y:S02]  /*cb70*/  VIADD R212, R0, 0x1d0 ;  /* 0x000001d000d47836 */ /* 0x000fe40000000000 */
[----:B------:R-:W-:Y:S02]  /*cb80*/  IMAD R209, R4, R213, R209 ;  /* 0x000000d504d17224 */ /* 0x000fe400078e02d1 */
[----:B------:R-:W-:Y:S01]  /*cb90*/  IMAD.HI.U32 R215, R2, R211, RZ ;  /* 0x000000d302d77227 */ /* 0x000fe200078e00ff */
[----:B------:R1:W-:Y:S03]  /*cba0*/  STL [R1+0x448], R212 ;  /* 0x000448d401007387 */ /* 0x0003e60000100800 */
[----:B------:R-:W-:-:S02]  /*cbb0*/  IMAD R207, R4, R5, R207 ;  /* 0x0000000504cf7224 */ /* 0x000fc400078e02cf */
[C---:B------:R-:W-:Y:S02]  /*cbc0*/  VIADD R213, R0.reuse, 0x1d1 ;  /* 0x000001d100d57836 */ /* 0x040fe40000000000 */
[----:B------:R-:W-:Y:S02]  /*cbd0*/  IMAD.MOV R214, RZ, RZ, -R214 ;  /* 0x000000ffffd67224 */ /* 0x000fe400078e0ad6 */
[----:B------:R-:W-:Y:S01]  /*cbe0*/  VIADD R5, R0, 0x1d2 ;  /* 0x000001d200057836 */ /* 0x000fe20000000000 */
[----:B-1----:R-:W-:Y:S01]  /*cbf0*/  IABS R212, R212 ;  /* 0x000000d400d47213 */ /* 0x002fe20000000000 */
[----:B------:R-:W-:Y:S01]  /*cc00*/  IMAD R205, R216, 0x40, R205 ;  /* 0x00000040d8cd7824 */ /* 0x000fe200078e02cd */
[----:B------:R1:W-:Y:S01]  /*cc10*/  STL [R1+0x44c], R213 ;  /* 0x00044cd501007387 */ /* 0x0003e20000100800 */
[----:B------:R-:W-:Y:S02]  /*cc20*/  IMAD.MOV R215, RZ, RZ, -R215 ;  /* 0x000000ffffd77224 */ /* 0x000fe400078e0ad7 */
[----:B------:R-:W-:Y:S01]  /*cc30*/  VIADD R6, R0, 0x1d3 ;  /* 0x000001d300067836 */ /* 0x000fe20000000000 */
[----:B------:R2:W-:Y:S01]  /*cc40*/  STL [R1+0x450], R5 ;  /* 0x0004500501007387 */ /* 0x0005e20000100800 */
[C---:B------:R-:W-:Y:S01]  /*cc50*/  IMAD R210, R4.reuse, R214, R210 ;  /* 0x000000d604d27224 */ /* 0x040fe200078e02d2 */
[----:B------:R-:W-:Y:S01]  /*cc60*/  IABS R214, R5 ;  /* 0x0000000500d67213 */ /* 0x000fe20000000000 */
[----:B------:R-:W-:Y:S01]  /*cc70*/  IMAD R211, R4, R215, R211 ;  /* 0x000000d704d37224 */ /* 0x000fe200078e02d3 */
[----:B------:R-:W-:Y:S01]  /*cc80*/  IABS R215, R6 ;  /* 0x0000000600d77213 */ /* 0x000fe20000000000 */
[----:B------:R-:W-:Y:S01]  /*cc90*/  IMAD.HI.U32 R216, R2, R212, RZ ;  /* 0x000000d402d87227 */ /* 0x000fe200078e00ff */
[----:B------:R3:W-:Y:S01]  /*cca0*/  STL [R1+0x454], R6 ;  /* 0x0004540601007387 */ /* 0x0007e20000100800 */
[----:B-1----:R-:W-:-:S02]  /*ccb0*/  IABS R213, R213 ;  /* 0x000000d500d57213 */ /* 0x002fc40000000000 */
[----:B------:R-:W-:Y:S01]  /*ccc0*/  IMAD.MOV.U32 R233, RZ, RZ, R229 ;  /* 0x000000ffffe97224 */ /* 0x000fe200078e00e5 */
[----:B--2---:R-:W-:Y:S01]  /*ccd0*/  IABS R5, R205 ;  /* 0x000000cd00057213 */ /* 0x004fe20000000000 */
[----:B------:R-:W-:Y:S01]  /*cce0*/  IMAD.MOV.U32 R229, RZ, RZ, R217 ;  /* 0x000000ffffe57224 */ /* 0x000fe200078e00d9 */
[----:B------:R-:W-:Y:S01]  /*ccf0*/  STL [R1+0x1710], R205 ;  /* 0x001710cd01007387 */ /* 0x000fe20000100800 */
[----:B------:R-:W-:-:S04]  /*cd00*/  IMAD.HI.U32 R217, R2, R214, RZ ;  /* 0x000000d602d97227 */ /* 0x000fc800078e00ff */
[----:B------:R-:W-:-:S04]  /*cd10*/  IMAD.HI.U32 R219, R219, R5, RZ ;  /* 0x00000005dbdb7227 */ /* 0x000fc800078e00ff */
[----:B------:R-:W-:Y:S02]  /*cd20*/  IMAD.MOV.U32 R234, RZ, RZ, R227 ;  /* 0x000000ffffea7224 */ /* 0x000fe400078e00e3 */
[----:B------:R-:W-:Y:S02]  /*cd30*/  IMAD.MOV R216, RZ, RZ, -R216 ;  /* 0x000000ffffd87224 */ /* 0x000fe400078e0ad8 */
[----:B------:R-:W-:-:S04]  /*cd40*/  IMAD.HI.U32 R221, R2, R215, RZ ;  /* 0x000000d702dd7227 */ /* 0x000fc800078e00ff */
[C---:B------:R-:W-:Y:S02]  /*cd50*/  VIADD R227, R0.reuse, 0x1d4 ;  /* 0x000001d400e37836 */ /* 0x040fe40000000000 */
[----:B------:R-:W-:Y:S02]  /*cd60*/  IMAD.MOV R217, RZ, RZ, -R217 ;  /* 0x000000ffffd97224 */ /* 0x000fe400078e0ad9 */
[----:B------:R-:W-:Y:S01]  /*cd70*/  IMAD.MOV R219, RZ, RZ, -R219 ;  /* 0x000000ffffdb7224 */ /* 0x000fe200078e0adb */
[----:B------:R1:W-:Y:S01]  /*cd80*/  STL [R1+0x444], R227 ;  /* 0x000444e301007387 */ /* 0x0003e20000100800 */
[----:B---3--:R-:W-:Y:S02]  /*cd90*/  VIADD R6, R0, 0x1d5 ;  /* 0x000001d500067836 */ /* 0x008fe40000000000 */
[----:B------:R-:W-:Y:S01]  /*cda0*/  IMAD R212, R4, R216, R212 ;  /* 0x000000d804d47224 */ /* 0x000fe200078e02d4 */
[----:B------:R-:W2:Y:S01]  /*cdb0*/  LDL.LU R248, [R1+0x418] ;  /* 0x0004180001f87983 */ /* 0x000ea20000300800 */
[----:B------:R-:W-:-:S02]  /*cdc0*/  IMAD.MOV R216, RZ, RZ, -R221 ;  /* 0x000000ffffd87224 */ /* 0x000fc400078e0add */
[----:B------:R-:W-:Y:S01]  /*cdd0*/  IMAD R214, R4, R217, R214 ;  /* 0x000000d904d67224 */ /* 0x000fe200078e02d6 */
[----:B------:R3:W-:Y:S01]  /*cde0*/  STL [R1+0x440], R6 ;  /* 0x0004400601007387 */ /* 0x0007e20000100800 */
[----:B------:R-:W-:Y:S01]  /*cdf0*/  IMAD R5, R220, R219, R5 ;  /* 0x000000dbdc057224 */ /* 0x000fe200078e0205 */
[----:B------:R-:W-:Y:S01]  /*ce00*/  IABS R217, R6 ;  /* 0x0000000600d97213 */ /* 0x000fe20000000000 */
[----:B------:R-:W-:Y:S02]  /*ce10*/  VIADD R219, R0, 0x1d7 ;  /* 0x000001d700db7836 */ /* 0x000fe40000000000 */
[----:B------:R-:W-:Y:S01]  /*ce20*/  IMAD R215, R4, R216, R215 ;  /* 0x000000d804d77224 */ /* 0x000fe200078e02d7 */
[----:B------:R-:W-:Y:S01]  /*ce30*/  IABS R216, R227 ;  /* 0x000000e300d87213 */ /* 0x000fe20000000000 */
[----:B------:R-:W-:Y:S01]  /*ce40*/  IMAD.MOV.U32 R240, RZ, RZ, R235 ;  /* 0x000000fffff07224 */ /* 0x000fe200078e00eb */
[----:B-1----:R-:W4:Y:S01]  /*ce50*/  LDL.LU R227, [R1+0x414] ;  /* 0x0004140001e37983 */ /* 0x002f220000300800 */
[----:B------:R-:W-:-:S04]  /*ce60*/  IMAD.HI.U32 R218, R2, R213, RZ ;  /* 0x000000d502da7227 */ /* 0x000fc800078e00ff */
[----:B---3--:R-:W-:Y:S01]  /*ce70*/  VIADD R6, R0, 0x1d8 ;  /* 0x000001d800067836 */ /* 0x008fe20000000000 */
[----:B------:R1:W-:Y:S01]  /*ce80*/  STL [R1+0x5e0], R226 ;  /* 0x0005e0e201007387 */ /* 0x0003e20000100800 */
[----:B------:R-:W-:Y:S02]  /*ce90*/  IMAD.MOV.U32 R235, RZ, RZ, R236 ;  /* 0x000000ffffeb7224 */ /* 0x000fe400078e00ec */
[----:B------:R-:W-:Y:S01]  /*cea0*/  IMAD.MOV.U32 R236, RZ, RZ, R228 ;  /* 0x000000ffffec7224 */ /* 0x000fe200078e00e4 */
[----:B------:R-:W-:Y:S01]  /*ceb0*/  STL [R1+0x5f0], R219 ;  /* 0x0005f0db01007387 */ /* 0x000fe20000100800 */
[----:B------:R-:W-:Y:S02]  /*cec0*/  IMAD.MOV.U32 R249, RZ, RZ, R240 ;  /* 0x000000fffff97224 */ /* 0x000fe400078e00f0 */
[----:B------:R-:W-:Y:S01]  /*ced0*/  IMAD.MOV.U32 R251, RZ, RZ, R229 ;  /* 0x000000fffffb7224 */ /* 0x000fe200078e00e5 */
[----:B------:R3:W-:Y:S01]  /*cee0*/  STL [R1+0x5fc], R6 ;  /* 0x0005fc0601007387 */ /* 0x0007e20000100800 */
[----:B------:R-:W-:Y:S01]  /*cef0*/  ISETP.GT.U32.AND P0, PT, R220, R5, PT ;  /* 0x00000005dc00720c */ /* 0x000fe20003f04070 */
[----:B------:R-:W-:-:S02]  /*cf00*/  IMAD.MOV R218, RZ, RZ, -R218 ;  /* 0x000000ffffda7224 */ /* 0x000fc400078e0ada */
[----:B------:R-:W4:Y:S01]  /*cf10*/  LDL.LU R228, [R1+0x410] ;  /* 0x0004100001e47983 */ /* 0x000f220000300800 */
[----:B------:R-:W-:Y:S01]  /*cf20*/  ISETP.GE.AND P5, PT, R205, RZ, PT ;  /* 0x000000ffcd00720c */ /* 0x000fe20003fa6270 */
[----:B------:R-:W-:Y:S02]  /*cf30*/  IMAD R213, R4, R218, R213 ;  /* 0x000000da04d57224 */ /* 0x000fe400078e02d5 */
[----:B------:R-:W4:Y:S04]  /*cf40*/  LDL.LU R245, [R1+0x40c] ;  /* 0x00040c0001f57983 */ /* 0x000f280000300800 */
[----:B------:R-:W4:Y:S04]  /*cf50*/  LDL.LU R241, [R1+0x408] ;  /* 0x0004080001f17983 */ /* 0x000f280000300800 */
[----:B------:R-:W4:Y:S04]  /*cf60*/  LDL.LU R246, [R1+0x404] ;  /* 0x0004040001f67983 */ /* 0x000f280000300800 */
[----:B------:R-:W4:Y:S04]  /*cf70*/  LDL.LU R242, [R1+0x400] ;  /* 0x0004000001f27983 */ /* 0x000f280000300800 */
[----:B------:R-:W4:Y:S04]  /*cf80*/  LDL.LU R240, [R1+0x3fc] ;  /* 0x0003fc0001f07983 */ /* 0x000f280000300800 */
[----:B------:R-:W4:Y:S01]  /*cf90*/  LDL.LU R229, [R1+0x3f8] ;  /* 0x0003f80001e57983 */ /* 0x000f220000300800 */
[----:B------:R-:W-:-:S05]  /*cfa0*/  @!P0 IMAD.IADD R5, R5, 0x1, -R220 ;  /* 0x0000000105058824 */ /* 0x000fca00078e0adc */
[----:B------:R-:W-:Y:S02]  /*cfb0*/  ISETP.GT.U32.AND P0, PT, R220, R5, PT ;  /* 0x00000005dc00720c */ /* 0x000fe40003f04070 */
[----:B------:R-:W-:Y:S02]  /*cfc0*/  IABS R218, R226 ;  /* 0x000000e200da7213 */ /* 0x000fe40000000000 */
[----:B-1----:R-:W-:Y:S01]  /*cfd0*/  IABS R226, R6 ;  /* 0x0000000600e27213 */ /* 0x002fe20000000000 */
[----:B---3--:R-:W-:Y:S01]  /*cfe0*/  IMAD.MOV.U32 R6, RZ, RZ, R224 ;  /* 0x000000ffff067224 */ /* 0x008fe200078e00e0 */
[----:B------:R-:W-:Y:S01]  /*cff0*/  IABS R219, R219 ;  /* 0x000000db00db7213 */ /* 0x000fe20000000000 */
[----:B------:R-:W-:-:S06]  /*d000*/  IMAD.HI.U32 R224, R2, R217, RZ ;  /* 0x000000d902e07227 */ /* 0x000fcc00078e00ff */
[----:B------:R-:W-:Y:S02]  /*d010*/  @!P0 IMAD.IADD R5, R5, 0x1, -R220 ;  /* 0x0000000105058824 */ /* 0x000fe400078e0adc */
[----:B------:R-:W-:Y:S02]  /*d020*/  IMAD.MOV.U32 R252, RZ, RZ, R225 ;  /* 0x000000fffffc7224 */ /* 0x000fe400078e00e1 */
[----:B------:R-:W-:-:S04]  /*d030*/  IMAD.HI.U32 R221, R2, R216, RZ ;  /* 0x000000d802dd7227 */ /* 0x000fc800078e00ff */
[----:B------:R-:W-:Y:S02]  /*d040*/  IMAD.MOV R224, RZ, RZ, -R224 ;  /* 0x000000ffffe07224 */ /* 0x000fe400078e0ae0 */
[----:B------:R-:W-:Y:S01]  /*d050*/  IMAD.HI.U32 R225, R2, R219, RZ ;  /* 0x000000db02e17227 */ /* 0x000fe200078e00ff */
[----:B------:R-:W-:-:S03]  /*d060*/  ISETP.NE.AND P6, PT, R222, RZ, PT ;  /* 0x000000ffde00720c */ /* 0x000fc60003fc5270 */
[----:B------:R-:W-:Y:S02]  /*d070*/  IMAD.MOV.U32 R238, RZ, RZ, R237 ;  /* 0x000000ffffee7224 */ /* 0x000fe400078e00ed */
[----:B------:R-:W-:Y:S02]  /*d080*/  IMAD.MOV R221, RZ, RZ, -R221 ;  /* 0x000000ffffdd7224 */ /* 0x000fe400078e0add */
[----:B------:R-:W-:Y:S02]  /*d090*/  IMAD R217, R4, R224, R217 ;  /* 0x000000e004d97224 */ /* 0x000fe400078e02d9 */
[----:B------:R-:W-:Y:S02]  /*d0a0*/  IMAD.MOV.U32 R237, RZ, RZ, R223 ;  /* 0x000000ffffed7224 */ /* 0x000fe400078e00df */
[----:B------:R-:W-:Y:S02]  /*d0b0*/  IMAD.MOV R224, RZ, RZ, -R225 ;  /* 0x000000ffffe07224 */ /* 0x000fe400078e0ae1 */
[----:B------:R-:W-:Y:S01]  /*d0c0*/  IMAD.HI.U32 R223, R2, R218, RZ ;  /* 0x000000da02df7227 */ /* 0x000fe200078e00ff */
[----:B------:R-:W3:Y:S03]  /*d0d0*/  LDL.LU R225, [R1+0x3f4] ;  /* 0x0003f40001e17983 */ /* 0x000ee60000300800 */
[----:B------:R-:W-:-:S02]  /*d0e0*/  @!P5 IMAD.MOV R5, RZ, RZ, -R5 ;  /* 0x000000ffff05d224 */ /* 0x000fc400078e0a05 */
[C---:B------:R-:W-:Y:S02]  /*d0f0*/  IMAD R216, R4.reuse, R221, R216 ;  /* 0x000000dd04d87224 */ /* 0x040fe400078e02d8 */
[----:B------:R-:W-:Y:S02]  /*d100*/  IMAD.MOV.U32 R221, RZ, RZ, R226 ;  /* 0x000000ffffdd7224 */ /* 0x000fe400078e00e2 */
[----:B------:R-:W-:Y:S01]  /*d110*/  IMAD.MOV R223, RZ, RZ, -R223 ;  /* 0x000000ffffdf7224 */ /* 0x000fe200078e0adf */
[----:B------:R-:W3:Y:S03]  /*d120*/  LDL.LU R226, [R1+0x3f0] ;  /* 0x0003f00001e27983 */ /* 0x000ee60000300800 */
[----:B------:R-:W-:Y:S02]  /*d130*/  IMAD R218, R4, R223, R218 ;  /* 0x000000df04da7224 */ /* 0x000fe400078e02da */
[----:B------:R-:W-:Y:S01]  /*d140*/  IMAD.HI.U32 R223, R2, R221, RZ ;  /* 0x000000dd02df7227 */ /* 0x000fe200078e00ff */
[----:B------:R-:W-:-:S03]  /*d150*/  @!P6 LOP3.LUT R5, RZ, R222, RZ, 0x33, !PT ;  /* 0x000000deff05e212 */ /* 0x000fc600078e33ff */
[----:B------:R-:W-:Y:S02]  /*d160*/  IMAD.MOV.U32 R250, RZ, RZ, R6 ;  /* 0x000000fffffa7224 */ /* 0x000fe400078e0006 */
[----:B------:R-:W3:Y:S01]  /*d170*/  LDL.LU R6, [R1+0x3ec] ;  /* 0x0003ec0001067983 */ /* 0x000ee20000300800 */
[----:B------:R-:W-:Y:S02]  /*d180*/  VIADD R244, R0, 0x1d9 ;  /* 0x000001d900f47836 */ /* 0x000fe40000000000 */
[----:B------:R-:W-:Y:S01]  /*d190*/  IMAD R219, R4, R224, R219 ;  /* 0x000000e004db7224 */ /* 0x000fe200078e02db */
[----:B------:R-:W3:Y:S01]  /*d1a0*/  LDL.LU R205, [R1+0x3e0] ;  /* 0x0003e00001cd7983 */ /* 0x000ee20000300800 */
[----:B------:R-:W-:-:S03]  /*d1b0*/  IMAD.MOV R220, RZ, RZ, -R223 ;  /* 0x000000ffffdc7224 */ /* 0x000fc600078e0adf */
[----:B------:R-:W3:Y:S04]  /*d1c0*/  LDL.LU R224, [R1+0x3e4] ;  /* 0x0003e40001e07983 */ /* 0x000ee80000300800 */
[----:B------:R-:W3:Y:S04]  /*d1d0*/  LDL.LU R223, [R1+0x3e8] ;  /* 0x0003e80001df7983 */ /* 0x000ee80000300800 */
[----:B------:R1:W-:Y:S04]  /*d1e0*/  STL [R1+0x1cf4], R5 ;  /* 0x001cf40501007387 */ /* 0x0003e80000100800 */
[----:B------:R-:W-:Y:S04]  /*d1f0*/  STL [R1+0x5c0], R244 ;  /* 0x0005c0f401007387 */ /* 0x000fe80000100800 */
[----:B------:R-:W3:Y:S01]  /*d200*/  LDL.LU R247, [R1+0x3dc] ;  /* 0x0003dc0001f77983 */ /* 0x000ee20000300800 */
[----:B-1----:R-:W-:-:S02]  /*d210*/  VIADD R5, R0, 0x1da ;  /* 0x000001da00057836 */ /* 0x002fc40000000000 */
[C---:B------:R-:W-:Y:S01]  /*d220*/  IMAD R220, R4.reuse, R220, R221 ;  /* 0x000000dc04dc7224 */ /* 0x040fe200078e02dd */
[----:B------:R-:W-:Y:S02]  /*d230*/  IABS R221, R244 ;  /* 0x000000f400dd7213 */ /* 0x000fe40000000000 */
[C---:B--2---:R-:W-:Y:S02]  /*d240*/  ISETP.GT.U32.AND P4, PT, R4.reuse, R248, PT ;  /* 0x000000f80400720c */ /* 0x044fe40003f84070 */
[----:B----4-:R-:W-:-:S11]  /*d250*/  ISETP.GT.U32.AND P2, PT, R4, R227, PT ;  /* 0x000000e30400720c */ /* 0x010fd60003f44070 */
[--C-:B------:R-:W-:Y:S01]  /*d260*/  @!P4 IMAD.IADD R248, R248, 0x1, -R4.reuse ;  /* 0x00000001f8f8c824 */ /* 0x100fe200078e0a04 */
[C---:B------:R-:W-:Y:S02]  /*d270*/  ISETP.GT.U32.AND P0, PT, R4.reuse, R228, PT ;  /* 0x000000e40400720c */ /* 0x040fe40003f04070 */
[C---:B------:R-:W-:Y:S02]  /*d280*/  ISETP.GT.U32.AND P1, PT, R4.reuse, R245, PT ;  /* 0x000000f50400720c */ /* 0x040fe40003f24070 */
[C---:B------:R-:W-:Y:S01]  /*d290*/  ISETP.GT.U32.AND P3, PT, R4.reuse, R241, PT ;  /* 0x000000f10400720c */ /* 0x040fe20003f64070 */
[----:B------:R-:W-:Y:S01]  /*d2a0*/  @!P2 IMAD.IADD R227, R227, 0x1, -R4 ;  /* 0x00000001e3e3a824 */ /* 0x000fe200078e0a04 */
[----:B------:R-:W-:-:S07]  /*d2b0*/  ISETP.GT.U32.AND P4, PT, R4, R246, PT ;  /* 0x000000f60400720c */ /* 0x000fce0003f84070 */
[--C-:B------:R-:W-:Y:S01]  /*d2c0*/  @!P0 IMAD.IADD R228, R228, 0x1, -R4.reuse ;  /* 0x00000001e4e48824 */ /* 0x100fe200078e0a04 */
[C---:B------:R-:W-:Y:S02]  /*d2d0*/  ISETP.GT.U32.AND P5, PT, R4.reuse, R248, PT ;  /* 0x000000f80400720c */ /* 0x040fe40003fa4070 */
[C---:B------:R-:W-:Y:S01]  /*d2e0*/  ISETP.GT.U32.AND P2, PT, R4.reuse, R227, PT ;  /* 0x000000e30400720c */ /* 0x040fe20003f44070 */
[--C-:B------:R-:W-:Y:S01]  /*d2f0*/  @!P1 IMAD.IADD R245, R245, 0x1, -R4.reuse ;  /* 0x00000001f5f59824 */ /* 0x100fe200078e0a04 */
[----:B------:R-:W-:Y:S01]  /*d300*/  ISETP.GT.U32.AND P1, PT, R4, R228, PT ;  /* 0x000000e40400720c */ /* 0x000fe20003f24070 */
[----:B------:R-:W-:-:S03]  /*d310*/  @!P3 IMAD.IADD R241, R241, 0x1, -R4 ;  /* 0x00000001f1f1b824 */ /* 0x000fc600078e0a04 */
[----:B------:R-:W-:Y:S01]  /*d320*/  ISETP.GT.U32.AND P3, PT, R4, R245, PT ;  /* 0x000000f50400720c */ /* 0x000fe20003f64070 */
[----:B------:R-:W-:Y:S01]  /*d330*/  @!P4 IMAD.IADD R246, R246, 0x1, -R4 ;  /* 0x00000001f6f6c824 */ /* 0x000fe200078e0a04 */
[----:B------:R-:W-:-:S03]  /*d340*/  ISETP.GT.U32.AND P4, PT, R4, R241, PT ;  /* 0x000000f10400720c */ /* 0x000fc60003f84070 */
[--C-:B------:R-:W-:Y:S02]  /*d350*/  @!P5 IMAD.IADD R248, R248, 0x1, -R4.reuse ;  /* 0x00000001f8f8d824 */ /* 0x100fe400078e0a04 */
[--C-:B------:R-:W-:Y:S01]  /*d360*/  @!P2 IMAD.IADD R227, R227, 0x1, -R4.reuse ;  /* 0x00000001e3e3a824 */ /* 0x100fe200078e0a04 */
[----:B------:R-:W-:Y:S01]  /*d370*/  ISETP.GT.U32.AND P0, PT, R4, R242, PT ;  /* 0x000000f20400720c */ /* 0x000fe20003f04070 */
[--C-:B------:R-:W-:Y:S01]  /*d380*/  @!P1 IMAD.IADD R228, R228, 0x1, -R4.reuse ;  /* 0x00000001e4e49824 */ /* 0x100fe200078e0a04 */
[----:B------:R1:W-:Y:S03]  /*d390*/  STL [R1+0x418], R248 ;  /* 0x000418f801007387 */ /* 0x0003e60000100800 */
[--C-:B------:R-:W-:Y:S02]  /*d3a0*/  @!P3 IMAD.IADD R245, R245, 0x1, -R4.reuse ;  /* 0x00000001f5f5b824 */ /* 0x100fe400078e0a04 */
[--C-:B------:R-:W-:Y:S01]  /*d3b0*/  @!P4 IMAD.IADD R241, R241, 0x1, -R4.reuse ;  /* 0x00000001f1f1c824 */ /* 0x100fe200078e0a04 */
[----:B-1----:R-:W2:Y:S04]  /*d3c0*/  LDL.LU R248, [R1+0x3d8] ;  /* 0x0003d80001f87983 */ /* 0x002ea80000300800 */
[----:B------:R1:W-:Y:S04]  /*d3d0*/  STL [R1+0x414], R227 ;  /* 0x000414e301007387 */ /* 0x0003e80000100800 */
[----:B-1----:R-:W4:Y:S04]  /*d3e0*/  LDL.LU R227, [R1+0x1d6c] ;  /* 0x001d6c0001e37983 */ /* 0x002f280000300800 */
[----:B------:R1:W-:Y:S01]  /*d3f0*/  STL [R1+0x410], R228 ;  /* 0x000410e401007387 */ /* 0x0003e20000100800 */
[----:B------:R-:W-:Y:S01]  /*d400*/  ISETP.GT.U32.AND P5, PT, R4, R240, PT ;  /* 0x000000f00400720c */ /* 0x000fe20003fa4070 */
[----:B------:R-:W-:-:S02]  /*d410*/  @!P0 IMAD.IADD R242, R242, 0x1, -R4 ;  /* 0x00000001f2f28824 */ /* 0x000fc400078e0a04 */
[----:B-1----:R-:W4:Y:S04]  /*d420*/  LDL.LU R228, [R1+0x1d68] ;  /* 0x001d680001e47983 */ /* 0x002f280000300800 */
[----:B------:R-:W-:Y:S04]  /*d430*/  STL [R1+0x5d4], R5 ;  /* 0x0005d40501007387 */ /* 0x000fe80000100800 */
[----:B------:R-:W-:Y:S04]  /*d440*/  STL [R1+0x40c], R245 ;  /* 0x00040cf501007387 */ /* 0x000fe80000100800 */
[----:B------:R1:W-:Y:S01]  /*d450*/  STL [R1+0x408], R241 ;  /* 0x000408f101007387 */ /* 0x0003e20000100800 */
[----:B------:R-:W-:-:S03]  /*d460*/  ISETP.GT.U32.AND P2, PT, R4, R229, PT ;  /* 0x000000e50400720c */ /* 0x000fc60003f44070 */
[----:B-1----:R-:W4:Y:S01]  /*d470*/  LDL.LU R241, [R1+0x3d4] ;  /* 0x0003d40001f17983 */ /* 0x002f220000300800 */
[C---:B------:R-:W-:Y:S02]  /*d480*/  ISETP.GT.U32.AND P6, PT, R4.reuse, R246, PT ;  /* 0x000000f60400720c */ /* 0x040fe40003fc4070 */
[----:B------:R-:W-:Y:S01]  /*d490*/  ISETP.GT.U32.AND P1, PT, R4, R242, PT ;  /* 0x000000f20400720c */ /* 0x000fe20003f24070 */
[----:B------:R-:W-:-:S06]  /*d4a0*/  @!P5 IMAD.IADD R240, R240, 0x1, -R4 ;  /* 0x00000001f0f0d824 */ /* 0x000fcc00078e0a04 */
[----:B------:R-:W-:-:S05]  /*d4b0*/  @!P2 IMAD.IADD R229, R229, 0x1, -R4 ;  /* 0x00000001e5e5a824 */ /* 0x000fca00078e0a04 */
[----:B------:R-:W-:Y:S01]  /*d4c0*/  ISETP.GT.U32.AND P2, PT, R4, R229, PT ;  /* 0x000000e50400720c */ /* 0x000fe20003f44070 */
[--C-:B------:R-:W-:Y:S01]  /*d4d0*/  @!P6 IMAD.IADD R246, R246, 0x1, -R4.reuse ;  /* 0x00000001f6f6e824 */ /* 0x100fe200078e0a04 */
[----:B------:R-:W-:Y:S01]  /*d4e0*/  ISETP.GT.U32.AND P6, PT, R4, R240, PT ;  /* 0x000000f00400720c */ /* 0x000fe20003fc4070 */
[----:B------:R-:W-:-:S03]  /*d4f0*/  @!P1 IMAD.IADD R242, R242, 0x1, -R4 ;  /* 0x00000001f2f29824 */ /* 0x000fc600078e0a04 */
[----:B------:R-:W-:Y:S04]  /*d500*/  STL [R1+0x404], R246 ;  /* 0x000404f601007387 */ /* 0x000fe80000100800 */
[----:B------:R-:W-:Y:S04]  /*d510*/  STL [R1+0x400], R242 ;  /* 0x000400f201007387 */ /* 0x000fe80000100800 */
[----:B------:R-:W4:Y:S01]  /*d520*/  LDL.LU R244, [R1+0x3d0] ;  /* 0x0003d00001f47983 */ /* 0x000f220000300800 */
[--C-:B------:R-:W-:Y:S02]  /*d530*/  @!P6 IMAD.IADD R240, R240, 0x1, -R4.reuse ;  /* 0x00000001f0f0e824 */ /* 0x100fe400078e0a04 */
[----:B------:R-:W-:Y:S01]  /*d540*/  @!P2 IMAD.IADD R229, R229, 0x1, -R4 ;  /* 0x00000001e5e5a824 */ /* 0x000fe200078e0a04 */
[----:B------:R-:W4:Y:S04]  /*d550*/  LDL.LU R245, [R1+0x3cc] ;  /* 0x0003cc0001f57983 */ /* 0x000f280000300800 */
[----:B------:R-:W-:Y:S04]  /*d560*/  STL [R1+0x3fc], R240 ;  /* 0x0003fcf001007387 */ /* 0x000fe80000100800 */
[----:B------:R1:W-:Y:S04]  /*d570*/  STL [R1+0x3f8], R229 ;  /* 0x0003f8e501007387 */ /* 0x0003e80000100800 */
[----:B-1----:R-:W4:Y:S01]  /*d580*/  LDL.LU R229, [R1+0x3c8] ;  /* 0x0003c80001e57983 */ /* 0x002f220000300800 */
[----:B---3--:R-:W-:-:S02]  /*d590*/  ISETP.GT.U32.AND P0, PT, R4, R225, PT ;  /* 0x000000e10400720c */ /* 0x008fc40003f04070 */
[C---:B------:R-:W-:Y:S01]  /*d5a0*/  ISETP.GT.U32.AND P3, PT, R4.reuse, R226, PT ;  /* 0x000000e20400720c */ /* 0x040fe20003f64070 */
[----:B------:R-:W3:Y:S01]  /*d5b0*/  LDL.LU R246, [R1+0x3c4] ;  /* 0x0003c40001f67983 */ /* 0x000ee20000300800 */
[C---:B------:R-:W-:Y:S02]  /*d5c0*/  ISETP.GT.U32.AND P4, PT, R4.reuse, R6, PT ;  /* 0x000000060400720c */ /* 0x040fe40003f84070 */
[C---:B------:R-:W-:Y:S02]  /*d5d0*/  ISETP.GT.U32.AND P1, PT, R4.reuse, R224, PT ;  /* 0x000000e00400720c */ /* 0x040fe40003f24070 */
[----:B------:R-:W-:-:S05]  /*d5e0*/  ISETP.GT.U32.AND P5, PT, R4, R223, PT ;  /* 0x000000df0400720c */ /* 0x000fca0003fa4070 */
[--C-:B------:R-:W-:Y:S01]  /*d5f0*/  @!P0 IMAD.IADD R225, R225, 0x1, -R4.reuse ;  /* 0x00000001e1e18824 */ /* 0x100fe200078e0a04 */
[----:B------:R-:W-:Y:S01]  /*d600*/  ISETP.GT.U32.AND P0, PT, R4, R205, PT ;  /* 0x000000cd0400720c */ /* 0x000fe20003f04070 */
[--C-:B------:R-:W-:Y:S01]  /*d610*/  @!P3 IMAD.IADD R226, R226, 0x1, -R4.reuse ;  /* 0x00000001e2e2b824 */ /* 0x100fe200078e0a04 */
[C---:B------:R-:W-:Y:S02]  /*d620*/  ISETP.GT.U32.AND P3, PT, R4.reuse, R247, PT ;  /* 0x000000f70400720c */ /* 0x040fe40003f64070 */
[----:B------:R-:W-:Y:S01]  /*d630*/  ISETP.GT.U32.AND P6, PT, R4, R225, PT ;  /* 0x000000e10400720c */ /* 0x000fe20003fc4070 */
[----:B------:R-:W-:Y:S02]  /*d640*/  IMAD.MOV.U32 R242, RZ, RZ, R249 ;  /* 0x000000fffff27224 */ /* 0x000fe400078e00f9 */
[----:B------:R-:W3:Y:S01]  /*d650*/  LDL.LU R249, [R1+0x3c0] ;  /* 0x0003c00001f97983 */ /* 0x000ee20000300800 */
[----:B------:R-:W-:Y:S02]  /*d660*/  @!P4 IMAD.IADD R6, R6, 0x1, -R4 ;  /* 0x000000010606c824 */ /* 0x000fe400078e0a04 */
[----:B------:R-:W-:-:S02]  /*d670*/  IMAD.MOV.U32 R240, RZ, RZ, R230 ;  /* 0x000000fffff07224 */ /* 0x000fc400078e00e6 */
[--C-:B------:R-:W-:Y:S01]  /*d680*/  @!P1 IMAD.IADD R224, R224, 0x1, -R4.reuse ;  /* 0x00000001e0e09824 */ /* 0x100fe200078e0a04 */
[----:B------:R-:W3:Y:S01]  /*d690*/  LDL.LU R230, [R1+0x3bc] ;  /* 0x0003bc0001e67983 */ /* 0x000ee20000300800 */
[--C-:B------:R-:W-:Y:S01]  /*d6a0*/  @!P0 IMAD.IADD R205, R205, 0x1, -R4.reuse ;  /* 0x00000001cdcd8824 */ /* 0x100fe200078e0a04 */
[C---:B------:R-:W-:Y:S01]  /*d6b0*/  ISETP.GT.U32.AND P2, PT, R4.reuse, R226, PT ;  /* 0x000000e20400720c */ /* 0x040fe20003f44070 */
[--C-:B------:R-:W-:Y:S01]  /*d6c0*/  @!P5 IMAD.IADD R223, R223, 0x1, -R4.reuse ;  /* 0x00000001dfdfd824 */ /* 0x100fe200078e0a04 */
[C---:B------:R-:W-:Y:S01]  /*d6d0*/  ISETP.GT.U32.AND P5, PT, R4.reuse, R6, PT ;  /* 0x000000060400720c */ /* 0x040fe20003fa4070 */
[--C-:B------:R-:W-:Y:S01]  /*d6e0*/  @!P3 IMAD.IADD R247, R247, 0x1, -R4.reuse ;  /* 0x00000001f7f7b824 */ /* 0x100fe200078e0a04 */
[----:B------:R-:W-:Y:S01]  /*d6f0*/  ISETP.GT.U32.AND P3, PT, R4, R224, PT ;  /* 0x000000e00400720c */ /* 0x000fe20003f64070 */
[----:B------:R-:W-:Y:S01]  /*d700*/  @!P6 IMAD.IADD R225, R225, 0x1, -R4 ;  /* 0x00000001e1e1e824 */ /* 0x000fe200078e0a04 */
[----:B------:R-:W-:-:S04]  /*d710*/  IABS R222, R5 ;  /* 0x0000000500de7213 */ /* 0x000fc80000000000 */
[----:B------:R1:W-:Y:S01]  /*d720*/  STL [R1+0x3f4], R225 ;  /* 0x0003f4e101007387 */ /* 0x0003e20000100800 */
[----:B------:R-:W-:-:S03]  /*d730*/  ISETP.GT.U32.AND P1, PT, R4, R223, PT ;  /* 0x000000df0400720c */ /* 0x000fc60003f24070 */
[----:B------:R-:W3:Y:S01]  /*d740*/  LDL.LU R5, [R1+0x3b8] ;  /* 0x0003b80001057983 */ /* 0x000ee20000300800 */
[--C-:B------:R-:W-:Y:S01]  /*d750*/  @!P2 IMAD.IADD R226, R226, 0x1, -R4.reuse ;  /* 0x00000001e2e2a824 */ /* 0x100fe200078e0a04 */
[----:B------:R-:W-:Y:S01]  /*d760*/  ISETP.GT.U32.AND P2, PT, R4, R247, PT ;  /* 0x000000f70400720c */ /* 0x000fe20003f44070 */
[--C-:B------:R-:W-:Y:S02]  /*d770*/  @!P5 IMAD.IADD R6, R6, 0x1, -R4.reuse ;  /* 0x000000010606d824 */ /* 0x100fe400078e0a04 */
[--C-:B------:R-:W-:Y:S01]  /*d780*/  @!P3 IMAD.IADD R224, R224, 0x1, -R4.reuse ;  /* 0x00000001e0e0b824 */ /* 0x100fe200078e0a04 */
[----:B-1----:R-:W3:Y:S04]  /*d790*/  LDL.LU R225, [R1+0x3b4] ;  /* 0x0003b40001e17983 */ /* 0x002ee80000300800 */
[----:B------:R1:W-:Y:S01]  /*d7a0*/  STL [R1+0x3f0], R226 ;  /* 0x0003f0e201007387 */ /* 0x0003e20000100800 */
[----:B------:R-:W-:-:S03]  /*d7b0*/  @!P1 IMAD.IADD R223, R223, 0x1, -R4 ;  /* 0x00000001dfdf9824 */ /* 0x000fc600078e0a04 */
[----:B-1----:R-:W3:Y:S04]  /*d7c0*/  LDL.LU R226, [R1+0x3b0] ;  /* 0x0003b00001e27983 */ /* 0x002ee80000300800 */
[----:B------:R1:W-:Y:S01]  /*d7d0*/  STL [R1+0x3ec], R6 ;  /* 0x0003ec0601007387 */ /* 0x0003e20000100800 */
[----:B------:R-:W-:-:S03]  /*d7e0*/  @!P2 IMAD.IADD R247, R247, 0x1, -R4 ;  /* 0x00000001f7f7a824 */ /* 0x000fc600078e0a04 */
[----:B-1----:R-:W3:Y:S04]  /*d7f0*/  LDL.LU R6, [R1+0x3ac] ;  /* 0x0003ac0001067983 */ /* 0x002ee80000300800 */
[----:B------:R-:W-:Y:S04]  /*d800*/  STL [R1+0x3e8], R223 ;  /* 0x0003e8df01007387 */ /* 0x000fe80000100800 */
[----:B------:R-:W-:Y:S01]  /*d810*/  STL [R1+0x3e4], R224 ;  /* 0x0003e4e001007387 */ /* 0x000fe20000100800 */
[----:B--2---:R-:W-:-:S13]  /*d820*/  ISETP.GT.U32.AND P4, PT, R4, R248, PT ;  /* 0x000000f80400720c */ /* 0x004fda0003f84070 */
[----:B------:R-:W-:Y:S01]  /*d830*/  @!P4 IMAD.IADD R248, R248, 0x1, -R4 ;  /* 0x00000001f8f8c824 */ /* 0x000fe200078e0a04 */
[----:B------:R-:W-:-:S04]  /*d840*/  ISETP.GT.U32.AND P4, PT, R4, R205, PT ;  /* 0x000000cd0400720c */ /* 0x000fc80003f84070 */
[C---:B------:R-:W-:Y:S02]  /*d850*/  ISETP.GT.U32.AND P6, PT, R4.reuse, R248, PT ;  /* 0x000000f80400720c */ /* 0x040fe40003fc4070 */
[----:B----4-:R-:W-:-:S13]  /*d860*/  ISETP.GT.U32.AND P0, PT, R4, R241, PT ;  /* 0x000000f10400720c */ /* 0x010fda0003f04070 */
[----:B------:R-:W-:-:S05]  /*d870*/  @!P0 IMAD.IADD R241, R241, 0x1, -R4 ;  /* 0x00000001f1f18824 */ /* 0x000fca00078e0a04 */
[----:B------:R-:W-:Y:S01]  /*d880*/  ISETP.GT.U32.AND P3, PT, R4, R241, PT ;  /* 0x000000f10400720c */ /* 0x000fe20003f64070 */
[--C-:B------:R-:W-:Y:S02]  /*d890*/  @!P4 IMAD.IADD R205, R205, 0x1, -R4.reuse ;  /* 0x00000001cdcdc824 */ /* 0x100fe400078e0a04 */
[--C-:B------:R-:W-:Y:S01]  /*d8a0*/  @!P6 IMAD.IADD R248, R248, 0x1, -R4.reuse ;  /* 0x00000001f8f8e824 */ /* 0x100fe200078e0a04 */
[C---:B------:R-:W-:Y:S02]  /*d8b0*/  ISETP.GT.U32.AND P5, PT, R4.reuse, R244, PT ;  /* 0x000000f40400720c */ /* 0x040fe40003fa4070 */
[----:B------:R-:W-:Y:S07]  /*d8c0*/  STL [R1+0x3e0], R205 ;  /* 0x0003e0cd01007387 */ /* 0x000fee0000100800 */
[----:B------:R-:W-:Y:S01]  /*d8d0*/  @!P3 IMAD.IADD R241, R241, 0x1, -R4 ;  /* 0x00000001f1f1b824 */ /* 0x000fe200078e0a04 */
[----:B------:R1:W-:Y:S01]  /*d8e0*/  STL [R1+0x3dc], R247 ;  /* 0x0003dcf701007387 */ /* 0x0003e20000100800 */
[----:B------:R-:W-:-:S03]  /*d8f0*/  ISETP.GT.U32.AND P1, PT, R4, R245, PT ;  /* 0x000000f50400720c */ /* 0x000fc60003f24070 */
[----:B-1----:R-:W2:Y:S04]  /*d900*/  LDL.LU R247, [R1+0x3a8] ;  /* 0x0003a80001f77983 */ /* 0x002ea80000300800 */
[----:B------:R1:W-:Y:S04]  /*d910*/  STL [R1+0x3d8], R248 ;  /* 0x0003d8f801007387 */ /* 0x0003e80000100800 */
[----:B------:R4:W-:Y:S01]  /*d920*/  STL [R1+0x3d4], R241 ;  /* 0x0003d4f101007387 */ /* 0x0009e20000100800 */
[----:B------:R-:W-:Y:S02]  /*d930*/  @!P5 IMAD.IADD R244, R244, 0x1, -R4 ;  /* 0x00000001f4f4d824 */ /* 0x000fe400078e0a04 */
[----:B-1----:R-:W-:Y:S01]  /*d940*/  IMAD.MOV.U32 R248, RZ, RZ, R240 ;  /* 0x000000fffff87224 */ /* 0x002fe200078e00f0 */
[----:B----4-:R-:W4:Y:S04]  /*d950*/  LDL.LU R241, [R1+0x3a4] ;  /* 0x0003a40001f17983 */ /* 0x010f280000300800 */
[----:B------:R-:W4:Y:S01]  /*d960*/  LDL.LU R240, [R1+0x3a0] ;  /* 0x0003a00001f07983 */ /* 0x000f220000300800 */
[----:B------:R-:W-:-:S02]  /*d970*/  ISETP.GT.U32.AND P0, PT, R4, R229, PT ;  /* 0x000000e50400720c */ /* 0x000fc40003f04070 */
[----:B------:R-:W-:Y:S01]  /*d980*/  ISETP.GT.U32.AND P6, PT, R4, R244, PT ;  /* 0x000000f40400720c */ /* 0x000fe20003fc4070 */
[----:B------:R-:W-:-:S05]  /*d990*/  @!P1 IMAD.IADD R245, R245, 0x1, -R4 ;  /* 0x00000001f5f59824 */ /* 0x000fca00078e0a04 */
[----:B------:R-:W-:-:S05]  /*d9a0*/  ISETP.GT.U32.AND P1, PT, R4, R245, PT ;  /* 0x000000f50400720c */ /* 0x000fca0003f24070 */
[--C-:B------:R-:W-:Y:S02]  /*d9b0*/  @!P0 IMAD.IADD R229, R229, 0x1, -R4.reuse ;  /* 0x00000001e5e58824 */ /* 0x100fe400078e0a04 */
[----:B------:R-:W-:-:S03]  /*d9c0*/  @!P6 IMAD.IADD R244, R244, 0x1, -R4 ;  /* 0x00000001f4f4e824 */ /* 0x000fc600078e0a04 */
[----:B------:R-:W-:-:S03]  /*d9d0*/  ISETP.GT.U32.AND P6, PT, R4, R229, PT ;  /* 0x000000e50400720c */ /* 0x000fc60003fc4070 */
[--C-:B------:R-:W-:Y:S01]  /*d9e0*/  @!P1 IMAD.IADD R245, R245, 0x1, -R4.reuse ;  /* 0x00000001f5f59824 */ /* 0x100fe200078e0a04 */
[----:B------:R1:W-:Y:S04]  /*d9f0*/  STL [R1+0x3d0], R244 ;  /* 0x0003d0f401007387 */ /* 0x0003e80000100800 */
[----:B------:R1:W-:Y:S04]  /*da00*/  STL [R1+0x3cc], R245 ;  /* 0x0003ccf501007387 */ /* 0x0003e80000100800 */
[----:B------:R-:W4:Y:S01]  /*da10*/  LDL.LU R205, [R1+0x39c] ;  /* 0x00039c0001cd7983 */ /* 0x000f220000300800 */
[----:B------:R-:W-:-:S03]  /*da20*/  @!P6 IMAD.IADD R229, R229, 0x1, -R4 ;  /* 0x00000001e5e5e824 */ /* 0x000fc600078e0a04 */
[----:B-1----:R-:W4:Y:S01]  /*da30*/  LDL.LU R244, [R1+0x398] ;  /* 0x0003980001f47983 */ /* 0x002f220000300800 */
[----:B------:R-:W-:-:S03]  /*da40*/  IMAD.MOV.U32 R245, RZ, RZ, R242 ;  /* 0x000000fffff57224 */ /* 0x000fc600078e00f2 */
[----:B------:R-:W4:Y:S04]  /*da50*/  LDL.LU R242, [R1+0x394] ;  /* 0x0003940001f27983 */ /* 0x000f280000300800 */
[----:B------:R1:W-:Y:S04]  /*da60*/  STL [R1+0x3c8], R229 ;  /* 0x0003c8e501007387 */ /* 0x0003e80000100800 */
[----:B-1----:R-:W4:Y:S01]  /*da70*/  LDL.LU R229, [R1+0x1d64] ;  /* 0x001d640001e57983 */ /* 0x002f220000300800 */
[C---:B---3--:R-:W-:Y:S02]  /*da80*/  ISETP.GT.U32.AND P4, PT, R4.reuse, R246, PT ;  /* 0x000000f60400720c */ /* 0x048fe40003f84070 */
[----:B------:R-:W-:-:S02]  /*da90*/  ISETP.GT.U32.AND P2, PT, R4, R249, PT ;  /* 0x000000f90400720c */ /* 0x000fc40003f44070 */
[C---:B------:R-:W-:Y:S02]  /*daa0*/  ISETP.GT.U32.AND P5, PT, R4.reuse, R230, PT ;  /* 0x000000e60400720c */ /* 0x040fe40003fa4070 */
[----:B------:R-:W-:-:S07]  /*dab0*/  ISETP.GT.U32.AND P3, PT, R4, R5, PT ;  /* 0x000000050400720c */ /* 0x000fce0003f64070 */
[--C-:B------:R-:W-:Y:S02]  /*dac0*/  @!P4 IMAD.IADD R246, R246, 0x1, -R4.reuse ;  /* 0x00000001f6f6c824 */ /* 0x100fe400078e0a04 */
[----:B------:R-:W-:-:S03]  /*dad0*/  @!P2 IMAD.IADD R249, R249, 0x1, -R4 ;  /* 0x00000001f9f9a824 */ /* 0x000fc600078e0a04 */
[----:B------:R-:W-:Y:S01]  /*dae0*/  ISETP.GT.U32.AND P1, PT, R4, R246, PT ;  /* 0x000000f60400720c */ /* 0x000fe20003f24070 */
[--C-:B------:R-:W-:Y:S01]  /*daf0*/  @!P5 IMAD.IADD R230, R230, 0x1, -R4.reuse ;  /* 0x00000001e6e6d824 */ /* 0x100fe200078e0a04 */
[C---:B------:R-:W-:Y:S02]  /*db00*/  ISETP.GT.U32.AND P5, PT, R4.reuse, R249, PT ;  /* 0x000000f90400720c */ /* 0x040fe40003fa4070 */
[C---:B------:R-:W-:Y:S01]  /*db10*/  ISETP.GT.U32.AND P0, PT, R4.reuse, R225, PT ;  /* 0x000000e10400720c */ /* 0x040fe20003f04070 */
[----:B------:R-:W-:Y:S01]  /*db20*/  @!P3 IMAD.IADD R5, R5, 0x1, -R4 ;  /* 0x000000010505b824 */ /* 0x000fe200078e0a04 */
[C---:B------:R-:W-:Y:S02]  /*db30*/  ISETP.GT.U32.AND P2, PT, R4.reuse, R6, PT ;  /* 0x000000060400720c */ /* 0x040fe40003f44070 */
[C---:B------:R-:W-:Y:S02]  /*db40*/  ISETP.GT.U32.AND P4, PT, R4.reuse, R226, PT ;  /* 0x000000e20400720c */ /* 0x040fe40003f84070 */
[----:B------:R-:W-:-:S03]  /*db50*/  ISETP.GT.U32.AND P3, PT, R4, R230, PT ;  /* 0x000000e60400720c */ /* 0x000fc60003f64070 */
[--C-:B------:R-:W-:Y:S02]  /*db60*/  @!P1 IMAD.IADD R246, R246, 0x1, -R4.reuse ;  /* 0x00000001f6f69824 */ /* 0x100fe400078e0a04 */
[----:B------:R-:W-:-:S03]  /*db70*/  @!P5 IMAD.IADD R249, R249, 0x1, -R4 ;  /* 0x00000001f9f9d824 */ /* 0x000fc600078e0a04 */
[----:B------:R1:W-:Y:S01]  /*db80*/  STL [R1+0x3c4], R246 ;  /* 0x0003c4f601007387 */ /* 0x0003e20000100800 */
[----:B------:R-:W-:Y:S02]  /*db90*/  @!P0 IMAD.IADD R225, R225, 0x1, -R4 ;  /* 0x00000001e1e18824 */ /* 0x000fe400078e0a04 */
[----:B-1----:R-:W-:Y:S02]  /*dba0*/  IMAD.MOV.U32 R246, RZ, RZ, R248 ;  /* 0x000000fffff67224 */ /* 0x002fe400078e00f8 */
[----:B------:R-:W3:Y:S04]  /*dbb0*/  LDL.LU R248, [R1+0x388] ;  /* 0x0003880001f87983 */ /* 0x000ee80000300800 */
[----:B------:R1:W-:Y:S01]  /*dbc0*/  STL [R1+0x3c0], R249 ;  /* 0x0003c0f901007387 */ /* 0x0003e20000100800 */
[----:B------:R-:W-:-:S02]  /*dbd0*/  @!P2 IMAD.IADD R6, R6, 0x1, -R4 ;  /* 0x000000010606a824 */ /* 0x000fc400078e0a04 */
[--C-:B------:R-:W-:Y:S01]  /*dbe0*/  @!P4 IMAD.IADD R226, R226, 0x1, -R4.reuse ;  /* 0x00000001e2e2c824 */ /* 0x100fe200078e0a04 */
[----:B------:R-:W-:Y:S01]  /*dbf0*/  ISETP.GT.U32.AND P4, PT, R4, R5, PT ;  /* 0x000000050400720c */ /* 0x000fe20003f84070 */
[----:B------:R-:W-:Y:S01]  /*dc00*/  @!P3 IMAD.IADD R230, R230, 0x1, -R4 ;  /* 0x00000001e6e6b824 */ /* 0x000fe200078e0a04 */
[----:B-1----:R-:W3:Y:S01]  /*dc10*/  LDL.LU R249, [R1+0x384] ;  /* 0x0003840001f97983 */ /* 0x002ee20000300800 */
[C---:B------:R-:W-:Y:S02]  /*dc20*/  ISETP.GT.U32.AND P6, PT, R4.reuse, R6, PT ;  /* 0x000000060400720c */ /* 0x040fe40003fc4070 */
[C---:B------:R-:W-:Y:S02]  /*dc30*/  ISETP.GT.U32.AND P2, PT, R4.reuse, R225, PT ;  /* 0x000000e10400720c */ /* 0x040fe40003f44070 */
[----:B------:R-:W-:-:S06]  /*dc40*/  ISETP.GT.U32.AND P1, PT, R4, R226, PT ;  /* 0x000000e20400720c */ /* 0x000fcc0003f24070 */
[--C-:B------:R-:W-:Y:S01]  /*dc50*/  @!P4 IMAD.IADD R5, R5, 0x1, -R4.reuse ;  /* 0x000000010505c824 */ /* 0x100fe200078e0a04 */
[----:B------:R1:W-:Y:S02]  /*dc60*/  STL [R1+0x3bc], R230 ;  /* 0x0003bce601007387 */ /* 0x0003e40000100800 */
[--C-:B------:R-:W-:Y:S02]  /*dc70*/  @!P6 IMAD.IADD R6, R6, 0x1, -R4.reuse ;  /* 0x000000010606e824 */ /* 0x100fe400078e0a04 */
[--C-:B------:R-:W-:Y:S02]  /*dc80*/  @!P2 IMAD.IADD R225, R225, 0x1, -R4.reuse ;  /* 0x00000001e1e1a824 */ /* 0x100fe400078e0a04 */
[----:B------:R-:W-:Y:S01]  /*dc90*/  @!P1 IMAD.IADD R226, R226, 0x1, -R4 ;  /* 0x00000001e2e29824 */ /* 0x000fe200078e0a04 */
[----:B-1----:R-:W3:Y:S01]  /*dca0*/  LDL.LU R230, [R1+0x1d60] ;  /* 0x001d600001e67983 */ /* 0x002ee20000300800 */
[----:B------:R-:W-:-:S03]  /*dcb0*/  IMAD.HI.U32 R223, R2, R221, RZ ;  /* 0x000000dd02df7227 */ /* 0x000fc600078e00ff */
[----:B------:R1:W-:Y:S04]  /*dcc0*/  STL [R1+0x3b8], R5 ;  /* 0x0003b80501007387 */ /* 0x0003e80000100800 */
[----:B------:R-:W-:Y:S01]  /*dcd0*/  STL [R1+0x3b4], R225 ;  /* 0x0003b4e101007387 */ /* 0x000fe20000100800 */
[----:B------:R-:W-:-:S03]  /*dce0*/  IMAD.MOV R223, RZ, RZ, -R223 ;  /* 0x000000ffffdf7224 */ /* 0x000fc600078e0adf */
[----:B------:R-:W-:Y:S01]  /*dcf0*/  STL [R1+0x3b0], R226 ;  /* 0x0003b0e201007387 */ /* 0x000fe20000100800 */
[----:B------:R-:W-:-:S03]  /*dd00*/  IMAD.HI.U32 R224, R2, R222, RZ ;  /* 0x000000de02e07227 */ /* 0x000fc600078e00ff */
[----:B------:R1:W-:Y:S02]  /*dd10*/  STL [R1+0x3ac], R6 ;  /* 0x0003ac0601007387 */ /* 0x0003e40000100800 */
[----:B-1----:R-:W-:Y:S02]  /*dd20*/  VIADD R5, R0, 0x1dc ;  /* 0x000001dc00057836 */ /* 0x002fe40000000000 */
[----:B------:R-:W-:Y:S02]  /*dd30*/  IMAD R221, R4, R223, R221 ;  /* 0x000000df04dd7224 */ /* 0x000fe400078e02dd */
[----:B------:R-:W-:Y:S02]  /*dd40*/  VIADD R6, R0, 0x1db ;  /* 0x000001db00067836 */ /* 0x000fe40000000000 */
[----:B------:R-:W-:-:S03]  /*dd50*/  IMAD.MOV R223, RZ, RZ, -R224 ;  /* 0x000000ffffdf7224 */ /* 0x000fc600078e0ae0 */
[----:B------:R-:W-:Y:S01]  /*dd60*/  STL [R1+0x5b4], R6 ;  /* 0x0005b40601007387 */ /* 0x000fe20000100800 */
[C---:B------:R-:W-:Y:S01]  /*dd70*/  IMAD R222, R4.reuse, R223, R222 ;  /* 0x000000df04de7224 */ /* 0x040fe200078e02de */
[----:B------:R-:W-:Y:S02]  /*dd80*/  IABS R223, R6 ;  /* 0x0000000600df7213 */ /* 0x000fe40000000000 */
[C---:B--2---:R-:W-:Y:S02]  /*dd90*/  ISETP.GT.U32.AND P0, PT, R4.reuse, R247, PT ;  /* 0x000000f70400720c */ /* 0x044fe40003f04070 */
[C---:B----4-:R-:W-:Y:S02]  /*dda0*/  ISETP.GT.U32.AND P5, PT, R4.reuse, R241, PT ;  /* 0x000000f10400720c */ /* 0x050fe40003fa4070 */
[----:B------:R-:W-:-:S09]  /*ddb0*/  ISETP.GT.U32.AND P3, PT, R4, R240, PT ;  /* 0x000000f00400720c */ /* 0x000fd20003f64070 */
[----:B------:R-:W-:-:S05]  /*ddc0*/  @!P0 IMAD.IADD R247, R247, 0x1, -R4 ;  /* 0x00000001f7f78824 */ /* 0x000fca00078e0a04 */
[----:B------:R-:W-:Y:S01]  /*ddd0*/  ISETP.GT.U32.AND P4, PT, R4, R247, PT ;  /* 0x000000f70400720c */ /* 0x000fe20003f84070 */
[--C-:B------:R-:W-:Y:S02]  /*dde0*/  @!P5 IMAD.IADD R241, R241, 0x1, -R4.reuse ;  /* 0x00000001f1f1d824 */ /* 0x100fe400078e0a04 */
[----:B------:R-:W-:-:S03]  /*ddf0*/  @!P3 IMAD.IADD R240, R240, 0x1, -R4 ;  /* 0x00000001f0f0b824 */ /* 0x000fc600078e0a04 */
[C---:B------:R-:W-:Y:S02]  /*de00*/  ISETP.GT.U32.AND P6, PT, R4.reuse, R241, PT ;  /* 0x000000f10400720c */ /* 0x040fe40003fc4070 */
[----:B------:R-:W-:-:S05]  /*de10*/  ISETP.GT.U32.AND P3, PT, R4, R240, PT ;  /* 0x000000f00400720c */ /* 0x000fca0003f64070 */
[----:B------:R-:W-:-:S05]  /*de20*/  @!P4 IMAD.IADD R247, R247, 0x1, -R4 ;  /* 0x00000001f7f7c824 */ /* 0x000fca00078e0a04 */
[----:B------:R1:W-:Y:S01]  /*de30*/  STL [R1+0x3a8], R247 ;  /* 0x0003a8f701007387 */ /* 0x0003e20000100800 */
[----:B------:R-:W-:-:S03]  /*de40*/  @!P6 IMAD.IADD R241, R241, 0x1, -R4 ;  /* 0x00000001f1f1e824 */ /* 0x000fc600078e0a04 */
[----:B------:R-:W-:Y:S01]  /*de50*/  STL [R1+0x5c8], R5 ;  /* 0x0005c80501007387 */ /* 0x000fe20000100800 */
[----:B------:R-:W-:-:S03]  /*de60*/  @!P3 IMAD.IADD R240, R240, 0x1, -R4 ;  /* 0x00000001f0f0b824 */ /* 0x000fc600078e0a04 */
[----:B-1----:R-:W2:Y:S04]  /*de70*/  LDL.LU R247, [R1+0x370] ;  /* 0x0003700001f77983 */ /* 0x002ea80000300800 */
[----:B------:R1:W-:Y:S04]  /*de80*/  STL [R1+0x3a4], R241 ;  /* 0x0003a4f101007387 */ /* 0x0003e80000100800 */
[----:B------:R4:W-:Y:S04]  /*de90*/  STL [R1+0x3a0], R240 ;  /* 0x0003a0f001007387 */ /* 0x0009e80000100800 */
[----:B-1----:R-:W2:Y:S04]  /*dea0*/  LDL.LU R241, [R1+0x36c] ;  /* 0x00036c0001f17983 */ /* 0x002ea80000300800 */
[----:B------:R-:W2:Y:S01]  /*deb0*/  LDL.LU R6, [R1+0x368] ;  /* 0x0003680001067983 */ /* 0x000ea20000300800 */
[----:B----4-:R-:W-:-:S02]  /*dec0*/  IMAD.MOV.U32 R240, RZ, RZ, R233 ;  /* 0x000000fffff07224 */ /* 0x010fc400078e00e9 */
[----:B------:R-:W-:Y:S02]  /*ded0*/  IMAD.MOV.U32 R233, RZ, RZ, R229 ;  /* 0x000000ffffe97224 */ /* 0x000fe400078e00e5 */
[----:B------:R-:W4:Y:S01]  /*dee0*/  LDL.LU R229, [R1+0x364] ;  /* 0x0003640001e57983 */ /* 0x000f220000300800 */
[C---:B------:R-:W-:Y:S02]  /*def0*/  ISETP.GT.U32.AND P0, PT, R4.reuse, R205, PT ;  /* 0x000000cd0400720c */ /* 0x040fe40003f04070 */
[C---:B------:R-:W-:Y:S02]  /*df00*/  ISETP.GT.U32.AND P2, PT, R4.reuse, R244, PT ;  /* 0x000000f40400720c */ /* 0x040fe40003f44070 */
[C---:B------:R-:W-:Y:S02]  /*df10*/  ISETP.GT.U32.AND P1, PT, R4.reuse, R242, PT ;  /* 0x000000f20400720c */ /* 0x040fe40003f24070 */
[C---:B------:R-:W-:Y:S02]  /*df20*/  ISETP.GT.U32.AND P5, PT, R4.reuse, R245, PT ;  /* 0x000000f50400720c */ /* 0x040fe40003fa4070 */
[----:B------:R-:W-:-:S05]  /*df30*/  ISETP.GT.U32.AND P4, PT, R4, R246, PT ;  /* 0x000000f60400720c */ /* 0x000fca0003f84070 */
[--C-:B------:R-:W-:Y:S02]  /*df40*/  @!P0 IMAD.IADD R205, R205, 0x1, -R4.reuse ;  /* 0x00000001cdcd8824 */ /* 0x100fe400078e0a04 */
[--C-:B------:R-:W-:Y:S02]  /*df50*/  @!P2 IMAD.IADD R244, R244, 0x1, -R4.reuse ;  /* 0x00000001f4f4a824 */ /* 0x100fe400078e0a04 */
[--C-:B------:R-:W-:Y:S01]  /*df60*/  @!P1 IMAD.IADD R242, R242, 0x1, -R4.reuse ;  /* 0x00000001f2f29824 */ /* 0x100fe200078e0a04 */
[C---:B------:R-:W-:Y:S01]  /*df70*/  ISETP.GT.U32.AND P1, PT, R4.reuse, R250, PT ;  /* 0x000000fa0400720c */ /* 0x040fe20003f24070 */
[--C-:B------:R-:W-:Y:S01]  /*df80*/  @!P5 IMAD.IADD R245, R245, 0x1, -R4.reuse ;  /* 0x00000001f5f5d824 */ /* 0x100fe200078e0a04 */
[----:B------:R-:W-:Y:S01]  /*df90*/  ISETP.GT.U32.AND P6, PT, R4, R205, PT ;  /* 0x000000cd0400720c */ /* 0x000fe20003fc4070 */
[----:B------:R-:W-:Y:S01]  /*dfa0*/  @!P4 IMAD.IADD R246, R246, 0x1, -R4 ;  /* 0x00000001f6f6c824 */ /* 0x000fe200078e0a04 */
[C---:B------:R-:W-:Y:S02]  /*dfb0*/  ISETP.GT.U32.AND P3, PT, R4.reuse, R244, PT ;  /* 0x000000f40400720c */ /* 0x040fe40003f64070 */
[----:B------:R-:W-:-:S02]  /*dfc0*/  ISETP.GT.U32.AND P5, PT, R4, R242, PT ;  /* 0x000000f20400720c */ /* 0x000fc40003fa4070 */
[C---:B------:R-:W-:Y:S02]  /*dfd0*/  ISETP.GT.U32.AND P4, PT, R4.reuse, R245, PT ;  /* 0x000000f50400720c */ /* 0x040fe40003f84070 */
[C---:B---3--:R-:W-:Y:S02]  /*dfe0*/  ISETP.GT.U32.AND P0, PT, R4.reuse, R248, PT ;  /* 0x000000f80400720c */ /* 0x048fe40003f04070 */
[----:B------:R-:W-:-:S11]  /*dff0*/  ISETP.GT.U32.AND P2, PT, R4, R249, PT ;  /* 0x000000f90400720c */ /* 0x000fd60003f44070 */
[--C-:B------:R-:W-:Y:S01]  /*e000*/  @!P0 IMAD.IADD R248, R248, 0x1, -R4.reuse ;  /* 0x00000001f8f88824 */ /* 0x100fe200078e0a04 */
[----:B------:R-:W-:Y:S01]  /*e010*/  ISETP.GT.U32.AND P0, PT, R4, R251, PT ;  /* 0x000000fb0400720c */ /* 0x000fe20003f04070 */
[--C-:B------:R-:W-:Y:S01]  /*e020*/  @!P1 IMAD.IADD R250, R250, 0x1, -R4.reuse ;  /* 0x00000001fafa9824 */ /* 0x100fe200078e0a04 */
[----:B------:R-:W-:Y:S01]  /*e030*/  IABS R224, R5 ;  /* 0x0000000500e07213 */ /* 0x000fe20000000000 */
[--C-:B------:R-:W-:Y:S01]  /*e040*/  @!P6 IMAD.IADD R205, R205, 0x1, -R4.reuse ;  /* 0x00000001cdcde824 */ /* 0x100fe200078e0a04 */
[C---:B------:R-:W-:Y:S01]  /*e050*/  ISETP.GT.U32.AND P1, PT, R4.reuse, R248, PT ;  /* 0x000000f80400720c */ /* 0x040fe20003f24070 */
[----:B------:R-:W3:Y:S01]  /*e060*/  LDL.LU R5, [R1+0x360] ;  /* 0x0003600001057983 */ /* 0x000ee20000300800 */
[--C-:B------:R-:W-:Y:S01]  /*e070*/  @!P2 IMAD.IADD R249, R249, 0x1, -R4.reuse ;  /* 0x00000001f9f9a824 */ /* 0x100fe200078e0a04 */
[----:B------:R-:W-:Y:S01]  /*e080*/  ISETP.GT.U32.AND P2, PT, R4, R246, PT ;  /* 0x000000f60400720c */ /* 0x000fe20003f44070 */
[--C-:B------:R-:W-:Y:S02]  /*e090*/  @!P3 IMAD.IADD R244, R244, 0x1, -R4.reuse ;  /* 0x00000001f4f4b824 */ /* 0x100fe400078e0a04 */
[--C-:B------:R-:W-:Y:S01]  /*e0a0*/  @!P5 IMAD.IADD R242, R242, 0x1, -R4.reuse ;  /* 0x00000001f2f2d824 */ /* 0x100fe200078e0a04 */
[C---:B------:R-:W-:Y:S01]  /*e0b0*/  ISETP.GT.U32.AND P5, PT, R4.reuse, R252, PT ;  /* 0x000000fc0400720c */ /* 0x040fe20003fa4070 */
[--C-:B------:R-:W-:Y:S01]  /*e0c0*/  @!P4 IMAD.IADD R245, R245, 0x1, -R4.reuse ;  /* 0x00000001f5f5c824 */ /* 0x100fe200078e0a04 */
[----:B------:R1:W-:Y:S01]  /*e0d0*/  STL [R1+0x39c], R205 ;  /* 0x00039ccd01007387 */ /* 0x0003e20000100800 */
[C---:B------:R-:W-:Y:S01]  /*e0e0*/  ISETP.GT.U32.AND P4, PT, R4.reuse, R237, PT ;  /* 0x000000ed0400720c */ /* 0x040fe20003f84070 */
[----:B------:R-:W-:Y:S01]  /*e0f0*/  @!P0 IMAD.IADD R251, R251, 0x1, -R4 ;  /* 0x00000001fbfb8824 */ /* 0x000fe200078e0a04 */
[----:B------:R-:W-:-:S02]  /*e100*/  ISETP.GT.U32.AND P3, PT, R4, R249, PT ;  /* 0x000000f90400720c */ /* 0x000fc40003f64070 */
[----:B------:R-:W-:Y:S01]  /*e110*/  ISETP.GT.U32.AND P6, PT, R4, R250, PT ;  /* 0x000000fa0400720c */ /* 0x000fe20003fc4070 */
[----:B-1----:R-:W3:Y:S01]  /*e120*/  LDL.LU R205, [R1+0x35c] ;  /* 0x00035c0001cd7983 */ /* 0x002ee20000300800 */
[----:B------:R-:W-:-:S03]  /*e130*/  @!P2 IMAD.IADD R246, R246, 0x1, -R4 ;  /* 0x00000001f6f6a824 */ /* 0x000fc600078e0a04 */
[----:B------:R-:W-:Y:S01]  /*e140*/  STL [R1+0x398], R244 ;  /* 0x000398f401007387 */ /* 0x000fe20000100800 */
[----:B------:R-:W-:-:S03]  /*e150*/  ISETP.GT.U32.AND P2, PT, R4, R251, PT ;  /* 0x000000fb0400720c */ /* 0x000fc60003f44070 */
[----:B------:R1:W-:Y:S01]  /*e160*/  STL [R1+0x394], R242 ;  /* 0x000394f201007387 */ /* 0x0003e20000100800 */
[--C-:B------:R-:W-:Y:S02]  /*e170*/  @!P1 IMAD.IADD R248, R248, 0x1, -R4.reuse ;  /* 0x00000001f8f89824 */ /* 0x100fe400078e0a04 */
[--C-:B------:R-:W-:Y:S01]  /*e180*/  @!P5 IMAD.IADD R252, R252, 0x1, -R4.reuse ;  /* 0x00000001fcfcd824 */ /* 0x100fe200078e0a04 */
[----:B-1----:R-:W3:Y:S04]  /*e190*/  LDL.LU R242, [R1+0x358] ;  /* 0x0003580001f27983 */ /* 0x002ee80000300800 */
[----:B------:R-:W3:Y:S01]  /*e1a0*/  LDL.LU R244, [R1+0x354] ;  /* 0x0003540001f47983 */ /* 0x000ee20000300800 */
[----:B------:R-:W-:-:S03]  /*e1b0*/  @!P4 IMAD.IADD R237, R237, 0x1, -R4 ;  /* 0x00000001ededc824 */ /* 0x000fc600078e0a04 */
[----:B------:R-:W-:Y:S01]  /*e1c0*/  STL [R1+0x390], R245 ;  /* 0x000390f501007387 */ /* 0x000fe20000100800 */
[----:B------:R-:W-:-:S03]  /*e1d0*/  @!P3 IMAD.IADD R249, R249, 0x1, -R4 ;  /* 0x00000001f9f9b824 */ /* 0x000fc600078e0a04 */
[----:B------:R-:W-:Y:S01]  /*e1e0*/  STL [R1+0x38c], R246 ;  /* 0x00038cf601007387 */ /* 0x000fe20000100800 */
[----:B------:R-:W-:-:S03]  /*e1f0*/  @!P6 IMAD.IADD R250, R250, 0x1, -R4 ;  /* 0x00000001fafae824 */ /* 0x000fc600078e0a04 */
[----:B------:R1:W-:Y:S01]  /*e200*/  STL [R1+0x388], R248 ;  /* 0x000388f801007387 */ /* 0x0003e20000100800 */
[C---:B------:R-:W-:Y:S01]  /*e210*/  ISETP.GT.U32.AND P6, PT, R4.reuse, R252, PT ;  /* 0x000000fc0400720c */ /* 0x040fe20003fc4070 */
[--C-:B------:R-:W-:Y:S01]  /*e220*/  @!P2 IMAD.IADD R251, R251, 0x1, -R4.reuse ;  /* 0x00000001fbfba824 */ /* 0x100fe200078e0a04 */
[----:B------:R-:W-:Y:S01]  /*e230*/  ISETP.GT.U32.AND P4, PT, R4, R237, PT ;  /* 0x000000ed0400720c */ /* 0x000fe20003f84070 */
[----:B-1----:R-:W3:Y:S04]  /*e240*/  LDL.LU R248, [R1+0x350] ;  /* 0x0003500001f87983 */ /* 0x002ee80000300800 */
[----:B------:R1:W-:Y:S04]  /*e250*/  STL [R1+0x384], R249 ;  /* 0x000384f901007387 */ /* 0x0003e80000100800 */
[----:B------:R-:W-:Y:S04]  /*e260*/  STL [R1+0x380], R250 ;  /* 0x000380fa01007387 */ /* 0x000fe80000100800 */
[----:B-1----:R-:W3:Y:S04]  /*e270*/  LDL.LU R249, [R1+0x34c] ;  /* 0x00034c0001f97983 */ /* 0x002ee80000300800 */
[----:B------:R1:W-:Y:S01]  /*e280*/  STL [R1+0x37c], R251 ;  /* 0x00037cfb01007387 */ /* 0x0003e20000100800 */
[----:B------:R-:W-:-:S02]  /*e290*/  @!P6 IMAD.IADD R252, R252, 0x1, -R4 ;  /* 0x00000001fcfce824 */ /* 0x000fc400078e0a04 */
[----:B------:R-:W-:Y:S01]  /*e2a0*/  @!P4 IMAD.IADD R237, R237, 0x1, -R4 ;  /* 0x00000001ededc824 */ /* 0x000fe200078e0a04 */
[----:B-1----:R-:W3:Y:S04]  /*e2b0*/  LDL.LU R251, [R1+0x348] ;  /* 0x0003480001fb7983 */ /* 0x002ee80000300800 */
[----:B------:R-:W-:Y:S04]  /*e2c0*/  STL [R1+0x378], R252 ;  /* 0x000378fc01007387 */ /* 0x000fe80000100800 */
[----:B------:R1:W-:Y:S04]  /*e2d0*/  STL [R1+0x374], R237 ;  /* 0x000374ed01007387 */ /* 0x0003e80000100800 */
[----:B------:R-:W3:Y:S04]  /*e2e0*/  LDL.LU R245, [R1+0x344] ;  /* 0x0003440001f57983 */ /* 0x000ee80000300800 */
[----:B------:R-:W3:Y:S01]  /*e2f0*/  LDL.LU R250, [R1+0x340] ;  /* 0x0003400001fa7983 */ /* 0x000ee20000300800 */
[----:B-1----:R-:W-:-:S03]  /*e300*/  IMAD.MOV.U32 R237, RZ, RZ, R236 ;  /* 0x000000ffffed7224 */ /* 0x002fc600078e00ec */
[----:B------:R-:W3:Y:S01]  /*e310*/  LDL.LU R252, [R1+0x33c] ;  /* 0x00033c0001fc7983 */ /* 0x000ee20000300800 */
[----:B------:R-:W-:-:S03]  /*e320*/  IMAD.MOV.U32 R236, RZ, RZ, R228 ;  /* 0x000000ffffec7224 */ /* 0x000fc600078e00e4 */
[----:B------:R-:W3:Y:S04]  /*e330*/  LDL.LU R228, [R1+0x338] ;  /* 0x0003380001e47983 */ /* 0x000ee80000300800 */
[----:B------:R-:W3:Y:S01]  /*e340*/  LDL.LU R246, [R1+0x334] ;  /* 0x0003340001f67983 */ /* 0x000ee20000300800 */
[C---:B--2---:R-:W-:Y:S02]  /*e350*/  ISETP.GT.U32.AND P0, PT, R4.reuse, R247, PT ;  /* 0x000000f70400720c */ /* 0x044fe40003f04070 */
[C---:B------:R-:W-:Y:S02]  /*e360*/  ISETP.GT.U32.AND P1, PT, R4.reuse, R241, PT ;  /* 0x000000f10400720c */ /* 0x040fe40003f24070 */
[C---:B------:R-:W-:Y:S02]  /*e370*/  ISETP.GT.U32.AND P3, PT, R4.reuse, R6, PT ;  /* 0x000000060400720c */ /* 0x040fe40003f64070 */
[----:B----4-:R-:W-:-:S07]  /*e380*/  ISETP.GT.U32.AND P5, PT, R4, R229, PT ;  /* 0x000000e50400720c */ /* 0x010fce0003fa4070 */
[--C-:B------:R-:W-:Y:S02]  /*e390*/  @!P0 IMAD.IADD R247, R247, 0x1, -R4.reuse ;  /* 0x00000001f7f78824 */ /* 0x100fe400078e0a04 */
[----:B------:R-:W-:-:S03]  /*e3a0*/  @!P1 IMAD.IADD R241, R241, 0x1, -R4 ;  /* 0x00000001f1f19824 */ /* 0x000fc600078e0a04 */
[----:B------:R-:W-:Y:S01]  /*e3b0*/  ISETP.GT.U32.AND P6, PT, R4, R247, PT ;  /* 0x000000f70400720c */ /* 0x000fe20003fc4070 */
[--C-:B------:R-:W-:Y:S01]  /*e3c0*/  @!P3 IMAD.IADD R6, R6, 0x1, -R4.reuse ;  /* 0x000000010606b824 */ /* 0x100fe200078e0a04 */
[----:B------:R-:W-:Y:S01]  /*e3d0*/  ISETP.GT.U32.AND P4, PT, R4, R241, PT ;  /* 0x000000f10400720c */ /* 0x000fe20003f84070 */
[----:B------:R-:W-:-:S03]  /*e3e0*/  @!P5 IMAD.IADD R229, R229, 0x1, -R4 ;  /* 0x00000001e5e5d824 */ /* 0x000fc600078e0a04 */
[----:B------:R-:W-:-:S07]  /*e3f0*/  ISETP.GT.U32.AND P5, PT, R4, R6, PT ;  /* 0x000000060400720c */ /* 0x000fce0003fa4070 */
[--C-:B------:R-:W-:Y:S02]  /*e400*/  @!P6 IMAD.IADD R247, R247, 0x1, -R4.reuse ;  /* 0x00000001f7f7e824 */ /* 0x100fe400078e0a04 */
[----:B------:R-:W-:-:S03]  /*e410*/  @!P4 IMAD.IADD R241, R241, 0x1, -R4 ;  /* 0x00000001f1f1c824 */ /* 0x000fc600078e0a04 */
[----:B------:R1:W-:Y:S01]  /*e420*/  STL [R1+0x370], R247 ;  /* 0x000370f701007387 */ /* 0x0003e20000100800 */
[----:B------:R-:W-:-:S03]  /*e430*/  @!P5 IMAD.IADD R6, R6, 0x1, -R4 ;  /* 0x000000010606d824 */ /* 0x000fc600078e0a04 */
[----:B-1----:R-:W2:Y:S04]  /*e440*/  LDL.LU R247, [R1+0x330] ;  /* 0x0003300001f77983 */ /* 0x002ea80000300800 */
[----:B------:R-:W-:Y:S04]  /*e450*/  STL [R1+0x36c], R241 ;  /* 0x00036cf101007387 */ /* 0x000fe80000100800 */
[----:B------:R1:W-:Y:S02]  /*e460*/  STL [R1+0x368], R6 ;  /* 0x0003680601007387 */ /* 0x0003e40000100800 */
[----:B-1----:R-:W-:-:S02]  /*e470*/  IMAD.MOV.U32 R6, RZ, RZ, R240 ;  /* 0x000000ffff067224 */ /* 0x002fc400078e00f0 */
[----:B------:R-:W-:Y:S02]  /*e480*/  IMAD.MOV.U32 R240, RZ, RZ, R238 ;  /* 0x000000fffff07224 */ /* 0x000fe400078e00ee */
[----:B------:R-:W4:Y:S04]  /*e490*/  LDL.LU R238, [R1+0x32c] ;  /* 0x00032c0001ee7983 */ /* 0x000f280000300800 */
[----:B------:R-:W4:Y:S01]  /*e4a0*/  LDL.LU R241, [R1+0x328] ;  /* 0x0003280001f17983 */ /* 0x000f220000300800 */
[----:B---3--:R-:W-:-:S13]  /*e4b0*/  ISETP.GT.U32.AND P2, PT, R4, R5, PT ;  /* 0x000000050400720c */ /* 0x008fda0003f44070 */
[----:B------:R-:W-:Y:S01]  /*e4c0*/  @!P2 IMAD.IADD R5, R5, 0x1, -R4 ;  /* 0x000000010505a824 */ /* 0x000fe200078e0a04 */
[C---:B------:R-:W-:Y:S02]  /*e4d0*/  ISETP.GT.U32.AND P0, PT, R4.reuse, R205, PT ;  /* 0x000000cd0400720c */ /* 0x040fe40003f04070 */
[C---:B------:R-:W-:Y:S02]  /*e4e0*/  ISETP.GT.U32.AND P2, PT, R4.reuse, R229, PT ;  /* 0x000000e50400720c */ /* 0x040fe40003f44070 */
[C---:B------:R-:W-:Y:S02]  /*e4f0*/  ISETP.GT.U32.AND P1, PT, R4.reuse, R242, PT ;  /* 0x000000f20400720c */ /* 0x040fe40003f24070 */
[----:B------:R-:W-:-:S07]  /*e500*/  ISETP.GT.U32.AND P3, PT, R4, R244, PT ;  /* 0x000000f40400720c */ /* 0x000fce0003f64070 */
[--C-:B------:R-:W-:Y:S02]  /*e510*/  @!P0 IMAD.IADD R205, R205, 0x1, -R4.reuse ;  /* 0x00000001cdcd8824 */ /* 0x100fe400078e0a04 */
[--C-:B------:R-:W-:Y:S02]  /*e520*/  @!P2 IMAD.IADD R229, R229, 0x1, -R4.reuse ;  /* 0x00000001e5e5a824 */ /* 0x100fe400078e0a04 */
[--C-:B------:R-:W-:Y:S01]  /*e530*/  @!P1 IMAD.IADD R242, R242, 0x1, -R4.reuse ;  /* 0x00000001f2f29824 */ /* 0x100fe200078e0a04 */
[----:B------:R-:W-:Y:S01]  /*e540*/  ISETP.GT.U32.AND P1, PT, R4, R5, PT ;  /* 0x000000050400720c */ /* 0x000fe20003f24070 */
[----:B------:R-:W-:Y:S01]  /*e550*/  @!P3 IMAD.IADD R244, R244, 0x1, -R4 ;  /* 0x00000001f4f4b824 */ /* 0x000fe200078e0a04 */
[C---:B------:R-:W-:Y:S02]  /*e560*/  ISETP.GT.U32.AND P0, PT, R4.reuse, R248, PT ;  /* 0x000000f80400720c */ /* 0x040fe40003f04070 */
[C---:B------:R-:W-:Y:S02]  /*e570*/  ISETP.GT.U32.AND P3, PT, R4.reuse, R205, PT ;  /* 0x000000cd0400720c */ /* 0x040fe40003f64070 */
[----:B------:R-:W-:-:S02]  /*e580*/  ISETP.GT.U32.AND P4, PT, R4, R242, PT ;  /* 0x000000f20400720c */ /* 0x000fc40003f84070 */
[C---:B------:R-:W-:Y:S02]  /*e590*/  ISETP.GT.U32.AND P6, PT, R4.reuse, R244, PT ;  /* 0x000000f40400720c */ /* 0x040fe40003fc4070 */
[----:B------:R-:W-:-:S05]  /*e5a0*/  ISETP.GT.U32.AND P5, PT, R4, R249, PT ;  /* 0x000000f90400720c */ /* 0x000fca0003fa4070 */
[--C-:B------:R-:W-:Y:S02]  /*e5b0*/  @!P0 IMAD.IADD R248, R248, 0x1, -R4.reuse ;  /* 0x00000001f8f88824 */ /* 0x100fe400078e0a04 */
[----:B------:R-:W-:-:S03]  /*e5c0*/  @!P1 IMAD.IADD R5, R5, 0x1, -R4 ;  /* 0x0000000105059824 */ /* 0x000fc600078e0a04 */
[C---:B------:R-:W-:Y:S02]  /*e5d0*/  ISETP.GT.U32.AND P1, PT, R4.reuse, R248, PT ;  /* 0x000000f80400720c */ /* 0x040fe40003f24070 */
[----:B------:R-:W-:Y:S01]  /*e5e0*/  ISETP.GT.U32.AND P2, PT, R4, R251, PT ;  /* 0x000000fb0400720c */ /* 0x000fe20003f44070 */
[--C-:B------:R-:W-:Y:S02]  /*e5f0*/  @!P5 IMAD.IADD R249, R249, 0x1, -R4.reuse ;  /* 0x00000001f9f9d824 */ /* 0x100fe400078e0a04 */
[--C-:B------:R-:W-:Y:S02]  /*e600*/  @!P3 IMAD.IADD R205, R205, 0x1, -R4.reuse ;  /* 0x00000001cdcdb824 */ /* 0x100fe400078e0a04 */
[--C-:B------:R-:W-:Y:S02]  /*e610*/  @!P4 IMAD.IADD R242, R242, 0x1, -R4.reuse ;  /* 0x00000001f2f2c824 */ /* 0x100fe400078e0a04 */
[----:B------:R-:W-:Y:S01]  /*e620*/  @!P6 IMAD.IADD R244, R244, 0x1, -R4 ;  /* 0x00000001f4f4e824 */ /* 0x000fe200078e0a04 */
[----:B------:R-:W-:-:S02]  /*e630*/  ISETP.GT.U32.AND P6, PT, R4, R249, PT ;  /* 0x000000f90400720c */ /* 0x000fc40003fc4070 */
[----:B------:R-:W-:-:S03]  /*e640*/  ISETP.GT.U32.AND P0, PT, R4, R245, PT ;  /* 0x000000f50400720c */ /* 0x000fc60003f04070 */
[--C-:B------:R-:W-:Y:S01]  /*e650*/  @!P2 IMAD.IADD R251, R251, 0x1, -R4.reuse ;  /* 0x00000001fbfba824 */ /* 0x100fe200078e0a04 */
[C---:B------:R-:W-:Y:S02]  /*e660*/  ISETP.GT.U32.AND P3, PT, R4.reuse, R250, PT ;  /* 0x000000fa0400720c */ /* 0x040fe40003f64070 */
[C---:B------:R-:W-:Y:S02]  /*e670*/  ISETP.GT.U32.AND P4, PT, R4.reuse, R252, PT ;  /* 0x000000fc0400720c */ /* 0x040fe40003f84070 */
[C---:B------:R-:W-:Y:S02]  /*e680*/  ISETP.GT.U32.AND P2, PT, R4.reuse, R251, PT ;  /* 0x000000fb0400720c */ /* 0x040fe40003f44070 */
[----:B------:R-:W-:Y:S01]  /*e690*/  ISETP.GT.U32.AND P5, PT, R4, R228, PT ;  /* 0x000000e40400720c */ /* 0x000fe20003fa4070 */
[--C-:B------:R-:W-:Y:S01]  /*e6a0*/  @!P1 IMAD.IADD R248, R248, 0x1, -R4.reuse ;  /* 0x00000001f8f89824 */ /* 0x100fe200078e0a04 */
[----:B------:R-:W-:Y:S01]  /*e6b0*/  ISETP.GT.U32.AND P1, PT, R4, R246, PT ;  /* 0x000000f60400720c */ /* 0x000fe20003f24070 */
[--C-:B------:R-:W-:Y:S01]  /*e6c0*/  @!P0 IMAD.IADD R245, R245, 0x1, -R4.reuse ;  /* 0x00000001f5f58824 */ /* 0x100fe200078e0a04 */
[----:B------:R1:W-:Y:S03]  /*e6d0*/  STL [R1+0x364], R229 ;  /* 0x000364e501007387 */ /* 0x0003e60000100800 */
[----:B------:R-:W-:-:S02]  /*e6e0*/  @!P3 IMAD.IADD R250, R250, 0x1, -R4 ;  /* 0x00000001fafab824 */ /* 0x000fc400078e0a04 */
[--C-:B------:R-:W-:Y:S02]  /*e6f0*/  @!P4 IMAD.IADD R252, R252, 0x1, -R4.reuse ;  /* 0x00000001fcfcc824 */ /* 0x100fe400078e0a04 */
[--C-:B------:R-:W-:Y:S01]  /*e700*/  @!P6 IMAD.IADD R249, R249, 0x1, -R4.reuse ;  /* 0x00000001f9f9e824 */ /* 0x100fe200078e0a04 */
[----:B------:R-:W-:Y:S01]  /*e710*/  ISETP.GT.U32.AND P6, PT, R4, R245, PT ;  /* 0x000000f50400720c */ /* 0x000fe20003fc4070 */
[----:B-1----:R-:W3:Y:S01]  /*e720*/  LDL.LU R229, [R1+0x1d5c] ;  /* 0x001d5c0001e57983 */ /* 0x002ee20000300800 */
[----:B------:R-:W-:-:S03]  /*e730*/  @!P5 IMAD.IADD R228, R228, 0x1, -R4 ;  /* 0x00000001e4e4d824 */ /* 0x000fc600078e0a04 */
[----:B------:R-:W-:Y:S01]  /*e740*/  STL [R1+0x360], R5 ;  /* 0x0003600501007387 */ /* 0x000fe20000100800 */
[----:B------:R-:W-:-:S03]  /*e750*/  @!P2 IMAD.IADD R251, R251, 0x1, -R4 ;  /* 0x00000001fbfba824 */ /* 0x000fc600078e0a04 */
[----:B------:R-:W-:Y:S01]  /*e760*/  STL [R1+0x35c], R205 ;  /* 0x00035ccd01007387 */ /* 0x000fe20000100800 */
[----:B------:R-:W-:-:S03]  /*e770*/  ISETP.GT.U32.AND P2, PT, R4, R250, PT ;  /* 0x000000fa0400720c */ /* 0x000fc60003f44070 */
[----:B------:R1:W-:Y:S01]  /*e780*/  STL [R1+0x358], R242 ;  /* 0x000358f201007387 */ /* 0x0003e20000100800 */
[----:B------:R-:W-:Y:S01]  /*e790*/  ISETP.GT.U32.AND P5, PT, R4, R252, PT ;  /* 0x000000fc0400720c */ /* 0x000fe20003fa4070 */
[----:B------:R-:W-:Y:S01]  /*e7a0*/  @!P1 IMAD.IADD R246, R246, 0x1, -R4 ;  /* 0x00000001f6f69824 */ /* 0x000fe200078e0a04 */
[----:B------:R-:W-:Y:S01]  /*e7b0*/  ISETP.GT.U32.AND P1, PT, R4, R228, PT ;  /* 0x000000e40400720c */ /* 0x000fe20003f24070 */
[----:B-1----:R-:W3:Y:S01]  /*e7c0*/  LDL.LU R242, [R1+0x324] ;  /* 0x0003240001f27983 */ /* 0x002ee20000300800 */
[----:B------:R-:W-:-:S03]  /*e7d0*/  VIADD R205, R0, 0x1dd ;  /* 0x000001dd00cd7836 */ /* 0x000fc60000000000 */
[----:B------:R-:W-:Y:S01]  /*e7e0*/  STL [R1+0x354], R244 ;  /* 0x000354f401007387 */ /* 0x000fe20000100800 */
[----:B------:R-:W-:-:S03]  /*e7f0*/  VIADD R5, R0, 0x1de ;  /* 0x000001de00057836 */ /* 0x000fc60000000000 */
[----:B------:R1:W-:Y:S01]  /*e800*/  STL [R1+0x350], R248 ;  /* 0x000350f801007387 */ /* 0x0003e20000100800 */
[--C-:B------:R-:W-:Y:S02]  /*e810*/  @!P6 IMAD.IADD R245, R245, 0x1, -R4.reuse ;  /* 0x00000001f5f5e824 */ /* 0x100fe400078e0a04 */
[--C-:B------:R-:W-:Y:S01]  /*e820*/  @!P2 IMAD.IADD R250, R250, 0x1, -R4.reuse ;  /* 0x00000001fafaa824 */ /* 0x100fe200078e0a04 */
[----:B-1----:R-:W3:Y:S04]  /*e830*/  LDL.LU R248, [R1+0x318] ;  /* 0x0003180001f87983 */ /* 0x002ee80000300800 */
[----:B------:R1:W-:Y:S04]  /*e840*/  STL [R1+0x34c], R249 ;  /* 0x00034cf901007387 */ /* 0x0003e80000100800 */
[----:B------:R1:W-:Y:S01]  /*e850*/  STL [R1+0x348], R251 ;  /* 0x000348fb01007387 */ /* 0x0003e20000100800 */
[----:B------:R-:W-:-:S03]  /*e860*/  @!P5 IMAD.IADD R252, R252, 0x1, -R4 ;  /* 0x00000001fcfcd824 */ /* 0x000fc600078e0a04 */
[----:B-1----:R-:W3:Y:S04]  /*e870*/  LDL.LU R249, [R1+0x314] ;  /* 0x0003140001f97983 */ /* 0x002ee80000300800 */
[----:B------:R-:W3:Y:S04]  /*e880*/  LDL.LU R251, [R1+0x310] ;  /* 0x0003100001fb7983 */ /* 0x000ee80000300800 */
[----:B------:R-:W-:Y:S01]  /*e890*/  STL [R1+0x5ac], R205 ;  /* 0x0005accd01007387 */ /* 0x000fe20000100800 */
[----:B------:R-:W-:-:S03]  /*e8a0*/  @!P1 IMAD.IADD R228, R228, 0x1, -R4 ;  /* 0x00000001e4e49824 */ /* 0x000fc600078e0a04 */
[----:B------:R-:W-:Y:S04]  /*e8b0*/  STL [R1+0x5b8], R5 ;  /* 0x0005b80501007387 */ /* 0x000fe80000100800 */
[----:B------:R-:W3:Y:S04]  /*e8c0*/  LDL.LU R244, [R1+0x308] ;  /* 0x0003080001f47983 */ /* 0x000ee80000300800 */
[----:B------:R1:W-:Y:S04]  /*e8d0*/  STL [R1+0x344], R245 ;  /* 0x000344f501007387 */ /* 0x0003e80000100800 */
[----:B-1----:R-:W3:Y:S04]  /*e8e0*/  LDL.LU R245, [R1+0x304] ;  /* 0x0003040001f57983 */ /* 0x002ee80000300800 */
[----:B------:R-:W-:Y:S04]  /*e8f0*/  STL [R1+0x340], R250 ;  /* 0x000340fa01007387 */ /* 0x000fe80000100800 */
[----:B------:R1:W-:Y:S04]  /*e900*/  STL [R1+0x33c], R252 ;  /* 0x00033cfc01007387 */ /* 0x0003e80000100800 */
[----:B-1----:R-:W3:Y:S04]  /*e910*/  LDL.LU R252, [R1+0x300] ;  /* 0x0003000001fc7983 */ /* 0x002ee80000300800 */
[----:B------:R-:W3:Y:S04]  /*e920*/  LDL.LU R250, [R1+0x2fc] ;  /* 0x0002fc0001fa7983 */ /* 0x000ee80000300800 */
[----:B------:R1:W-:Y:S04]  /*e930*/  STL [R1+0x338], R228 ;  /* 0x000338e401007387 */ /* 0x0003e80000100800 */
[----:B-1----:R-:W3:Y:S01]  /*e940*/  LDL.LU R228, [R1+0x1d58] ;  /* 0x001d580001e47983 */ /* 0x002ee20000300800 */
[----:B--2---:R-:W-:-:S02]  /*e950*/  ISETP.GT.U32.AND P0, PT, R4, R247, PT ;  /* 0x000000f70400720c */ /* 0x004fc40003f04070 */
[C---:B----4-:R-:W-:Y:S02]  /*e960*/  ISETP.GT.U32.AND P3, PT, R4.reuse, R238, PT ;  /* 0x000000ee0400720c */ /* 0x050fe40003f64070 */
[----:B------:R-:W-:-:S09]  /*e970*/  ISETP.GT.U32.AND P4, PT, R4, R241, PT ;  /* 0x000000f10400720c */ /* 0x000fd20003f84070 */
[--C-:B------:R-:W-:Y:S02]  /*e980*/  @!P0 IMAD.IADD R247, R247, 0x1, -R4.reuse ;  /* 0x00000001f7f78824 */ /* 0x100fe400078e0a04 */
[--C-:B------:R-:W-:Y:S01]  /*e990*/  @!P3 IMAD.IADD R238, R238, 0x1, -R4.reuse ;  /* 0x00000001eeeeb824 */ /* 0x100fe200078e0a04 */
[C---:B------:R-:W-:Y:S01]  /*e9a0*/  ISETP.GT.U32.AND P3, PT, R4.reuse, R246, PT ;  /* 0x000000f60400720c */ /* 0x040fe20003f64070 */
[----:B------:R-:W-:Y:S01]  /*e9b0*/  @!P4 IMAD.IADD R241, R241, 0x1, -R4 ;  /* 0x00000001f1f1c824 */ /* 0x000fe200078e0a04 */
[C---:B------:R-:W-:Y:S02]  /*e9c0*/  ISETP.GT.U32.AND P4, PT, R4.reuse, R247, PT ;  /* 0x000000f70400720c */ /* 0x040fe40003f84070 */
[----:B------:R-:W-:-:S09]  /*e9d0*/  ISETP.GT.U32.AND P2, PT, R4, R238, PT ;  /* 0x000000ee0400720c */ /* 0x000fd20003f44070 */
[--C-:B------:R-:W-:Y:S02]  /*e9e0*/  @!P3 IMAD.IADD R246, R246, 0x1, -R4.reuse ;  /* 0x00000001f6f6b824 */ /* 0x100fe400078e0a04 */
[--C-:B------:R-:W-:Y:S02]  /*e9f0*/  @!P4 IMAD.IADD R247, R247, 0x1, -R4.reuse ;  /* 0x00000001f7f7c824 */ /* 0x100fe400078e0a04 */
[----:B------:R-:W-:Y:S01]  /*ea00*/  @!P2 IMAD.IADD R238, R238, 0x1, -R4 ;  /* 0x00000001eeeea824 */ /* 0x000fe200078e0a04 */
[----:B------:R-:W-:Y:S04]  /*ea10*/  STL [R1+0x334], R246 ;  /* 0x000334f601007387 */ /* 0x000fe80000100800 */
[----:B------:R-:W-:Y:S04]  /*ea20*/  STL [R1+0x330], R247 ;  /* 0x000330f701007387 */ /* 0x000fe80000100800 */
[----:B------:R1:W-:Y:S02]  /*ea30*/  STL [R1+0x32c], R238 ;  /* 0x00032cee01007387 */ /* 0x0003e40000100800 */
[----:B-1----:R-:W-:-:S02]  /*ea40*/  IMAD.MOV.U32 R238, RZ, RZ, R237 ;  /* 0x000000ffffee7224 */ /* 0x002fc400078e00ed */
[----:B------:R-:W-:Y:S02]  /*ea50*/  IMAD.MOV.U32 R237, RZ, RZ, R231 ;  /* 0x000000ffffed7224 */ /* 0x000fe400078e00e7 */
[----:B------:R-:W-:Y:S02]  /*ea60*/  IMAD.MOV.U32 R231, RZ, RZ, R234 ;  /* 0x000000ffffe77224 */ /* 0x000fe400078e00ea */
[----:B------:R-:W-:Y:S02]  /*ea70*/  IMAD.MOV.U32 R234, RZ, RZ, R233 ;  /* 0x000000ffffea7224 */ /* 0x000fe400078e00e9 */
[----:B------:R-:W-:Y:S02]  /*ea80*/  IMAD.MOV.U32 R233, RZ, RZ, R230 ;  /* 0x000000ffffe97224 */ /* 0x000fe400078e00e6 */
[----:B------:R-:W2:Y:S01]  /*ea90*/  LDL.LU R230, [R1+0x2f8] ;  /* 0x0002f80001e67983 */ /* 0x000ea20000300800 */
[C---:B------:R-:W-:Y:S02]  /*eaa0*/  ISETP.GT.U32.AND P5, PT, R4.reuse, R6, PT ;  /* 0x000000060400720c */ /* 0x040fe40003fa4070 */
[----:B------:R-:W-:-:S02]  /*eab0*/  ISETP.GT.U32.AND P1, PT, R4, R240, PT ;  /* 0x000000f00400720c */ /* 0x000fc40003f24070 */
[----:B------:R-:W-:-:S09]  /*eac0*/  ISETP.GT.U32.AND P6, PT, R4, R241, PT ;  /* 0x000000f10400720c */ /* 0x000fd20003fc4070 */
[--C-:B------:R-:W-:Y:S02]  /*ead0*/  @!P5 IMAD.IADD R6, R6, 0x1, -R4.reuse ;  /* 0x000000010606d824 */ /* 0x100fe400078e0a04 */
[--C-:B------:R-:W-:Y:S02]  /*eae0*/  @!P1 IMAD.IADD R240, R240, 0x1, -R4.reuse ;  /* 0x00000001f0f09824 */ /* 0x100fe400078e0a04 */
[--C-:B------:R-:W-:Y:S01]  /*eaf0*/  @!P6 IMAD.IADD R241, R241, 0x1, -R4.reuse ;  /* 0x00000001f1f1e824 */ /* 0x100fe200078e0a04 */
[C---:B------:R-:W-:Y:S02]  /*eb00*/  ISETP.GT.U32.AND P6, PT, R4.reuse, R6, PT ;  /* 0x000000060400720c */ /* 0x040fe40003fc4070 */
[----:B------:R-:W-:Y:S02]  /*eb10*/  ISETP.GT.U32.AND P1, PT, R4, R240, PT ;  /* 0x000000f00400720c */ /* 0x000fe40003f24070 */
[----:B------:R-:W-:Y:S04]  /*eb20*/  STL [R1+0x328], R241 ;  /* 0x000328f101007387 */ /* 0x000fe80000100800 */
[----:B------:R-:W4:Y:S04]  /*eb30*/  LDL.LU R246, [R1+0x2f4] ;  /* 0x0002f40001f67983 */ /* 0x000f280000300800 */
[----:B------:R-:W4:Y:S01]  /*eb40*/  LDL.LU R247, [R1+0x2f0] ;  /* 0x0002f00001f77983 */ /* 0x000f220000300800 */
[----:B------:R-:W-:-:S02]  /*eb50*/  @!P6 IMAD.IADD R6, R6, 0x1, -R4 ;  /* 0x000000010606e824 */ /* 0x000fc400078e0a04 */
[----:B------:R-:W-:Y:S02]  /*eb60*/  @!P1 IMAD.IADD R240, R240, 0x1, -R4 ;  /* 0x00000001f0f09824 */ /* 0x000fe400078e0a04 */
[----:B------:R-:W-:-:S04]  /*eb70*/  IMAD.HI.U32 R225, R2, R223, RZ ;  /* 0x000000df02e17227 */ /* 0x000fc800078e00ff */
[----:B------:R-:W-:-:S04]  /*eb80*/  IMAD.HI.U32 R226, R2, R224, RZ ;  /* 0x000000e002e27227 */ /* 0x000fc800078e00ff */
[----:B------:R-:W-:Y:S02]  /*eb90*/  IMAD.MOV R225, RZ, RZ, -R225 ;  /* 0x000000ffffe17224 */ /* 0x000fe400078e0ae1 */
[----:B------:R-:W-:Y:S02]  /*eba0*/  IMAD.MOV R226, RZ, RZ, -R226 ;  /* 0x000000ffffe27224 */ /* 0x000fe400078e0ae2 */
[C---:B------:R-:W-:Y:S01]  /*ebb0*/  IMAD R223, R4.reuse, R225, R223 ;  /* 0x000000e104df7224 */ /* 0x040fe200078e02df */
[----:B------:R-:W-:Y:S01]  /*ebc0*/  IABS R225, R205 ;  /* 0x000000cd00e17213 */ /* 0x000fe20000000000 */
[C---:B------:R-:W-:Y:S01]  /*ebd0*/  IMAD R224, R4.reuse, R226, R224 ;  /* 0x000000e204e07224 */ /* 0x040fe200078e02e0 */
[----:B------:R-:W-:Y:S02]  /*ebe0*/  IABS R226, R5 ;  /* 0x0000000500e27213 */ /* 0x000fe40000000000 */
[----:B---3--:R-:W-:-:S13]  /*ebf0*/  ISETP.GT.U32.AND P0, PT, R4, R242, PT ;  /* 0x000000f20400720c */ /* 0x008fda0003f04070 */
[----:B------:R-:W-:Y:S01]  /*ec00*/  @!P0 IMAD.IADD R242, R242, 0x1, -R4 ;  /* 0x00000001f2f28824 */ /* 0x000fe200078e0a04 */
[----:B------:R-:W-:-:S04]  /*ec10*/  ISETP.GT.U32.AND P0, PT, R4, R248, PT ;  /* 0x000000f80400720c */ /* 0x000fc80003f04070 */
[C---:B------:R-:W-:Y:S02]  /*ec20*/  ISETP.GT.U32.AND P3, PT, R4.reuse, R242, PT ;  /* 0x000000f20400720c */ /* 0x040fe40003f64070 */
[C---:B------:R-:W-:Y:S02]  /*ec30*/  ISETP.GT.U32.AND P4, PT, R4.reuse, R249, PT ;  /* 0x000000f90400720c */ /* 0x040fe40003f84070 */
[----:B------:R-:W-:-:S05]  /*ec40*/  ISETP.GT.U32.AND P2, PT, R4, R251, PT ;  /* 0x000000fb0400720c */ /* 0x000fca0003f44070 */
[----:B------:R-:W-:-:S04]  /*ec50*/  @!P0 IMAD.IADD R248, R248, 0x1, -R4 ;  /* 0x00000001f8f88824 */ /* 0x000fc800078e0a04 */
[--C-:B------:R-:W-:Y:S01]  /*ec60*/  @!P3 IMAD.IADD R242, R242, 0x1, -R4.reuse ;  /* 0x00000001f2f2b824 */ /* 0x100fe200078e0a04 */
[C---:B------:R-:W-:Y:S01]  /*ec70*/  ISETP.GT.U32.AND P6, PT, R4.reuse, R248, PT ;  /* 0x000000f80400720c */ /* 0x040fe20003fc4070 */
[--C-:B------:R-:W-:Y:S01]  /*ec80*/  @!P4 IMAD.IADD R249, R249, 0x1, -R4.reuse ;  /* 0x00000001f9f9c824 */ /* 0x100fe200078e0a04 */
[C---:B------:R-:W-:Y:S01]  /*ec90*/  ISETP.GT.U32.AND P3, PT, R4.reuse, R244, PT ;  /* 0x000000f40400720c */ /* 0x040fe20003f64070 */
[----:B------:R-:W-:Y:S01]  /*eca0*/  @!P2 IMAD.IADD R251, R251, 0x1, -R4 ;  /* 0x00000001fbfba824 */ /* 0x000fe200078e0a04 */
[----:B------:R-:W-:Y:S02]  /*ecb0*/  STL [R1+0x324], R242 ;  /* 0x000324f201007387 */ /* 0x000fe40000100800 */
[C---:B------:R-:W-:Y:S02]  /*ecc0*/  ISETP.GT.U32.AND P1, PT, R4.reuse, R249, PT ;  /* 0x000000f90400720c */ /* 0x040fe40003f24070 */
[----:B------:R1:W-:Y:S01]  /*ecd0*/  STL [R1+0x320], R6 ;  /* 0x0003200601007387 */ /* 0x0003e20000100800 */
[----:B------:R-:W-:-:S03]  /*ece0*/  ISETP.GT.U32.AND P0, PT, R4, R245, PT ;  /* 0x000000f50400720c */ /* 0x000fc60003f04070 */
[----:B------:R-:W-:Y:S01]  /*ecf0*/  STL [R1+0x31c], R240 ;  /* 0x00031cf001007387 */ /* 0x000fe20000100800 */
[----:B-1----:R-:W-:-:S03]  /*ed00*/  IMAD.MOV.U32 R6, RZ, RZ, R231 ;  /* 0x000000ffff067224 */ /* 0x002fc600078e00e7 */
[----:B------:R-:W3:Y:S04]  /*ed10*/  LDL.LU R241, [R1+0x2ec] ;  /* 0x0002ec0001f17983 */ /* 0x000ee80000300800 */
[----:B------:R-:W3:Y:S01]  /*ed20*/  LDL.LU R231, [R1+0x2e8] ;  /* 0x0002e80001e77983 */ /* 0x000ee20000300800 */
[C---:B------:R-:W-:Y:S02]  /*ed30*/  ISETP.GT.U32.AND P4, PT, R4.reuse, R252, PT ;  /* 0x000000fc0400720c */ /* 0x040fe40003f84070 */
[----:B------:R-:W-:Y:S01]  /*ed40*/  ISETP.GT.U32.AND P5, PT, R4, R228, PT ;  /* 0x000000e40400720c */ /* 0x000fe20003fa4070 */
[--C-:B------:R-:W-:Y:S01]  /*ed50*/  @!P3 IMAD.IADD R244, R244, 0x1, -R4.reuse ;  /* 0x00000001f4f4b824 */ /* 0x100fe200078e0a04 */
[----:B------:R-:W-:Y:S01]  /*ed60*/  ISETP.GT.U32.AND P2, PT, R4, R250, PT ;  /* 0x000000fa0400720c */ /* 0x000fe20003f44070 */
[--C-:B------:R-:W-:Y:S01]  /*ed70*/  @!P0 IMAD.IADD R245, R245, 0x1, -R4.reuse ;  /* 0x00000001f5f58824 */ /* 0x100fe200078e0a04 */
[----:B------:R-:W3:Y:S01]  /*ed80*/  LDL.LU R242, [R1+0x2e4] ;  /* 0x0002e40001f27983 */ /* 0x000ee20000300800 */
[----:B------:R-:W-:-:S06]  /*ed90*/  @!P6 IMAD.IADD R248, R248, 0x1, -R4 ;  /* 0x00000001f8f8e824 */ /* 0x000fcc00078e0a04 */
[--C-:B------:R-:W-:Y:S01]  /*eda0*/  @!P4 IMAD.IADD R252, R252, 0x1, -R4.reuse ;  /* 0x00000001fcfcc824 */ /* 0x100fe200078e0a04 */
[----:B------:R-:W3:Y:S01]  /*edb0*/  LDL.LU R205, [R1+0x2e0] ;  /* 0x0002e00001cd7983 */ /* 0x000ee20000300800 */
[--C-:B------:R-:W-:Y:S01]  /*edc0*/  @!P5 IMAD.IADD R228, R228, 0x1, -R4.reuse ;  /* 0x00000001e4e4d824 */ /* 0x100fe200078e0a04 */
[C---:B------:R-:W-:Y:S01]  /*edd0*/  ISETP.GT.U32.AND P5, PT, R4.reuse, R251, PT ;  /* 0x000000fb0400720c */ /* 0x040fe20003fa4070 */
[--C-:B------:R-:W-:Y:S01]  /*ede0*/  @!P1 IMAD.IADD R249, R249, 0x1, -R4.reuse ;  /* 0x00000001f9f99824 */ /* 0x100fe200078e0a04 */
[C---:B------:R-:W-:Y:S01]  /*edf0*/  ISETP.GT.U32.AND P4, PT, R4.reuse, R244, PT ;  /* 0x000000f40400720c */ /* 0x040fe20003f84070 */
[----:B------:R-:W3:Y:S04]  /*ee00*/  LDL.LU R5, [R1+0x2dc] ;  /* 0x0002dc0001057983 */ /* 0x000ee80000300800 */
[----:B------:R1:W-:Y:S06]  /*ee10*/  STL [R1+0x318], R248 ;  /* 0x000318f801007387 */ /* 0x0003ec0000100800 */
[--C-:B------:R-:W-:Y:S01]  /*ee20*/  @!P5 IMAD.IADD R251, R251, 0x1, -R4.reuse ;  /* 0x00000001fbfbd824 */ /* 0x100fe200078e0a04 */
[----:B------:R-:W-:Y:S01]  /*ee30*/  ISETP.GT.U32.AND P3, PT, R4, R228, PT ;  /* 0x000000e40400720c */ /* 0x000fe20003f64070 */
[----:B-1----:R-:W3:Y:S01]  /*ee40*/  LDL.LU R248, [R1+0x2d8] ;  /* 0x0002d80001f87983 */ /* 0x002ee20000300800 */
[----:B------:R-:W-:-:S03]  /*ee50*/  @!P2 IMAD.IADD R250, R250, 0x1, -R4 ;  /* 0x00000001fafaa824 */ /* 0x000fc600078e0a04 */
[----:B------:R-:W-:Y:S01]  /*ee60*/  STL [R1+0x314], R249 ;  /* 0x000314f901007387 */ /* 0x000fe20000100800 */
[----:B------:R-:W-:-:S03]  /*ee70*/  ISETP.GT.U32.AND P2, PT, R4, R245, PT ;  /* 0x000000f50400720c */ /* 0x000fc60003f44070 */
[----:B------:R1:W-:Y:S01]  /*ee80*/  STL [R1+0x310], R251 ;  /* 0x000310fb01007387 */ /* 0x0003e20000100800 */
[----:B------:R-:W-:Y:S01]  /*ee90*/  ISETP.GT.U32.AND P1, PT, R4, R252, PT ;  /* 0x000000fc0400720c */ /* 0x000fe20003f24070 */
[--C-:B------:R-:W-:Y:S01]  /*eea0*/  @!P4 IMAD.IADD R244, R244, 0x1, -R4.reuse ;  /* 0x00000001f4f4c824 */ /* 0x100fe200078e0a04 */
[----:B------:R-:W-:Y:S01]  /*eeb0*/  ISETP.GT.U32.AND P6, PT, R4, R250, PT ;  /* 0x000000fa0400720c */ /* 0x000fe20003fc4070 */
[----:B-1----:R-:W3:Y:S04]  /*eec0*/  LDL.LU R251, [R1+0x2d4] ;  /* 0x0002d40001fb7983 */ /* 0x002ee80000300800 */
[----:B------:R-:W3:Y:S01]  /*eed0*/  LDL.LU R249, [R1+0x2d0] ;  /* 0x0002d00001f97983 */ /* 0x000ee20000300800 */
[--C-:B------:R-:W-:Y:S02]  /*eee0*/  @!P3 IMAD.IADD R228, R228, 0x1, -R4.reuse ;  /* 0x00000001e4e4b824 */ /* 0x100fe400078e0a04 */
[----:B------:R-:W-:-:S03]  /*eef0*/  @!P2 IMAD.IADD R245, R245, 0x1, -R4 ;  /* 0x00000001f5f5a824 */ /* 0x000fc600078e0a04 */
[--C-:B------:R-:W-:Y:S01]  /*ef00*/  @!P1 IMAD.IADD R252, R252, 0x1, -R4.reuse ;  /* 0x00000001fcfc9824 */ /* 0x100fe200078e0a04 */
[----:B------:R-:W-:Y:S01]  /*ef10*/  STL [R1+0x30c], R228 ;  /* 0x00030ce401007387 */ /* 0x000fe20000100800 */
[----:B------:R-:W-:-:S03]  /*ef20*/  @!P6 IMAD.IADD R250, R250, 0x1, -R4 ;  /* 0x00000001fafae824 */ /* 0x000fc600078e0a04 */
[----:B------:R-:W-:Y:S01]  /*ef30*/  STL [R1+0x308], R244 ;  /* 0x000308f401007387 */ /* 0x000fe20000100800 */
[----:B--2---:R-:W-:-:S13]  /*ef40*/  ISETP.GT.U32.AND P0, PT, R4, R230, PT ;  /* 0x000000e60400720c */ /* 0x004fda0003f04070 */
[----:B------:R-:W-:-:S05]  /*ef50*/  @!P0 IMAD.IADD R230, R230, 0x1, -R4 ;  /* 0x00000001e6e68824 */ /* 0x000fca00078e0a04 */
[----:B------:R-:W-:Y:S01]  /*ef60*/  ISETP.GT.U32.AND P4, PT, R4, R230, PT ;  /* 0x000000e60400720c */ /* 0x000fe20003f84070 */
[----:B------:R-:W-:Y:S04]  /*ef70*/  STL [R1+0x304], R245 ;  /* 0x000304f501007387 */ /* 0x000fe80000100800 */
[----:B------:R1:W-:Y:S08]  /*ef80*/  STL [R1+0x300], R252 ;  /* 0x000300fc01007387 */ /* 0x0003f00000100800 */
[----:B------:R-:W-:Y:S01]  /*ef90*/  @!P4 IMAD.IADD R230, R230, 0x1, -R4 ;  /* 0x00000001e6e6c824 */ /* 0x000fe200078e0a04 */
[----:B-1----:R-:W2:Y:S04]  /*efa0*/  LDL.LU R252, [R1+0x2cc] ;  /* 0x0002cc0001fc7983 */ /* 0x002ea80000300800 */
[----:B------:R1:W-:Y:S04]  /*efb0*/  STL [R1+0x2fc], R250 ;  /* 0x0002fcfa01007387 */ /* 0x0003e80000100800 */
[----:B-1----:R-:W2:Y:S04]  /*efc0*/  LDL.LU R250, [R1+0x2c8] ;  /* 0x0002c80001fa7983 */ /* 0x002ea80000300800 */
[----:B------:R1:W-:Y:S04]  /*efd0*/  STL [R1+0x2f8], R230 ;  /* 0x0002f8e601007387 */ /* 0x0003e80000100800 */
[----:B-1----:R-:W2:Y:S01]  /*efe0*/  LDL.LU R230, [R1+0x2c4] ;  /* 0x0002c40001e67983 */ /* 0x002ea20000300800 */
[----:B----4-:R-:W-:-:S02]  /*eff0*/  ISETP.GT.U32.AND P3, PT, R4, R247, PT ;  /* 0x000000f70400720c */ /* 0x010fc40003f64070 */
[----:B------:R-:W-:Y:S01]  /*f000*/  ISETP.GT.U32.AND P5, PT, R4, R246, PT ;  /* 0x000000f60400720c */ /* 0x000fe20003fa4070 */
[----:B------:R-:W4:Y:S10]  /*f010*/  LDL.LU R244, [R1+0x2c0] ;  /* 0x0002c00001f47983 */ /* 0x000f340000300800 */
[----:B------:R-:W-:-:S02]  /*f020*/  @!P3 IMAD.IADD R247, R247, 0x1, -R4 ;  /* 0x00000001f7f7b824 */ /* 0x000fc400078e0a04 */
[----:B------:R-:W-:-:S03]  /*f030*/  @!P5 IMAD.IADD R246, R246, 0x1, -R4 ;  /* 0x00000001f6f6d824 */ /* 0x000fc600078e0a04 */
[C---:B------:R-:W-:Y:S02]  /*f040*/  ISETP.GT.U32.AND P3, PT, R4.reuse, R247, PT ;  /* 0x000000f70400720c */ /* 0x040fe40003f64070 */
[----:B------:R-:W-:-:S11]  /*f050*/  ISETP.GT.U32.AND P6, PT, R4, R246, PT ;  /* 0x000000f60400720c */ /* 0x000fd60003fc4070 */
[--C-:B------:R-:W-:Y:S02]  /*f060*/  @!P3 IMAD.IADD R247, R247, 0x1, -R4.reuse ;  /* 0x00000001f7f7b824 */ /* 0x100fe400078e0a04 */
[----:B------:R-:W-:-:S05]  /*f070*/  @!P6 IMAD.IADD R246, R246, 0x1, -R4 ;  /* 0x00000001f6f6e824 */ /* 0x000fca00078e0a04 */
[----:B------:R-:W-:Y:S04]  /*f080*/  STL [R1+0x2f4], R246 ;  /* 0x0002f4f601007387 */ /* 0x000fe80000100800 */
[----:B------:R1:W-:Y:S04]  /*f090*/  STL [R1+0x2f0], R247 ;  /* 0x0002f0f701007387 */ /* 0x0003e80000100800 */
[----:B------:R-:W4:Y:S04]  /*f0a0*/  LDL.LU R245, [R1+0x2bc] ;  /* 0x0002bc0001f57983 */ /* 0x000f280000300800 */
[----:B-1----:R-:W4:Y:S01]  /*f0b0*/  LDL.LU R247, [R1+0x2b8] ;  /* 0x0002b80001f77983 */ /* 0x002f220000300800 */
[----:B---3--:R-:W-:-:S02]  /*f0c0*/  ISETP.GT.U32.AND P0, PT, R4, R241, PT ;  /* 0x000000f10400720c */ /* 0x008fc40003f04070 */
[----:B------:R-:W-:-:S11]  /*f0d0*/  ISETP.GT.U32.AND P2, PT, R4, R231, PT ;  /* 0x000000e70400720c */ /* 0x000fd60003f44070 */
[--C-:B------:R-:W-:Y:S02]  /*f0e0*/  @!P0 IMAD.IADD R241, R241, 0x1, -R4.reuse ;  /* 0x00000001f1f18824 */ /* 0x100fe400078e0a04 */
[----:B------:R-:W-:-:S03]  /*f0f0*/  @!P2 IMAD.IADD R231, R231, 0x1, -R4 ;  /* 0x00000001e7e7a824 */ /* 0x000fc600078e0a04 */
[C---:B------:R-:W-:Y:S02]  /*f100*/  ISETP.GT.U32.AND P6, PT, R4.reuse, R241, PT ;  /* 0x000000f10400720c */ /* 0x040fe40003fc4070 */
[C---:B------:R-:W-:Y:S02]  /*f110*/  ISETP.GT.U32.AND P3, PT, R4.reuse, R231, PT ;  /* 0x000000e70400720c */ /* 0x040fe40003f64070 */
[C---:B------:R-:W-:Y:S02]  /*f120*/  ISETP.GT.U32.AND P1, PT, R4.reuse, R242, PT ;  /* 0x000000f20400720c */ /* 0x040fe40003f24070 */
[C---:B------:R-:W-:Y:S02]  /*f130*/  ISETP.GT.U32.AND P5, PT, R4.reuse, R205, PT ;  /* 0x000000cd0400720c */ /* 0x040fe40003fa4070 */
[----:B------:R-:W-:-:S09]  /*f140*/  ISETP.GT.U32.AND P4, PT, R4, R5, PT ;  /* 0x000000050400720c */ /* 0x000fd20003f84070 */
[--C-:B------:R-:W-:Y:S02]  /*f150*/  @!P1 IMAD.IADD R242, R242, 0x1, -R4.reuse ;  /* 0x00000001f2f29824 */ /* 0x100fe400078e0a04 */
[----:B------:R-:W-:-:S03]  /*f160*/  @!P5 IMAD.IADD R205, R205, 0x1, -R4 ;  /* 0x00000001cdcdd824 */ /* 0x000fc600078e0a04 */
[C---:B------:R-:W-:Y:S02]  /*f170*/  ISETP.GT.U32.AND P5, PT, R4.reuse, R242, PT ;  /* 0x000000f20400720c */ /* 0x040fe40003fa4070 */
[C---:B------:R-:W-:Y:S01]  /*f180*/  ISETP.GT.U32.AND P0, PT, R4.reuse, R248, PT ;  /* 0x000000f80400720c */ /* 0x040fe20003f04070 */
[--C-:B------:R-:W-:Y:S01]  /*f190*/  @!P4 IMAD.IADD R5, R5, 0x1, -R4.reuse ;  /* 0x000000010505c824 */ /* 0x100fe200078e0a04 */
[C---:B------:R-:W-:Y:S01]  /*f1a0*/  ISETP.GT.U32.AND P4, PT, R4.reuse, R205, PT ;  /* 0x000000cd0400720c */ /* 0x040fe20003f84070 */
[----:B------:R-:W-:Y:S01]  /*f1b0*/  @!P3 IMAD.IADD R231, R231, 0x1, -R4 ;  /* 0x00000001e7e7b824 */ /* 0x000fe200078e0a04 */
[C---:B------:R-:W-:Y:S02]  /*f1c0*/  ISETP.GT.U32.AND P2, PT, R4.reuse, R251, PT ;  /* 0x000000fb0400720c */ /* 0x040fe40003f44070 */
[----:B------:R-:W-:-:S07]  /*f1d0*/  ISETP.GT.U32.AND P1, PT, R4, R249, PT ;  /* 0x000000f90400720c */ /* 0x000fce0003f24070 */
[--C-:B------:R-:W-:Y:S02]  /*f1e0*/  @!P0 IMAD.IADD R248, R248, 0x1, -R4.reuse ;  /* 0x00000001f8f88824 */ /* 0x100fe400078e0a04 */
[--C-:B------:R-:W-:Y:S02]  /*f1f0*/  @!P6 IMAD.IADD R241, R241, 0x1, -R4.reuse ;  /* 0x00000001f1f1e824 */ /* 0x100fe400078e0a04 */
[--C-:B------:R-:W-:Y:S01]  /*f200*/  @!P2 IMAD.IADD R251, R251, 0x1, -R4.reuse ;  /* 0x00000001fbfba824 */ /* 0x100fe200078e0a04 */
[C---:B------:R-:W-:Y:S01]  /*f210*/  ISETP.GT.U32.AND P2, PT, R4.reuse, R5, PT ;  /* 0x000000050400720c */ /* 0x040fe20003f44070 */
[--C-:B------:R-:W-:Y:S01]  /*f220*/  @!P1 IMAD.IADD R249, R249, 0x1, -R4.reuse ;  /* 0x00000001f9f99824 */ /* 0x100fe200078e0a04 */
[C---:B------:R-:W-:Y:S02]  /*f230*/  ISETP.GT.U32.AND P1, PT, R4.reuse, R248, PT ;  /* 0x000000f80400720c */ /* 0x040fe40003f24070 */
[----:B------:R-:W-:Y:S01]  /*f240*/  ISETP.GT.U32.AND P3, PT, R4, R251, PT ;  /* 0x000000fb0400720c */ /* 0x000fe20003f64070 */
[----:B------:R1:W-:Y:S01]  /*f250*/  STL [R1+0x2e8], R231 ;  /* 0x0002e8e701007387 */ /* 0x0003e20000100800 */
[----:B------:R-:W-:-:S02]  /*f260*/  @!P5 IMAD.IADD R242, R242, 0x1, -R4 ;  /* 0x00000001f2f2d824 */ /* 0x000fc400078e0a04 */
[--C-:B------:R-:W-:Y:S01]  /*f270*/  @!P4 IMAD.IADD R205, R205, 0x1, -R4.reuse ;  /* 0x00000001cdcdc824 */ /* 0x100fe200078e0a04 */
[----:B------:R3:W-:Y:S04]  /*f280*/  STL [R1+0x2ec], R241 ;  /* 0x0002ecf101007387 */ /* 0x0007e80000100800 */
[----:B-1----:R-:W4:Y:S04]  /*f290*/  LDL.LU R231, [R1+0x2b0] ;  /* 0x0002b00001e77983 */ /* 0x002f280000300800 */
[----:B------:R-:W4:Y:S04]  /*f2a0*/  LDL.LU R246, [R1+0x2ac] ;  /* 0x0002ac0001f67983 */ /* 0x000f280000300800 */
[----:B---3--:R-:W3:Y:S04]  /*f2b0*/  LDL.LU R241, [R1+0x2a8] ;  /* 0x0002a80001f17983 */ /* 0x008ee80000300800 */
[----:B------:R1:W-:Y:S01]  /*f2c0*/  STL [R1+0x2e4], R242 ;  /* 0x0002e4f201007387 */ /* 0x0003e20000100800 */
[----:B------:R-:W-:Y:S01]  /*f2d0*/  ISETP.GT.U32.AND P6, PT, R4, R249, PT ;  /* 0x000000f90400720c */ /* 0x000fe20003fc4070 */
[----:B------:R-:W-:-:S02]  /*f2e0*/  @!P2 IMAD.IADD R5, R5, 0x1, -R4 ;  /* 0x000000010505a824 */ /* 0x000fc400078e0a04 */
[--C-:B------:R-:W-:Y:S01]  /*f2f0*/  @!P1 IMAD.IADD R248, R248, 0x1, -R4.reuse ;  /* 0x00000001f8f89824 */ /* 0x100fe200078e0a04 */
[----:B-1----:R-:W3:Y:S04]  /*f300*/  LDL.LU R242, [R1+0x2a4] ;  /* 0x0002a40001f27983 */ /* 0x002ee80000300800 */
[----:B------:R1:W-:Y:S01]  /*f310*/  STL [R1+0x2e0], R205 ;  /* 0x0002e0cd01007387 */ /* 0x0003e20000100800 */
[----:B------:R-:W-:Y:S02]  /*f320*/  @!P3 IMAD.IADD R251, R251, 0x1, -R4 ;  /* 0x00000001fbfbb824 */ /* 0x000fe400078e0a04 */
[----:B-1----:R-:W-:Y:S01]  /*f330*/  VIADD R205, R0, 0x1df ;  /* 0x000001df00cd7836 */ /* 0x002fe20000000000 */
[----:B--2---:R-:W-:-:S04]  /*f340*/  ISETP.GT.U32.AND P0, PT, R4, R252, PT ;  /* 0x000000fc0400720c */ /* 0x004fc80003f04070 */
[----:B------:R-:W-:Y:S04]  /*f350*/  STL [R1+0x5a4], R205 ;  /* 0x0005a4cd01007387 */ /* 0x000fe80000100800 */
[----:B------:R-:W-:Y:S01]  /*f360*/  STL [R1+0x2dc], R5 ;  /* 0x0002dc0501007387 */ /* 0x000fe20000100800 */
[----:B------:R-:W-:-:S04]  /*f370*/  ISETP.GT.U32.AND P5, PT, R4, R250, PT ;  /* 0x000000fa0400720c */ /* 0x000fc80003fa4070 */
[----:B------:R-:W-:Y:S01]  /*f380*/  @!P0 IMAD.IADD R252, R252, 0x1, -R4 ;  /* 0x00000001fcfc8824 */ /* 0x000fe200078e0a04 */
[----:B------:R-:W-:Y:S01]  /*f390*/  STL [R1+0x2d8], R248 ;  /* 0x0002d8f801007387 */ /* 0x000fe20000100800 */
[----:B------:R-:W-:-:S03]  /*f3a0*/  ISETP.GT.U32.AND P4, PT, R4, R230, PT ;  /* 0x000000e60400720c */ /* 0x000fc60003f84070 */
[----:B------:R1:W-:Y:S04]  /*f3b0*/  STL [R1+0x2d4], R251 ;  /* 0x0002d4fb01007387 */ /* 0x0003e80000100800 */
[--C-:B------:R-:W-:Y:S01]  /*f3c0*/  @!P5 IMAD.IADD R250, R250, 0x1, -R4.reuse ;  /* 0x00000001fafad824 */ /* 0x100fe200078e0a04 */
[----:B------:R-:W-:Y:S01]  /*f3d0*/  ISETP.GT.U32.AND P2, PT, R4, R252, PT ;  /* 0x000000fc0400720c */ /* 0x000fe20003f44070 */
[--C-:B------:R-:W-:Y:S01]  /*f3e0*/  @!P6 IMAD.IADD R249, R249, 0x1, -R4.reuse ;  /* 0x00000001f9f9e824 */ /* 0x100fe200078e0a04 */
[----:B-1----:R-:W2:Y:S03]  /*f3f0*/  LDL.LU R251, [R1+0x2a0] ;  /* 0x0002a00001fb7983 */ /* 0x002ea60000300800 */
[----:B------:R-:W-:Y:S01]  /*f400*/  @!P4 IMAD.IADD R230, R230, 0x1, -R4 ;  /* 0x00000001e6e6c824 */ /* 0x000fe200078e0a04 */
[----:B------:R-:W-:Y:S01]  /*f410*/  ISETP.GT.U32.AND P6, PT, R4, R250, PT ;  /* 0x000000fa0400720c */ /* 0x000fe20003fc4070 */
[----:B------:R-:W-:-:S03]  /*f420*/  VIADD R5, R0, 0x1e0 ;  /* 0x000001e000057836 */ /* 0x000fc60000000000 */
[----:B------:R-:W-:Y:S01]  /*f430*/  ISETP.GT.U32.AND P4, PT, R4, R230, PT ;  /* 0x000000e60400720c */ /* 0x000fe20003f84070 */
[----:B------:R1:W-:Y:S04]  /*f440*/  STL [R1+0x2d0], R249 ;  /* 0x0002d0f901007387 */ /* 0x0003e80000100800 */
[----:B------:R-:W-:Y:S01]  /*f450*/  STL [R1+0x5b0], R5 ;  /* 0x0005b00501007387 */ /* 0x000fe20000100800 */
[----:B------:R-:W-:-:S03]  /*f460*/  @!P2 IMAD.IADD R252, R252, 0x1, -R4 ;  /* 0x00000001fcfca824 */ /* 0x000fc600078e0a04 */
[----:B-1----:R-:W2:Y:S01]  /*f470*/  LDL.LU R249, [R1+0x29c] ;  /* 0x00029c0001f97983 */ /* 0x002ea20000300800 */
[----:B------:R-:W-:-:S03]  /*f480*/  @!P6 IMAD.IADD R250, R250, 0x1, -R4 ;  /* 0x00000001fafae824 */ /* 0x000fc600078e0a04 */
[----:B------:R-:W-:Y:S01]  /*f490*/  @!P4 IMAD.IADD R230, R230, 0x1, -R4 ;  /* 0x00000001e6e6c824 */ /* 0x000fe200078e0a04 */
[----:B------:R1:W-:Y:S04]  /*f4a0*/  STL [R1+0x2cc], R252 ;  /* 0x0002ccfc01007387 */ /* 0x0003e80000100800 */
[----:B-1----:R-:W2:Y:S04]  /*f4b0*/  LDL.LU R252, [R1+0x298] ;  /* 0x0002980001fc7983 */ /* 0x002ea80000300800 */
[----:B------:R-:W-:Y:S04]  /*f4c0*/  STL [R1+0x2c8], R250 ;  /* 0x0002c8fa01007387 */ /* 0x000fe80000100800 */
[----:B------:R1:W-:Y:S04]  /*f4d0*/  STL [R1+0x2c4], R230 ;  /* 0x0002c4e601007387 */ /* 0x0003e80000100800 */
[----:B-1----:R-:W2:Y:S01]  /*f4e0*/  LDL.LU R230, [R1+0x294] ;  /* 0x0002940001e67983 */ /* 0x002ea20000300800 */
[----:B----4-:R-:W-:-:S02]  /*f4f0*/  ISETP.GT.U32.AND P0, PT, R4, R244, PT ;  /* 0x000000f40400720c */ /* 0x010fc40003f04070 */
[----:B------:R-:W-:Y:S01]  /*f500*/  ISETP.GT.U32.AND P1, PT, R4, R245, PT ;  /* 0x000000f50400720c */ /* 0x000fe20003f24070 */
[----:B------:R-:W-:Y:S01]  /*f510*/  IMAD.HI.U32 R228, R2, R226, RZ ;  /* 0x000000e202e47227 */ /* 0x000fe200078e00ff */
[C---:B------:R-:W-:Y:S01]  /*f520*/  ISETP.GT.U32.AND P3, PT, R4.reuse, R247, PT ;  /* 0x000000f70400720c */ /* 0x040fe20003f64070 */
[----:B------:R-:W4:Y:S01]  /*f530*/  LDL.LU R248, [R1+0x290] ;  /* 0x0002900001f87983 */ /* 0x000f220000300800 */
[----:B------:R-:W-:-:S07]  /*f540*/  ISETP.GT.U32.AND P5, PT, R4, R229, PT ;  /* 0x000000e50400720c */ /* 0x000fce0003fa4070 */
[--C-:B------:R-:W-:Y:S02]  /*f550*/  @!P0 IMAD.IADD R244, R244, 0x1, -R4.reuse ;  /* 0x00000001f4f48824 */ /* 0x100fe400078e0a04 */
[--C-:B------:R-:W-:Y:S02]  /*f560*/  @!P1 IMAD.IADD R245, R245, 0x1, -R4.reuse ;  /* 0x00000001f5f59824 */ /* 0x100fe400078e0a04 */
[----:B------:R-:W-:Y:S02]  /*f570*/  @!P3 IMAD.IADD R247, R247, 0x1, -R4 ;  /* 0x00000001f7f7b824 */ /* 0x000fe400078e0a04 */
[----:B------:R-:W-:Y:S02]  /*f580*/  IMAD.MOV R228, RZ, RZ, -R228 ;  /* 0x000000ffffe47224 */ /* 0x000fe400078e0ae4 */
[----:B------:R-:W-:Y:S02]  /*f590*/  IMAD.MOV.U32 R250, RZ, RZ, R6 ;  /* 0x000000fffffa7224 */ /* 0x000fe400078e0006 */
[----:B------:R-:W-:Y:S01]  /*f5a0*/  @!P5 IMAD.IADD R229, R229, 0x1, -R4 ;  /* 0x00000001e5e5d824 */ /* 0x000fe200078e0a04 */
[----:B------:R-:W4:Y:S01]  /*f5b0*/  LDL.LU R6, [R1+0x28c] ;  /* 0x00028c0001067983 */ /* 0x000f220000300800 */
[C---:B------:R-:W-:Y:S01]  /*f5c0*/  ISETP.GT.U32.AND P5, PT, R4.reuse, R247, PT ;  /* 0x000000f70400720c */ /* 0x040fe20003fa4070 */
[----:B------:R-:W-:Y:S01]  /*f5d0*/  IMAD.MOV.U32 R240, RZ, RZ, R234 ;  /* 0x000000fffff07224 */ /* 0x000fe200078e00ea */
[C---:B------:R-:W-:Y:S01]  /*f5e0*/  ISETP.GT.U32.AND P6, PT, R4.reuse, R244, PT ;  /* 0x000000f40400720c */ /* 0x040fe20003fc4070 */
[C---:B------:R-:W-:Y:S01]  /*f5f0*/  IMAD R226, R4.reuse, R228, R226 ;  /* 0x000000e404e27224 */ /* 0x040fe200078e02e2 */
[----:B------:R-:W-:Y:S01]  /*f600*/  IABS R228, R5 ;  /* 0x0000000500e47213 */ /* 0x000fe20000000000 */
[----:B------:R-:W-:Y:S01]  /*f610*/  IMAD.MOV.U32 R234, RZ, RZ, R233 ;  /* 0x000000ffffea7224 */ /* 0x000fe200078e00e9 */
[----:B------:R-:W-:Y:S01]  /*f620*/  ISETP.GT.U32.AND P4, PT, R4, R245, PT ;  /* 0x000000f50400720c */ /* 0x000fe20003f84070 */
[----:B------:R-:W-:Y:S01]  /*f630*/  IMAD.MOV.U32 R233, RZ, RZ, R227 ;  /* 0x000000ffffe97224 */ /* 0x000fe200078e00e3 */
[----:B------:R-:W4:Y:S01]  /*f640*/  LDL.LU R5, [R1+0x288] ;  /* 0x0002880001057983 */ /* 0x000f220000300800 */
[----:B------:R-:W-:-:S04]  /*f650*/  IMAD.HI.U32 R227, R2, R225, RZ ;  /* 0x000000e102e37227 */ /* 0x000fc800078e00ff */
[----:B------:R-:W-:Y:S02]  /*f660*/  IMAD.MOV R227, RZ, RZ, -R227 ;  /* 0x000000ffffe37224 */ /* 0x000fe400078e0ae3 */
[--C-:B------:R-:W-:Y:S02]  /*f670*/  @!P5 IMAD.IADD R247, R247, 0x1, -R4.reuse ;  /* 0x00000001f7f7d824 */ /* 0x100fe400078e0a04 */
[----:B------:R-:W-:Y:S01]  /*f680*/  IMAD R225, R4, R227, R225 ;  /* 0x000000e304e17224 */ /* 0x000fe200078e02e1 */
[----:B------:R-:W-:Y:S01]  /*f690*/  IABS R227, R205 ;  /* 0x000000cd00e37213 */ /* 0x000fe20000000000 */
[--C-:B------:R-:W-:Y:S01]  /*f6a0*/  @!P6 IMAD.IADD R244, R244, 0x1, -R4.reuse ;  /* 0x00000001f4f4e824 */ /* 0x100fe200078e0a04 */
[----:B------:R-:W4:Y:S01]  /*f6b0*/  LDL.LU R205, [R1+0x284] ;  /* 0x0002840001cd7983 */ /* 0x000f220000300800 */
[----:B------:R-:W-:-:S03]  /*f6c0*/  @!P4 IMAD.IADD R245, R245, 0x1, -R4 ;  /* 0x00000001f5f5c824 */ /* 0x000fc600078e0a04 */
[----:B------:R1:W-:Y:S04]  /*f6d0*/  STL [R1+0x2c0], R244 ;  /* 0x0002c0f401007387 */ /* 0x0003e80000100800 */
[----:B-1----:R-:W4:Y:S04]  /*f6e0*/  LDL.LU R244, [R1+0x280] ;  /* 0x0002800001f47983 */ /* 0x002f280000300800 */
[----:B------:R1:W-:Y:S04]  /*f6f0*/  STL [R1+0x2bc], R245 ;  /* 0x0002bcf501007387 */ /* 0x0003e80000100800 */
[----:B------:R1:W-:Y:S04]  /*f700*/  STL [R1+0x2b8], R247 ;  /* 0x0002b8f701007387 */ /* 0x0003e80000100800 */
[----:B-1----:R-:W4:Y:S04]  /*f710*/  LDL.LU R245, [R1+0x27c] ;  /* 0x00027c0001f57983 */ /* 0x002f280000300800 */
[----:B------:R-:W4:Y:S01]  /*f720*/  LDL.LU R247, [R1+0x278] ;  /* 0x0002780001f77983 */ /* 0x000f220000300800 */
[----:B------:R-:W-:-:S02]  /*f730*/  ISETP.GT.U32.AND P2, PT, R4, R231, PT ;  /* 0x000000e70400720c */ /* 0x000fc40003f44070 */
[C---:B------:R-:W-:Y:S02]  /*f740*/  ISETP.GT.U32.AND P0, PT, R4.reuse, R246, PT ;  /* 0x000000f60400720c */ /* 0x040fe40003f04070 */
[----:B---3--:R-:W-:-:S09]  /*f750*/  ISETP.GT.U32.AND P1, PT, R4, R241, PT ;  /* 0x000000f10400720c */ /* 0x008fd20003f24070 */
[--C-:B------:R-:W-:Y:S02]  /*f760*/  @!P2 IMAD.IADD R231, R231, 0x1, -R4.reuse ;  /* 0x00000001e7e7a824 */ /* 0x100fe400078e0a04 */
[--C-:B------:R-:W-:Y:S01]  /*f770*/  @!P0 IMAD.IADD R246, R246, 0x1, -R4.reuse ;  /* 0x00000001f6f68824 */ /* 0x100fe200078e0a04 */
[C---:B------:R-:W-:Y:S01]  /*f780*/  ISETP.GT.U32.AND P3, PT, R4.reuse, R242, PT ;  /* 0x000000f20400720c */ /* 0x040fe20003f64070 */
[----:B------:R-:W-:Y:S01]  /*f790*/  @!P1 IMAD.IADD R241, R241, 0x1, -R4 ;  /* 0x00000001f1f19824 */ /* 0x000fe200078e0a04 */
[C---:B------:R-:W-:Y:S02]  /*f7a0*/  ISETP.GT.U32.AND P1, PT, R4.reuse, R231, PT ;  /* 0x000000e70400720c */ /* 0x040fe40003f24070 */
[C---:B------:R-:W-:Y:S02]  /*f7b0*/  ISETP.GT.U32.AND P2, PT, R4.reuse, R229, PT ;  /* 0x000000e50400720c */ /* 0x040fe40003f44070 */
[----:B------:R-:W-:-:S07]  /*f7c0*/  ISETP.GT.U32.AND P4, PT, R4, R241, PT ;  /* 0x000000f10400720c */ /* 0x000fce0003f84070 */
[--C-:B------:R-:W-:Y:S01]  /*f7d0*/  @!P3 IMAD.IADD R242, R242, 0x1, -R4.reuse ;  /* 0x00000001f2f2b824 */ /* 0x100fe200078e0a04 */
[----:B------:R-:W-:Y:S01]  /*f7e0*/  ISETP.GT.U32.AND P3, PT, R4, R246, PT ;  /* 0x000000f60400720c */ /* 0x000fe20003f64070 */
[----:B------:R-:W-:-:S03]  /*f7f0*/  @!P1 IMAD.IADD R231, R231, 0x1, -R4 ;  /* 0x00000001e7e79824 */ /* 0x000fc600078e0a04 */
[----:B------:R-:W-:Y:S01]  /*f800*/  ISETP.GT.U32.AND P6, PT, R4, R242, PT ;  /* 0x000000f20400720c */ /* 0x000fe20003fc4070 */
[--C-:B------:R-:W-:Y:S02]  /*f810*/  @!P2 IMAD.IADD R229, R229, 0x1, -R4.reuse ;  /* 0x00000001e5e5a824 */ /* 0x100fe400078e0a04 */
[----:B------:R-:W-:-:S03]  /*f820*/  @!P4 IMAD.IADD R241, R241, 0x1, -R4 ;  /* 0x00000001f1f1c824 */ /* 0x000fc600078e0a04 */
[----:B------:R-:W-:Y:S03]  /*f830*/  STL [R1+0x2b4], R229 ;  /* 0x0002b4e501007387 */ /* 0x000fe60000100800 */
[--C-:B------:R-:W-:Y:S01]  /*f840*/  @!P3 IMAD.IADD R246, R246, 0x1, -R4.reuse ;  /* 0x00000001f6f6b824 */ /* 0x100fe200078e0a04 */
[----:B------:R1:W-:Y:S03]  /*f850*/  STL [R1+0x2b0], R231 ;  /* 0x0002b0e701007387 */ /* 0x0003e60000100800 */
[----:B------:R-:W-:Y:S01]  /*f860*/  @!P6 IMAD.IADD R242, R242, 0x1, -R4 ;  /* 0x00000001f2f2e824 */ /* 0x000fe200078e0a04 */
[----:B-1----:R-:W3:Y:S01]  /*f870*/  LDL.LU R231, [R1+0x1d54] ;  /* 0x001d540001e77983 */ /* 0x002ee20000300800 */
[----:B--2---:R-:W-:-:S13]  /*f880*/  ISETP.GT.U32.AND P0, PT, R4, R251, PT ;  /* 0x000000fb0400720c */ /* 0x004fda0003f04070 */
[----:B------:R-:W-:Y:S01]  /*f890*/  @!P0 IMAD.IADD R251, R251, 0x1, -R4 ;  /* 0x00000001fbfb8824 */ /* 0x000fe200078e0a04 */
[----:B------:R-:W-:-:S04]  /*f8a0*/  ISETP.GT.U32.AND P5, PT, R4, R249, PT ;  /* 0x000000f90400720c */ /* 0x000fc80003fa4070 */
[C---:B------:R-:W-:Y:S01]  /*f8b0*/  ISETP.GT.U32.AND P1, PT, R4.reuse, R251, PT ;  /* 0x000000fb0400720c */ /* 0x040fe20003f24070 */
[----:B------:R-:W-:Y:S01]  /*f8c0*/  STL [R1+0x2ac], R246 ;  /* 0x0002acf601007387 */ /* 0x000fe20000100800 */
[----:B------:R-:W-:-:S07]  /*f8d0*/  ISETP.GT.U32.AND P2, PT, R4, R252, PT ;  /* 0x000000fc0400720c */ /* 0x000fce0003f44070 */
[----:B------:R-:W-:-:S04]  /*f8e0*/  @!P5 IMAD.IADD R249, R249, 0x1, -R4 ;  /* 0x00000001f9f9d824 */ /* 0x000fc800078e0a04 */
[----:B------:R-:W-:Y:S01]  /*f8f0*/  @!P1 IMAD.IADD R251, R251, 0x1, -R4 ;  /* 0x00000001fbfb9824 */ /* 0x000fe200078e0a04 */
[C---:B------:R-:W-:Y:S01]  /*f900*/  ISETP.GT.U32.AND P6, PT, R4.reuse, R249, PT ;  /* 0x000000f90400720c */ /* 0x040fe20003fc4070 */
[----:B------:R1:W-:Y:S01]  /*f910*/  STL [R1+0x2a8], R241 ;  /* 0x0002a8f101007387 */ /* 0x0003e20000100800 */
[----:B------:R-:W-:-:S03]  /*f920*/  ISETP.GT.U32.AND P0, PT, R4, R230, PT ;  /* 0x000000e60400720c */ /* 0x000fc60003f04070 */
[----:B-1----:R-:W2:Y:S01]  /*f930*/  LDL.LU R241, [R1+0x274] ;  /* 0x0002740001f17983 */ /* 0x002ea20000300800 */
[----:B------:R-:W-:-:S03]  /*f940*/  @!P2 IMAD.IADD R252, R252, 0x1, -R4 ;  /* 0x00000001fcfca824 */ /* 0x000fc600078e0a04 */
[----:B------:R1:W-:Y:S04]  /*f950*/  STL [R1+0x2a4], R242 ;  /* 0x0002a4f201007387 */ /* 0x0003e80000100800 */
[----:B------:R1:W-:Y:S01]  /*f960*/  STL [R1+0x2a0], R251 ;  /* 0x0002a0fb01007387 */ /* 0x0003e20000100800 */
[----:B------:R-:W-:Y:S01]  /*f970*/  ISETP.GT.U32.AND P2, PT, R4, R252, PT ;  /* 0x000000fc0400720c */ /* 0x000fe20003f44070 */
[----:B------:R-:W-:Y:S02]  /*f980*/  @!P0 IMAD.IADD R230, R230, 0x1, -R4 ;  /* 0x00000001e6e68824 */ /* 0x000fe400078e0a04 */
[----:B-1----:R-:W-:Y:S01]  /*f990*/  IMAD.MOV.U32 R242, RZ, RZ, R234 ;  /* 0x000000fffff27224 */ /* 0x002fe200078e00ea */
[----:B------:R-:W3:Y:S01]  /*f9a0*/  LDL.LU R251, [R1+0x270] ;  /* 0x0002700001fb7983 */ /* 0x000ee20000300800 */
[----:B------:R-:W-:-:S03]  /*f9b0*/  @!P6 IMAD.IADD R249, R249, 0x1, -R4 ;  /* 0x00000001f9f9e824 */ /* 0x000fc600078e0a04 */
[----:B------:R-:W3:Y:S01]  /*f9c0*/  LDL.LU R234, [R1+0x26c] ;  /* 0x00026c0001ea7983 */ /* 0x000ee20000300800 */
[----:B------:R-:W-:-:S04]  /*f9d0*/  ISETP.GT.U32.AND P6, PT, R4, R230, PT ;  /* 0x000000e60400720c */ /* 0x000fc80003fc4070 */
[--C-:B------:R-:W-:Y:S01]  /*f9e0*/  @!P2 IMAD.IADD R252, R252, 0x1, -R4.reuse ;  /* 0x00000001fcfca824 */ /* 0x100fe200078e0a04 */
[----:B------:R-:W3:Y:S04]  /*f9f0*/  LDL.LU R246, [R1+0x268] ;  /* 0x0002680001f67983 */ /* 0x000ee80000300800 */
[----:B------:R1:W-:Y:S04]  /*fa00*/  STL [R1+0x29c], R249 ;  /* 0x00029cf901007387 */ /* 0x0003e80000100800 */
[----:B------:R-:W-:Y:S01]  /*fa10*/  @!P6 IMAD.IADD R230, R230, 0x1, -R4 ;  /* 0x00000001e6e6e824 */ /* 0x000fe200078e0a04 */
[----:B-1----:R-:W3:Y:S04]  /*fa20*/  LDL.LU R249, [R1+0x264] ;  /* 0x0002640001f97983 */ /* 0x002ee80000300800 */
[----:B------:R1:W-:Y:S04]  /*fa30*/  STL [R1+0x298], R252 ;  /* 0x000298fc01007387 */ /* 0x0003e80000100800 */
[----:B-1----:R-:W3:Y:S04]  /*fa40*/  LDL.LU R252, [R1+0x260] ;  /* 0x0002600001fc7983 */ /* 0x002ee80000300800 */
[----:B------:R1:W-:Y:S04]  /*fa50*/  STL [R1+0x294], R230 ;  /* 0x000294e601007387 */ /* 0x0003e80000100800 */
[----:B-1----:R-:W3:Y:S01]  /*fa60*/  LDL.LU R230, [R1+0x1d50] ;  /* 0x001d500001e67983 */ /* 0x002ee20000300800 */
[----:B----4-:R-:W-:-:S02]  /*fa70*/  ISETP.GT.U32.AND P3, PT, R4, R248, PT ;  /* 0x000000f80400720c */ /* 0x010fc40003f64070 */
[C---:B------:R-:W-:Y:S02]  /*fa80*/  ISETP.GT.U32.AND P4, PT, R4.reuse, R6, PT ;  /* 0x000000060400720c */ /* 0x040fe40003f84070 */
[C---:B------:R-:W-:Y:S02]  /*fa90*/  ISETP.GT.U32.AND P5, PT, R4.reuse, R5, PT ;  /* 0x000000050400720c */ /* 0x040fe40003fa4070 */
[----:B------:R-:W-:-:S07]  /*faa0*/  ISETP.GT.U32.AND P1, PT, R4, R205, PT ;  /* 0x000000cd0400720c */ /* 0x000fce0003f24070 */
[--C-:B------:R-:W-:Y:S02]  /*fab0*/  @!P3 IMAD.IADD R248, R248, 0x1, -R4.reuse ;  /* 0x00000001f8f8b824 */ /* 0x100fe400078e0a04 */
[----:B------:R-:W-:-:S03]  /*fac0*/  @!P4 IMAD.IADD R6, R6, 0x1, -R4 ;  /* 0x000000010606c824 */ /* 0x000fc600078e0a04 */
[C---:B------:R-:W-:Y:S01]  /*fad0*/  ISETP.GT.U32.AND P2, PT, R4.reuse, R248, PT ;  /* 0x000000f80400720c */ /* 0x040fe20003f44070 */
[--C-:B------:R-:W-:Y:S01]  /*fae0*/  @!P5 IMAD.IADD R5, R5, 0x1, -R4.reuse ;  /* 0x000000010505d824 */ /* 0x100fe200078e0a04 */
[C---:B------:R-:W-:Y:S02]  /*faf0*/  ISETP.GT.U32.AND P5, PT, R4.reuse, R6, PT ;  /* 0x000000060400720c */ /* 0x040fe40003fa4070 */
[C---:B------:R-:W-:Y:S02]  /*fb00*/  ISETP.GT.U32.AND P0, PT, R4.reuse, R244, PT ;  /* 0x000000f40400720c */ /* 0x040fe40003f04070 */
[C---:B------:R-:W-:Y:S01]  /*fb10*/  ISETP.GT.U32.AND P4, PT, R4.reuse, R247, PT ;  /* 0x000000f70400720c */ /* 0x040fe20003f84070 */
[----:B------:R-:W-:Y:S01]  /*fb20*/  @!P1 IMAD.IADD R205, R205, 0x1, -R4 ;  /* 0x00000001cdcd9824 */ /* 0x000fe200078e0a04 */
[C---:B------:R-:W-:Y:S02]  /*fb30*/  ISETP.GT.U32.AND P3, PT, R4.reuse, R245, PT ;  /* 0x000000f50400720c */ /* 0x040fe40003f64070 */
[----:B------:R-:W-:-:S03]  /*fb40*/  ISETP.GT.U32.AND P1, PT, R4, R5, PT ;  /* 0x000000050400720c */ /* 0x000fc60003f24070 */
[--C-:B------:R-:W-:Y:S02]  /*fb50*/  @!P2 IMAD.IADD R248, R248, 0x1, -R4.reuse ;  /* 0x00000001f8f8a824 */ /* 0x100fe400078e0a04 */
[----:B------:R-:W-:-:S03]  /*fb60*/  @!P5 IMAD.IADD R6, R6, 0x1, -R4 ;  /* 0x000000010606d824 */ /* 0x000fc600078e0a04 */
[----:B------:R1:W-:Y:S01]  /*fb70*/  STL [R1+0x290], R248 ;  /* 0x000290f801007387 */ /* 0x0003e20000100800 */
[--C-:B------:R-:W-:Y:S02]  /*fb80*/  @!P0 IMAD.IADD R244, R244, 0x1, -R4.reuse ;  /* 0x00000001f4f48824 */ /* 0x100fe400078e0a04 */
[----:B------:R-:W-:Y:S02]  /*fb90*/  @!P4 IMAD.IADD R247, R247, 0x1, -R4 ;  /* 0x00000001f7f7c824 */ /* 0x000fe400078e0a04 */
[----:B-1----:R-:W-:Y:S02]  /*fba0*/  IMAD.MOV.U32 R248, RZ, RZ, R242 ;  /* 0x000000fffff87224 */ /* 0x002fe400078e00f2 */
[----:B------:R-:W4:Y:S04]  /*fbb0*/  LDL.LU R242, [R1+0x254] ;  /* 0x0002540001f27983 */ /* 0x000f280000300800 */
[----:B------:R1:W-:Y:S01]  /*fbc0*/  STL [R1+0x28c], R6 ;  /* 0x00028c0601007387 */ /* 0x0003e20000100800 */
[--C-:B------:R-:W-:Y:S01]  /*fbd0*/  @!P3 IMAD.IADD R245, R245, 0x1, -R4.reuse ;  /* 0x00000001f5f5b824 */ /* 0x100fe200078e0a04 */
[C---:B------:R-:W-:Y:S01]  /*fbe0*/  ISETP.GT.U32.AND P3, PT, R4.reuse, R205, PT ;  /* 0x000000cd0400720c */ /* 0x040fe20003f64070 */
[----:B------:R-:W-:Y:S01]  /*fbf0*/  @!P1 IMAD.IADD R5, R5, 0x1, -R4 ;  /* 0x0000000105059824 */ /* 0x000fe200078e0a04 */
[C---:B------:R-:W-:Y:S01]  /*fc00*/  ISETP.GT.U32.AND P4, PT, R4.reuse, R244, PT ;  /* 0x000000f40400720c */ /* 0x040fe20003f84070 */
[----:B-1----:R-:W4:Y:S01]  /*fc10*/  LDL.LU R6, [R1+0x250] ;  /* 0x0002500001067983 */ /* 0x002f220000300800 */
[----:B------:R-:W-:-:S02]  /*fc20*/  ISETP.GT.U32.AND P6, PT, R4, R247, PT ;  /* 0x000000f70400720c */ /* 0x000fc40003fc4070 */
[----:B------:R-:W-:-:S07]  /*fc30*/  ISETP.GT.U32.AND P2, PT, R4, R245, PT ;  /* 0x000000f50400720c */ /* 0x000fce0003f44070 */
[--C-:B------:R-:W-:Y:S02]  /*fc40*/  @!P3 IMAD.IADD R205, R205, 0x1, -R4.reuse ;  /* 0x00000001cdcdb824 */ /* 0x100fe400078e0a04 */
[--C-:B------:R-:W-:Y:S02]  /*fc50*/  @!P4 IMAD.IADD R244, R244, 0x1, -R4.reuse ;  /* 0x00000001f4f4c824 */ /* 0x100fe400078e0a04 */
[--C-:B------:R-:W-:Y:S02]  /*fc60*/  @!P6 IMAD.IADD R247, R247, 0x1, -R4.reuse ;  /* 0x00000001f7f7e824 */ /* 0x100fe400078e0a04 */
[----:B------:R-:W-:Y:S01]  /*fc70*/  @!P2 IMAD.IADD R245, R245, 0x1, -R4 ;  /* 0x00000001f5f5a824 */ /* 0x000fe200078e0a04 */
[----:B------:R-:W-:Y:S04]  /*fc80*/  STL [R1+0x288], R5 ;  /* 0x0002880501007387 */ /* 0x000fe80000100800 */
[----:B------:R1:W-:Y:S04]  /*fc90*/  STL [R1+0x284], R205 ;  /* 0x000284cd01007387 */ /* 0x0003e80000100800 */
[----:B------:R-:W-:Y:S01]  /*fca0*/  STL [R1+0x280], R244 ;  /* 0x000280f401007387 */ /* 0x000fe20000100800 */
[----:B-1----:R-:W-:-:S03]  /*fcb0*/  VIADD R205, R0, 0x1e1 ;  /* 0x000001e100cd7836 */ /* 0x002fc60000000000 */
[----:B------:R-:W-:Y:S01]  /*fcc0*/  STL [R1+0x27c], R245 ;  /* 0x00027cf501007387 */ /* 0x000fe20000100800 */
[----:B------:R-:W-:-:S03]  /*fcd0*/  IMAD.HI.U32 R229, R2, R227, RZ ;  /* 0x000000e302e57227 */ /* 0x000fc600078e00ff */
[----:B------:R1:W-:Y:S04]  /*fce0*/  STL [R1+0x278], R247 ;  /* 0x000278f701007387 */ /* 0x0003e80000100800 */
[----:B------:R-:W-:Y:S01]  /*fcf0*/  STL [R1+0x59c], R205 ;  /* 0x00059ccd01007387 */ /* 0x000fe20000100800 */
[----:B------:R-:W-:-:S04]  /*fd00*/  IMAD.MOV R229, RZ, RZ, -R229 ;  /* 0x000000ffffe57224 */ /* 0x000fc800078e0ae5 */
[----:B------:R-:W-:Y:S02]  /*fd10*/  IMAD R227, R4, R229, R227 ;  /* 0x000000e504e37224 */ /* 0x000fe400078e02e3 */
[----:B------:R-:W-:-:S04]  /*fd20*/  IMAD.HI.U32 R229, R2, R228, RZ ;  /* 0x000000e402e57227 */ /* 0x000fc800078e00ff */
[----:B------:R-:W-:Y:S02]  /*fd30*/  VIADD R5, R0, 0x1e2 ;  /* 0x000001e200057836 */ /* 0x000fe40000000000 */
[----:B------:R-:W-:-:S04]  /*fd40*/  IMAD.MOV R229, RZ, RZ, -R229 ;  /* 0x000000ffffe57224 */ /* 0x000fc800078e0ae5 */
[C---:B------:R-:W-:Y:S01]  /*fd50*/  IMAD R228, R4.reuse, R229, R228 ;  /* 0x000000e504e47224 */ /* 0x040fe200078e02e4 */
[----:B------:R-:W-:Y:S02]  /*fd60*/  IABS R229, R205 ;  /* 0x000000cd00e57213 */ /* 0x000fe40000000000 */
[C---:B--2---:R-:W-:Y:S02]  /*fd70*/  ISETP.GT.U32.AND P0, PT, R4.reuse, R241, PT ;  /* 0x000000f10400720c */ /* 0x044fe40003f04070 */
[C---:B---3--:R-:W-:Y:S02]  /*fd80*/  ISETP.GT.U32.AND P5, PT, R4.reuse, R251, PT ;  /* 0x000000fb0400720c */ /* 0x048fe40003fa4070 */
[----:B------:R-:W-:-:S09]  /*fd90*/  ISETP.GT.U32.AND P1, PT, R4, R234, PT ;  /* 0x000000ea0400720c */ /* 0x000fd20003f24070 */
[----:B------:R-:W-:Y:S01]  /*fda0*/  @!P0 IMAD.IADD R241, R241, 0x1, -R4 ;  /* 0x00000001f1f18824 */ /* 0x000fe200078e0a04 */
[----:B------:R-:W-:-:S04]  /*fdb0*/  ISETP.GT.U32.AND P0, PT, R4, R246, PT ;  /* 0x000000f60400720c */ /* 0x000fc80003f04070 */
[----:B------:R-:W-:Y:S01]  /*fdc0*/  ISETP.GT.U32.AND P3, PT, R4, R241, PT ;  /* 0x000000f10400720c */ /* 0x000fe20003f64070 */
[--C-:B------:R-:W-:Y:S02]  /*fdd0*/  @!P5 IMAD.IADD R251, R251, 0x1, -R4.reuse ;  /* 0x00000001fbfbd824 */ /* 0x100fe400078e0a04 */
[----:B------:R-:W-:-:S03]  /*fde0*/  @!P1 IMAD.IADD R234, R234, 0x1, -R4 ;  /* 0x00000001eaea9824 */ /* 0x000fc600078e0a04 */
[C---:B------:R-:W-:Y:S02]  /*fdf0*/  ISETP.GT.U32.AND P6, PT, R4.reuse, R251, PT ;  /* 0x000000fb0400720c */ /* 0x040fe40003fc4070 */
[C---:B------:R-:W-:Y:S02]  /*fe00*/  ISETP.GT.U32.AND P4, PT, R4.reuse, R249, PT ;  /* 0x000000f90400720c */ /* 0x040fe40003f84070 */
[----:B------:R-:W-:-:S03]  /*fe10*/  ISETP.GT.U32.AND P1, PT, R4, R234, PT ;  /* 0x000000ea0400720c */ /* 0x000fc60003f24070 */
[--C-:B------:R-:W-:Y:S02]  /*fe20*/  @!P3 IMAD.IADD R241, R241, 0x1, -R4.reuse ;  /* 0x00000001f1f1b824 */ /* 0x100fe400078e0a04 */
[----:B------:R-:W-:Y:S01]  /*fe30*/  @!P0 IMAD.IADD R246, R246, 0x1, -R4 ;  /* 0x00000001f6f68824 */ /* 0x000fe200078e0a04 */
[----:B------:R-:W-:-:S05]  /*fe40*/  ISETP.GT.U32.AND P2, PT, R4, R252, PT ;  /* 0x000000fc0400720c */ /* 0x000fca0003f44070 */
[--C-:B------:R-:W-:Y:S02]  /*fe50*/  @!P4 IMAD.IADD R249, R249, 0x1, -R4.reuse ;  /* 0x00000001f9f9c824 */ /* 0x100fe400078e0a04 */
[--C-:B------:R-:W-:Y:S01]  /*fe60*/  @!P6 IMAD.IADD R251, R251, 0x1, -R4.reuse ;  /* 0x00000001fbfbe824 */ /* 0x100fe200078e0a04 */
[----:B------:R2:W-:Y:S01]  /*fe70*/  STL [R1+0x274], R241 ;  /* 0x000274f101007387 */ /* 0x0005e20000100800 */
[----:B------:R-:W-:Y:S01]  /*fe80*/  ISETP.GT.U32.AND P6, PT, R4, R246, PT ;  /* 0x000000f60400720c */ /* 0x000fe20003fc4070 */
[--C-:B------:R-:W-:Y:S01]  /*fe90*/  @!P1 IMAD.IADD R234, R234, 0x1, -R4.reuse ;  /* 0x00000001eaea9824 */ /* 0x100fe200078e0a04 */
[----:B------:R-:W-:Y:S02]  /*fea0*/  ISETP.GT.U32.AND P5, PT, R4, R230, PT ;  /* 0x000000e60400720c */ /* 0x000fe40003fa4070 */
[----:B------:R-:W-:Y:S01]  /*feb0*/  @!P2 IMAD.IADD R252, R252, 0x1, -R4 ;  /* 0x00000001fcfca824 */ /* 0x000fe200078e0a04 */
[----:B-1----:R-:W3:Y:S01]  /*fec0*/  LDL.LU R247, [R1+0x23c] ;  /* 0x00023c0001f77983 */ /* 0x002ee20000300800 */
[----:B------:R-:W-:-:S03]  /*fed0*/  ISETP.GT.U32.AND P1, PT, R4, R249, PT ;  /* 0x000000f90400720c */ /* 0x000fc60003f24070 */
[----:B------:R1:W-:Y:S04]  /*fee0*/  STL [R1+0x270], R251 ;  /* 0x000270fb01007387 */ /* 0x0003e80000100800 */
[----:B--2---:R-:W2:Y:S02]  /*fef0*/  LDL.LU R241, [R1+0x238] ;  /* 0x0002380001f17983 */ /* 0x004ea40000300800 */
[--C-:B------:R-:W-:Y:S01]  /*ff00*/  @!P5 IMAD.IADD R230, R230, 0x1, -R4.reuse ;  /* 0x00000001e6e6d824 */ /* 0x100fe200078e0a04 */
[----:B------:R-:W-:Y:S01]  /*ff10*/  ISETP.GT.U32.AND P5, PT, R4, R252, PT ;  /* 0x000000fc0400720c */ /* 0x000fe20003fa4070 */
[----:B-1----:R-:W2:Y:S01]  /*ff20*/  LDL.LU R251, [R1+0x234] ;  /* 0x0002340001fb7983 */ /* 0x002ea20000300800 */
[----:B------:R-:W-:-:S03]  /*ff30*/  @!P6 IMAD.IADD R246, R246, 0x1, -R4 ;  /* 0x00000001f6f6e824 */ /* 0x000fc600078e0a04 */
[----:B------:R1:W-:Y:S01]  /*ff40*/  STL [R1+0x26c], R234 ;  /* 0x00026cea01007387 */ /* 0x0003e20000100800 */
[----:B------:R-:W-:-:S03]  /*ff50*/  @!P1 IMAD.IADD R249, R249, 0x1, -R4 ;  /* 0x00000001f9f99824 */ /* 0x000fc600078e0a04 */
[----:B-1----:R-:W2:Y:S04]  /*ff60*/  LDL.LU R234, [R1+0x230] ;  /* 0x0002300001ea7983 */ /* 0x002ea80000300800 */
[----:B------:R-:W-:Y:S01]  /*ff70*/  @!P5 IMAD.IADD R252, R252, 0x1, -R4 ;  /* 0x00000001fcfcd824 */ /* 0x000fe200078e0a04 */
[----:B------:R-:W-:Y:S04]  /*ff80*/  STL [R1+0x5a8], R5 ;  /* 0x0005a80501007387 */ /* 0x000fe80000100800 */
[----:B------:R-:W-:Y:S04]  /*ff90*/  STL [R1+0x268], R246 ;  /* 0x000268f601007387 */ /* 0x000fe80000100800 */
[----:B------:R1:W-:Y:S04]  /*ffa0*/  STL [R1+0x264], R249 ;  /* 0x000264f901007387 */ /* 0x0003e80000100800 */
[----:B------:R-:W2:Y:S04]  /*ffb0*/  LDL.LU R205, [R1+0x22c] ;  /* 0x00022c0001cd7983 */ /* 0x000ea80000300800 */
[----:B------:R-:W2:Y:S04]  /*ffc0*/  LDL.LU R244, [R1+0x228] ;  /* 0x0002280001f47983 */ /* 0x000ea80000300800 */
[----:B-1----:R-:W2:Y:S04]  /*ffd0*/  LDL.LU R249, [R1+0x224] ;  /* 0x0002240001f97983 */ /* 0x002ea80000300800 */
[----:B------:R1:W-:Y:S04]  /*ffe0*/  STL [R1+0x260], R252 ;  /* 0x000260fc01007387 */ /* 0x0003e80000100800 */
[----:B-1----:R-:W2:Y:S01]  /*fff0*/  LDL.LU R252, [R1+0x220] ;  /* 0x0002200001fc7983 */ /* 0x002ea20000300800 */
[----:B------:R-:W-:-:S02]  /*10000*/  ISETP.GT.U32.AND P3, PT, R4, R248, PT ;  /* 0x000000f80400720c */ /* 0x000fc40003f64070 */
[C---:B----4-:R-:W-:Y:S02]  /*10010*/  ISETP.GT.U32.AND P0, PT, R4.reuse, R242, PT ;  /* 0x000000f20400720c */ /* 0x050fe40003f04070 */
[C---:B------:R-:W-:Y:S02]  /*10020*/  ISETP.GT.U32.AND P4, PT, R4.reuse, R6, PT ;  /* 0x000000060400720c */ /* 0x040fe40003f84070 */
[----:B------:R-:W-:-:S07]  /*10030*/  ISETP.GT.U32.AND P2, PT, R4, R250, PT ;  /* 0x000000fa0400720c */ /* 0x000fce0003f44070 */
[--C-:B------:R-:W-:Y:S02]  /*10040*/  @!P3 IMAD.IADD R248, R248, 0x1, -R4.reuse ;  /* 0x00000001f8f8b824 */ /* 0x100fe400078e0a04 */
[--C-:B------:R-:W-:Y:S01]  /*10050*/  @!P0 IMAD.IADD R242, R242, 0x1, -R4.reuse ;  /* 0x00000001f2f28824 */ /* 0x100fe200078e0a04 */
[C---:B------:R-:W-:Y:S02]  /*10060*/  ISETP.GT.U32.AND P0, PT, R4.reuse, R240, PT ;  /* 0x000000f00400720c */ /* 0x040fe40003f04070 */
[----:B------:R-:W-:Y:S01]  /*10070*/  ISETP.GT.U32.AND P3, PT, R4, R230, PT ;  /* 0x000000e60400720c */ /* 0x000fe20003f64070 */
[--C-:B------:R-:W-:Y:S01]  /*10080*/  @!P4 IMAD.IADD R6, R6, 0x1, -R4.reuse ;  /* 0x000000010606c824 */ /* 0x100fe200078e0a04 */
[----:B------:R-:W-:Y:S01]  /*10090*/  ISETP.GT.U32.AND P4, PT, R4, R248, PT ;  /* 0x000000f80400720c */ /* 0x000fe20003f84070 */
[----:B------:R-:W-:Y:S01]  /*100a0*/  @!P2 IMAD.IADD R250, R250, 0x1, -R4 ;  /* 0x00000001fafaa824 */ /* 0x000fe200078e0a04 */
[C---:B------:R-:W-:Y:S02]  /*100b0*/  ISETP.GT.U32.AND P2, PT, R4.reuse, R242, PT ;  /* 0x000000f20400720c */ /* 0x040fe40003f44070 */
[----:B------:R-:W-:-:S02]  /*100c0*/  ISETP.GT.U32.AND P1, PT, R4, R6, PT ;  /* 0x000000060400720c */ /* 0x000fc40003f24070 */
[----:B------:R-:W-:-:S03]  /*100d0*/  ISETP.GT.U32.AND P5, PT, R4, R236, PT ;  /* 0x000000ec0400720c */ /* 0x000fc60003fa4070 */
[--C-:B------:R-:W-:Y:S02]  /*100e0*/  @!P0 IMAD.IADD R240, R240, 0x1, -R4.reuse ;  /* 0x00000001f0f08824 */ /* 0x100fe400078e0a04 */
[--C-:B------:R-:W-:Y:S01]  /*100f0*/  @!P3 IMAD.IADD R230, R230, 0x1, -R4.reuse ;  /* 0x00000001e6e6b824 */ /* 0x100fe200078e0a04 */
[----:B------:R-:W-:Y:S01]  /*10100*/  ISETP.GT.U32.AND P3, PT, R4, R233, PT ;  /* 0x000000e90400720c */ /* 0x000fe20003f64070 */
[--C-:B------:R-:W-:Y:S01]  /*10110*/  @!P4 IMAD.IADD R248, R248, 0x1, -R4.reuse ;  /* 0x00000001f8f8c824 */ /* 0x100fe200078e0a04 */
[C---:B------:R-:W-:Y:S02]  /*10120*/  ISETP.GT.U32.AND P6, PT, R4.reuse, R250, PT ;  /* 0x000000fa0400720c */ /* 0x040fe40003fc4070 */
[----:B------:R-:W-:Y:S01]  /*10130*/  ISETP.GT.U32.AND P4, PT, R4, R240, PT ;  /* 0x000000f00400720c */ /* 0x000fe20003f84070 */
[--C-:B------:R-:W-:Y:S02]  /*10140*/  @!P1 IMAD.IADD R6, R6, 0x1, -R4.reuse ;  /* 0x0000000106069824 */ /* 0x100fe400078e0a04 */
[--C-:B------:R-:W-:Y:S01]  /*10150*/  @!P2 IMAD.IADD R242, R242, 0x1, -R4.reuse ;  /* 0x00000001f2f2a824 */ /* 0x100fe200078e0a04 */
[----:B------:R-:W-:Y:S01]  /*10160*/  STL [R1+0x25c], R230 ;  /* 0x00025ce601007387 */ /* 0x000fe20000100800 */
[----:B------:R-:W-:-:S03]  /*10170*/  @!P5 IMAD.IADD R236, R236, 0x1, -R4 ;  /* 0x00000001ececd824 */ /* 0x000fc600078e0a04 */
[----:B------:R-:W-:Y:S01]  /*10180*/  STL [R1+0x258], R248 ;  /* 0x000258f801007387 */ /* 0x000fe20000100800 */
[----:B------:R-:W-:-:S03]  /*10190*/  @!P3 IMAD.IADD R233, R233, 0x1, -R4 ;  /* 0x00000001e9e9b824 */ /* 0x000fc600078e0a04 */
[----:B------:R1:W-:Y:S01]  /*101a0*/  STL [R1+0x250], R6 ;  /* 0x0002500601007387 */ /* 0x0003e20000100800 */
[--C-:B------:R-:W-:Y:S01]  /*101b0*/  @!P6 IMAD.IADD R250, R250, 0x1, -R4.reuse ;  /* 0x00000001fafae824 */ /* 0x100fe200078e0a04 */
[----:B------:R-:W-:Y:S02]  /*101c0*/  ISETP.GT.U32.AND P6, PT, R4, R236, PT ;  /* 0x000000ec0400720c */ /* 0x000fe40003fc4070 */
[----:B------:R4:W-:Y:S01]  /*101d0*/  STL [R1+0x254], R242 ;  /* 0x000254f201007387 */ /* 0x0009e20000100800 */
[--C-:B------:R-:W-:Y:S01]  /*101e0*/  @!P4 IMAD.IADD R240, R240, 0x1, -R4.reuse ;  /* 0x00000001f0f0c824 */ /* 0x100fe200078e0a04 */
[----:B------:R-:W-:Y:S02]  /*101f0*/  ISETP.GT.U32.AND P3, PT, R4, R233, PT ;  /* 0x000000e90400720c */ /* 0x000fe40003f64070 */
[----:B-1----:R-:W2:Y:S04]  /*10200*/  LDL.LU R6, [R1+0x21c] ;  /* 0x00021c0001067983 */ /* 0x002ea80000300800 */
[----:B------:R1:W-:Y:S04]  /*10210*/  STL [R1+0x24c], R250 ;  /* 0x00024cfa01007387 */ /* 0x0003e80000100800 */
[----:B------:R-:W-:Y:S04]  /*10220*/  STL [R1+0x248], R240 ;  /* 0x000248f001007387 */ /* 0x000fe80000100800 */
[----:B------:R-:W2:Y:S04]  /*10230*/  LDL.LU R245, [R1+0x218] ;  /* 0x0002180001f57983 */ /* 0x000ea80000300800 */
[----:B----4-:R-:W4:Y:S01]  /*10240*/  LDL.LU R242, [R1+0x214] ;  /* 0x0002140001f27983 */ /* 0x010f220000300800 */
[----:B------:R-:W-:-:S02]  /*10250*/  @!P6 IMAD.IADD R236, R236, 0x1, -R4 ;  /* 0x00000001ecece824 */ /* 0x000fc400078e0a04 */
[----:B------:R-:W-:-:S03]  /*10260*/  @!P3 IMAD.IADD R233, R233, 0x1, -R4 ;  /* 0x00000001e9e9b824 */ /* 0x000fc600078e0a04 */
[----:B------:R-:W-:Y:S04]  /*10270*/  STL [R1+0x244], R236 ;  /* 0x000244ec01007387 */ /* 0x000fe80000100800 */
[----:B------:R-:W4:Y:S04]  /*10280*/  LDL.LU R248, [R1+0x210] ;  /* 0x0002100001f87983 */ /* 0x000f280000300800 */
[----:B------:R1:W-:Y:S04]  /*10290*/  STL [R1+0x240], R233 ;  /* 0x000240e901007387 */ /* 0x0003e80000100800 */
[----:B-1----:R-:W4:Y:S01]  /*102a0*/  LDL.LU R250, [R1+0x20c] ;  /* 0x00020c0001fa7983 */ /* 0x002f220000300800 */
[----:B------:R-:W-:-:S03]  /*102b0*/  IABS R230, R5 ;  /* 0x0000000500e67213 */ /* 0x000fc60000000000 */
[----:B------:R-:W4:Y:S04]  /*102c0*/  LDL.LU R233, [R1+0x208] ;  /* 0x0002080001e97983 */ /* 0x000f280000300800 */
[----:B------:R-:W4:Y:S01]  /*102d0*/  LDL.LU R5, [R1+0x204] ;  /* 0x0002040001057983 */ /* 0x000f220000300800 */
[C---:B---3--:R-:W-:Y:S02]  /*102e0*/  ISETP.GT.U32.AND P0, PT, R4.reuse, R247, PT ;  /* 0x000000f70400720c */ /* 0x048fe40003f04070 */
[C---:B--2---:R-:W-:Y:S02]  /*102f0*/  ISETP.GT.U32.AND P2, PT, R4.reuse, R241, PT ;  /* 0x000000f10400720c */ /* 0x044fe40003f44070 */
[----:B------:R-:W-:-:S09]  /*10300*/  ISETP.GT.U32.AND P1, PT, R4, R251, PT ;  /* 0x000000fb0400720c */ /* 0x000fd20003f24070 */
[--C-:B------:R-:W-:Y:S02]  /*10310*/  @!P0 IMAD.IADD R247, R247, 0x1, -R4.reuse ;  /* 0x00000001f7f78824 */ /* 0x100fe400078e0a04 */
[--C-:B------:R-:W-:Y:S01]  /*10320*/  @!P2 IMAD.IADD R241, R241, 0x1, -R4.reuse ;  /* 0x00000001f1f1a824 */ /* 0x100fe200078e0a04 */
[C---:B------:R-:W-:Y:S01]  /*10330*/  ISETP.GT.U32.AND P5, PT, R4.reuse, R234, PT ;  /* 0x000000ea0400720c */ /* 0x040fe20003fa4070 */
[----:B------:R-:W-:Y:S01]  /*10340*/  @!P1 IMAD.IADD R251, R251, 0x1, -R4 ;  /* 0x00000001fbfb9824 */ /* 0x000fe200078e0a04 */
[C---:B------:R-:W-:Y:S02]  /*10350*/  ISETP.GT.U32.AND P6, PT, R4.reuse, R247, PT ;  /* 0x000000f70400720c */ /* 0x040fe40003fc4070 */
[C---:B------:R-:W-:Y:S02]  /*10360*/  ISETP.GT.U32.AND P3, PT, R4.reuse, R241, PT ;  /* 0x000000f10400720c */ /* 0x040fe40003f64070 */
[C---:B------:R-:W-:Y:S02]  /*10370*/  ISETP.GT.U32.AND P4, PT, R4.reuse, R205, PT ;  /* 0x000000cd0400720c */ /* 0x040fe40003f84070 */
[----:B------:R-:W-:-:S05]  /*10380*/  ISETP.GT.U32.AND P0, PT, R4, R244, PT ;  /* 0x000000f40400720c */ /* 0x000fca0003f04070 */
[--C-:B------:R-:W-:Y:S01]  /*10390*/  @!P5 IMAD.IADD R234, R234, 0x1, -R4.reuse ;  /* 0x00000001eaead824 */ /* 0x100fe200078e0a04 */
[C---:B------:R-:W-:Y:S02]  /*103a0*/  ISETP.GT.U32.AND P2, PT, R4.reuse, R249, PT ;  /* 0x000000f90400720c */ /* 0x040fe40003f44070 */
[C---:B------:R-:W-:Y:S01]  /*103b0*/  ISETP.GT.U32.AND P5, PT, R4.reuse, R251, PT ;  /* 0x000000fb0400720c */ /* 0x040fe20003fa4070 */
[--C-:B------:R-:W-:Y:S02]  /*103c0*/  @!P6 IMAD.IADD R247, R247, 0x1, -R4.reuse ;  /* 0x00000001f7f7e824 */ /* 0x100fe400078e0a04 */
[--C-:B------:R-:W-:Y:S01]  /*103d0*/  @!P4 IMAD.IADD R205, R205, 0x1, -R4.reuse ;  /* 0x00000001cdcdc824 */ /* 0x100fe200078e0a04 */
[----:B------:R-:W-:Y:S01]  /*103e0*/  ISETP.GT.U32.AND P1, PT, R4, R252, PT ;  /* 0x000000fc0400720c */ /* 0x000fe20003f24070 */
[--C-:B------:R-:W-:Y:S02]  /*103f0*/  @!P0 IMAD.IADD R244, R244, 0x1, -R4.reuse ;  /* 0x00000001f4f48824 */ /* 0x100fe400078e0a04 */
[----:B------:R-:W-:Y:S01]  /*10400*/  @!P3 IMAD.IADD R241, R241, 0x1, -R4 ;  /* 0x00000001f1f1b824 */ /* 0x000fe200078e0a04 */
[----:B------:R-:W-:-:S03]  /*10410*/  ISETP.GT.U32.AND P4, PT, R4, R234, PT ;  /* 0x000000ea0400720c */ /* 0x000fc60003f84070 */
[--C-:B------:R-:W-:Y:S01]  /*10420*/  @!P2 IMAD.IADD R249, R249, 0x1, -R4.reuse ;  /* 0x00000001f9f9a824 */ /* 0x100fe200078e0a04 */
[C---:B------:R-:W-:Y:S01]  /*10430*/  ISETP.GT.U32.AND P2, PT, R4.reuse, R205, PT ;  /* 0x000000cd0400720c */ /* 0x040fe20003f44070 */
[----:B------:R1:W-:Y:S01]  /*10440*/  STL [R1+0x23c], R247 ;  /* 0x00023cf701007387 */ /* 0x0003e20000100800 */
[--C-:B------:R-:W-:Y:S02]  /*10450*/  @!P5 IMAD.IADD R251, R251, 0x1, -R4.reuse ;  /* 0x00000001fbfbd824 */ /* 0x100fe400078e0a04 */
[----:B------:R-:W-:Y:S01]  /*10460*/  ISETP.GT.U32.AND P3, PT, R4, R249, PT ;  /* 0x000000f90400720c */ /* 0x000fe20003f64070 */
[----:B------:R-:W-:Y:S01]  /*10470*/  STL [R1+0x238], R241 ;  /* 0x000238f101007387 */ /* 0x000fe20000100800 */
[--C-:B------:R-:W-:Y:S01]  /*10480*/  @!P1 IMAD.IADD R252, R252, 0x1, -R4.reuse ;  /* 0x00000001fcfc9824 */ /* 0x100fe200078e0a04 */
[----:B------:R-:W-:Y:S02]  /*10490*/  ISETP.GT.U32.AND P1, PT, R4, R244, PT ;  /* 0x000000f40400720c */ /* 0x000fe40003f24070 */
[----:B------:R-:W2:Y:S04]  /*104a0*/  LDL.LU R246, [R1+0x200] ;  /* 0x0002000001f67983 */ /* 0x000ea80000300800 */
[----:B-1----:R-:W3:Y:S04]  /*104b0*/  LDL.LU R247, [R1+0x1fc] ;  /* 0x0001fc0001f77983 */ /* 0x002ee80000300800 */
[----:B------:R1:W-:Y:S01]  /*104c0*/  STL [R1+0x234], R251 ;  /* 0x000234fb01007387 */ /* 0x0003e20000100800 */
[----:B------:R-:W-:-:S02]  /*104d0*/  @!P4 IMAD.IADD R234, R234, 0x1, -R4 ;  /* 0x00000001eaeac824 */ /* 0x000fc400078e0a04 */
[--C-:B------:R-:W-:Y:S01]  /*104e0*/  @!P2 IMAD.IADD R205, R205, 0x1, -R4.reuse ;  /* 0x00000001cdcda824 */ /* 0x100fe200078e0a04 */
[----:B-1----:R-:W3:Y:S04]  /*104f0*/  LDL.LU R251, [R1+0x1f8] ;  /* 0x0001f80001fb7983 */ /* 0x002ee80000300800 */
[----:B------:R-:W3:Y:S01]  /*10500*/  LDL.LU R241, [R1+0x1f4] ;  /* 0x0001f40001f17983 */ /* 0x000ee20000300800 */
[--C-:B------:R-:W-:Y:S02]  /*10510*/  @!P1 IMAD.IADD R244, R244, 0x1, -R4.reuse ;  /* 0x00000001f4f49824 */ /* 0x100fe400078e0a04 */
[----:B------:R-:W-:Y:S01]  /*10520*/  @!P3 IMAD.IADD R249, R249, 0x1, -R4 ;  /* 0x00000001f9f9b824 */ /* 0x000fe200078e0a04 */
[----:B------:R1:W-:Y:S04]  /*10530*/  STL [R1+0x230], R234 ;  /* 0x000230ea01007387 */ /* 0x0003e80000100800 */
[----:B-1----:R-:W3:Y:S04]  /*10540*/  LDL.LU R234, [R1+0x1d4c] ;  /* 0x001d4c0001ea7983 */ /* 0x002ee80000300800 */
[----:B------:R-:W-:Y:S04]  /*10550*/  STL [R1+0x22c], R205 ;  /* 0x00022ccd01007387 */ /* 0x000fe80000100800 */
[----:B------:R-:W-:Y:S04]  /*10560*/  STL [R1+0x228], R244 ;  /* 0x000228f401007387 */ /* 0x000fe80000100800 */
[----:B------:R1:W-:Y:S04]  /*10570*/  STL [R1+0x224], R249 ;  /* 0x000224f901007387 */ /* 0x0003e80000100800 */
[----:B-1----:R-:W3:Y:S01]  /*10580*/  LDL.LU R249, [R1+0x1f0] ;  /* 0x0001f00001f97983 */ /* 0x002ee20000300800 */
[----:B------:R-:W-:-:S02]  /*10590*/  ISETP.GT.U32.AND P0, PT, R4, R6, PT ;  /* 0x000000060400720c */ /* 0x000fc40003f04070 */
[C---:B------:R-:W-:Y:S02]  /*105a0*/  ISETP.GT.U32.AND P5, PT, R4.reuse, R245, PT ;  /* 0x000000f50400720c */ /* 0x040fe40003fa4070 */
[C---:B----4-:R-:W-:Y:S02]  /*105b0*/  ISETP.GT.U32.AND P4, PT, R4.reuse, R242, PT ;  /* 0x000000f20400720c */ /* 0x050fe40003f84070 */
[----:B------:R-:W-:-:S07]  /*105c0*/  ISETP.GT.U32.AND P6, PT, R4, R252, PT ;  /* 0x000000fc0400720c */ /* 0x000fce0003fc4070 */
[--C-:B------:R-:W-:Y:S01]  /*105d0*/  @!P0 IMAD.IADD R6, R6, 0x1, -R4.reuse ;  /* 0x0000000106068824 */ /* 0x100fe200078e0a04 */
[----:B------:R-:W-:Y:S01]  /*105e0*/  ISETP.GT.U32.AND P0, PT, R4, R248, PT ;  /* 0x000000f80400720c */ /* 0x000fe20003f04070 */
[----:B------:R-:W-:-:S03]  /*105f0*/  @!P5 IMAD.IADD R245, R245, 0x1, -R4 ;  /* 0x00000001f5f5d824 */ /* 0x000fc600078e0a04 */
[----:B------:R-:W-:Y:S01]  /*10600*/  ISETP.GT.U32.AND P2, PT, R4, R6, PT ;  /* 0x000000060400720c */ /* 0x000fe20003f44070 */
[--C-:B------:R-:W-:Y:S01]  /*10610*/  @!P4 IMAD.IADD R242, R242, 0x1, -R4.reuse ;  /* 0x00000001f2f2c824 */ /* 0x100fe200078e0a04 */
[----:B------:R-:W-:Y:S01]  /*10620*/  ISETP.GT.U32.AND P1, PT, R4, R250, PT ;  /* 0x000000fa0400720c */ /* 0x000fe20003f24070 */
[----:B------:R-:W-:Y:S01]  /*10630*/  @!P6 IMAD.IADD R252, R252, 0x1, -R4 ;  /* 0x00000001fcfce824 */ /* 0x000fe200078e0a04 */
[C---:B------:R-:W-:Y:S02]  /*10640*/  ISETP.GT.U32.AND P6, PT, R4.reuse, R245, PT ;  /* 0x000000f50400720c */ /* 0x040fe40003fc4070 */
[C---:B------:R-:W-:Y:S02]  /*10650*/  ISETP.GT.U32.AND P4, PT, R4.reuse, R242, PT ;  /* 0x000000f20400720c */ /* 0x040fe40003f84070 */
[C---:B------:R-:W-:Y:S01]  /*10660*/  ISETP.GT.U32.AND P3, PT, R4.reuse, R233, PT ;  /* 0x000000e90400720c */ /* 0x040fe20003f64070 */
[----:B------:R-:W-:Y:S01]  /*10670*/  IMAD.MOV.U32 R240, RZ, RZ, R238 ;  /* 0x000000fffff07224 */ /* 0x000fe200078e00ee */
[----:B------:R-:W-:Y:S01]  /*10680*/  ISETP.GT.U32.AND P5, PT, R4, R5, PT ;  /* 0x000000050400720c */ /* 0x000fe20003fa4070 */
[----:B------:R-:W-:-:S02]  /*10690*/  IMAD.MOV.U32 R238, RZ, RZ, R237 ;  /* 0x000000ffffee7224 */ /* 0x000fc400078e00ed */
[--C-:B------:R-:W-:Y:S02]  /*106a0*/  @!P2 IMAD.IADD R6, R6, 0x1, -R4.reuse ;  /* 0x000000010606a824 */ /* 0x100fe400078e0a04 */
[----:B------:R-:W-:Y:S01]  /*106b0*/  IMAD.MOV.U32 R237, RZ, RZ, R235 ;  /* 0x000000ffffed7224 */ /* 0x000fe200078e00eb */
[----:B------:R1:W-:Y:S01]  /*106c0*/  STL [R1+0x220], R252 ;  /* 0x000220fc01007387 */ /* 0x0003e20000100800 */
[--C-:B------:R-:W-:Y:S02]  /*106d0*/  @!P0 IMAD.IADD R248, R248, 0x1, -R4.reuse ;  /* 0x00000001f8f88824 */ /* 0x100fe400078e0a04 */
[--C-:B------:R-:W-:Y:S01]  /*106e0*/  @!P1 IMAD.IADD R250, R250, 0x1, -R4.reuse ;  /* 0x00000001fafa9824 */ /* 0x100fe200078e0a04 */
[----:B------:R4:W-:Y:S01]  /*106f0*/  STL [R1+0x21c], R6 ;  /* 0x00021c0601007387 */ /* 0x0009e20000100800 */
[--C-:B------:R-:W-:Y:S02]  /*10700*/  @!P3 IMAD.IADD R233, R233, 0x1, -R4.reuse ;  /* 0x00000001e9e9b824 */ /* 0x100fe400078e0a04 */
[----:B------:R-:W-:Y:S01]  /*10710*/  @!P6 IMAD.IADD R245, R245, 0x1, -R4 ;  /* 0x00000001f5f5e824 */ /* 0x000fe200078e0a04 */
[----:B------:R-:W-:Y:S01]  /*10720*/  ISETP.GT.U32.AND P6, PT, R4, R248, PT ;  /* 0x000000f80400720c */ /* 0x000fe20003fc4070 */
[----:B-1----:R-:W-:-:S02]  /*10730*/  IMAD.MOV.U32 R252, RZ, RZ, R240 ;  /* 0x000000fffffc7224 */ /* 0x002fc400078e00f0 */
[----:B------:R-:W3:Y:S01]  /*10740*/  LDL.LU R240, [R1+0x1ec] ;  /* 0x0001ec0001f07983 */ /* 0x000ee20000300800 */
[----:B----4-:R-:W-:Y:S02]  /*10750*/  IMAD.MOV.U32 R6, RZ, RZ, R238 ;  /* 0x000000ffff067224 */ /* 0x010fe400078e00ee */
[----:B------:R-:W-:Y:S02]  /*10760*/  IMAD.MOV.U32 R238, RZ, RZ, R237 ;  /* 0x000000ffffee7224 */ /* 0x000fe400078e00ed */
[----:B------:R-:W-:Y:S01]  /*10770*/  IMAD.MOV.U32 R235, RZ, RZ, R231 ;  /* 0x000000ffffeb7224 */ /* 0x000fe200078e00e7 */
[----:B------:R-:W4:Y:S01]  /*10780*/  LDL.LU R237, [R1+0x1e8] ;  /* 0x0001e80001ed7983 */ /* 0x000f220000300800 */
[--C-:B------:R-:W-:Y:S01]  /*10790*/  @!P4 IMAD.IADD R242, R242, 0x1, -R4.reuse ;  /* 0x00000001f2f2c824 */ /* 0x100fe200078e0a04 */
[----:B------:R-:W-:Y:S01]  /*107a0*/  ISETP.GT.U32.AND P4, PT, R4, R250, PT ;  /* 0x000000fa0400720c */ /* 0x000fe20003f84070 */
[----:B------:R-:W-:Y:S01]  /*107b0*/  IMAD.HI.U32 R231, R2, R229, RZ ;  /* 0x000000e502e77227 */ /* 0x000fe200078e00ff */
[----:B------:R-:W4:Y:S03]  /*107c0*/  LDL.LU R205, [R1+0x1e4] ;  /* 0x0001e40001cd7983 */ /* 0x000f260000300800 */
[----:B------:R-:W-:Y:S01]  /*107d0*/  @!P5 IMAD.IADD R5, R5, 0x1, -R4 ;  /* 0x000000010505d824 */ /* 0x000fe200078e0a04 */
[----:B------:R-:W-:Y:S01]  /*107e0*/  ISETP.GT.U32.AND P5, PT, R4, R233, PT ;  /* 0x000000e90400720c */ /* 0x000fe20003fa4070 */
[----:B------:R-:W-:-:S02]  /*107f0*/  IMAD.MOV.U32 R236, RZ, RZ, R232 ;  /* 0x000000ffffec7224 */ /* 0x000fc400078e00e8 */
[----:B------:R-:W-:Y:S02]  /*10800*/  IMAD.MOV R231, RZ, RZ, -R231 ;  /* 0x000000ffffe77224 */ /* 0x000fe400078e0ae7 */
[----:B------:R-:W-:Y:S01]  /*10810*/  IMAD.HI.U32 R232, R2, R230, RZ ;  /* 0x000000e602e87227 */ /* 0x000fe200078e00ff */
[----:B------:R-:W-:Y:S03]  /*10820*/  STL [R1+0x218], R245 ;  /* 0x000218f501007387 */ /* 0x000fe60000100800 */
[----:B------:R-:W-:Y:S01]  /*10830*/  IMAD R229, R4, R231, R229 ;  /* 0x000000e704e57224 */ /* 0x000fe200078e02e5 */
[----:B------:R-:W4:Y:S01]  /*10840*/  LDL.LU R244, [R1+0x1e0] ;  /* 0x0001e00001f47983 */ /* 0x000f220000300800 */
[----:B------:R-:W-:Y:S02]  /*10850*/  IMAD.MOV R231, RZ, RZ, -R232 ;  /* 0x000000ffffe77224 */ /* 0x000fe400078e0ae8 */
[----:B------:R-:W-:Y:S01]  /*10860*/  VIADD R232, R0, 0x1e3 ;  /* 0x000001e300e87836 */ /* 0x000fe20000000000 */
[----:B------:R1:W-:Y:S01]  /*10870*/  STL [R1+0x214], R242 ;  /* 0x000214f201007387 */ /* 0x0003e20000100800 */
[----:B------:R-:W-:-:S02]  /*10880*/  @!P6 IMAD.IADD R248, R248, 0x1, -R4 ;  /* 0x00000001f8f8e824 */ /* 0x000fc400078e0a04 */
[--C-:B------:R-:W-:Y:S02]  /*10890*/  @!P4 IMAD.IADD R250, R250, 0x1, -R4.reuse ;  /* 0x00000001fafac824 */ /* 0x100fe400078e0a04 */
[----:B------:R-:W-:Y:S01]  /*108a0*/  @!P5 IMAD.IADD R233, R233, 0x1, -R4 ;  /* 0x00000001e9e9d824 */ /* 0x000fe200078e0a04 */
[----:B-1----:R-:W4:Y:S04]  /*108b0*/  LDL.LU R242, [R1+0x1dc] ;  /* 0x0001dc0001f27983 */ /* 0x002f280000300800 */
[----:B------:R-:W-:Y:S04]  /*108c0*/  STL [R1+0x594], R232 ;  /* 0x000594e801007387 */ /* 0x000fe80000100800 */
[----:B------:R-:W4:Y:S04]  /*108d0*/  LDL.LU R245, [R1+0x1d4] ;  /* 0x0001d40001f57983 */ /* 0x000f280000300800 */
[----:B------:R1:W-:Y:S04]  /*108e0*/  STL [R1+0x210], R248 ;  /* 0x000210f801007387 */ /* 0x0003e80000100800 */
[----:B------:R1:W-:Y:S04]  /*108f0*/  STL [R1+0x20c], R250 ;  /* 0x00020cfa01007387 */ /* 0x0003e80000100800 */
[----:B-1----:R-:W4:Y:S04]  /*10900*/  LDL.LU R248, [R1+0x1d0] ;  /* 0x0001d00001f87983 */ /* 0x002f280000300800 */
[----:B------:R-:W4:Y:S04]  /*10910*/  LDL.LU R250, [R1+0x1cc] ;  /* 0x0001cc0001fa7983 */ /* 0x000f280000300800 */
[----:B------:R1:W-:Y:S04]  /*10920*/  STL [R1+0x208], R233 ;  /* 0x000208e901007387 */ /* 0x0003e80000100800 */
[----:B-1----:R-:W4:Y:S01]  /*10930*/  LDL.LU R233, [R1+0x1d48] ;  /* 0x001d480001e97983 */ /* 0x002f220000300800 */
[----:B--2---:R-:W-:-:S02]  /*10940*/  ISETP.GT.U32.AND P2, PT, R4, R246, PT ;  /* 0x000000f60400720c */ /* 0x004fc40003f44070 */
[C---:B---3--:R-:W-:Y:S02]  /*10950*/  ISETP.GT.U32.AND P0, PT, R4.reuse, R247, PT ;  /* 0x000000f70400720c */ /* 0x048fe40003f04070 */
[C---:B------:R-:W-:Y:S02]  /*10960*/  ISETP.GT.U32.AND P1, PT, R4.reuse, R251, PT ;  /* 0x000000fb0400720c */ /* 0x040fe40003f24070 */
[----:B------:R-:W-:-:S07]  /*10970*/  ISETP.GT.U32.AND P3, PT, R4, R241, PT ;  /* 0x000000f10400720c */ /* 0x000fce0003f64070 */
[--C-:B------:R-:W-:Y:S01]  /*10980*/  @!P2 IMAD.IADD R246, R246, 0x1, -R4.reuse ;  /* 0x00000001f6f6a824 */ /* 0x100fe200078e0a04 */
[C---:B------:R-:W-:Y:S01]  /*10990*/  ISETP.GT.U32.AND P2, PT, R4.reuse, R5, PT ;  /* 0x000000050400720c */ /* 0x040fe20003f44070 */
[--C-:B------:R-:W-:Y:S02]  /*109a0*/  @!P0 IMAD.IADD R247, R247, 0x1, -R4.reuse ;  /* 0x00000001f7f78824 */ /* 0x100fe400078e0a04 */
[--C-:B------:R-:W-:Y:S01]  /*109b0*/  @!P1 IMAD.IADD R251, R251, 0x1, -R4.reuse ;  /* 0x00000001fbfb9824 */ /* 0x100fe200078e0a04 */
[C---:B------:R-:W-:Y:S01]  /*109c0*/  ISETP.GT.U32.AND P1, PT, R4.reuse, R246, PT ;  /* 0x000000f60400720c */ /* 0x040fe20003f24070 */
[----:B------:R-:W-:Y:S01]  /*109d0*/  @!P3 IMAD.IADD R241, R241, 0x1, -R4 ;  /* 0x00000001f1f1b824 */ /* 0x000fe200078e0a04 */
[C---:B------:R-:W-:Y:S02]  /*109e0*/  ISETP.GT.U32.AND P3, PT, R4.reuse, R247, PT ;  /* 0x000000f70400720c */ /* 0x040fe40003f64070 */
[----:B------:R-:W-:-:S05]  /*109f0*/  ISETP.GT.U32.AND P4, PT, R4, R251, PT ;  /* 0x000000fb0400720c */ /* 0x000fca0003f84070 */
[----:B------:R-:W-:Y:S01]  /*10a00*/  @!P2 IMAD.IADD R5, R5, 0x1, -R4 ;  /* 0x000000010505a824 */ /* 0x000fe200078e0a04 */
[----:B------:R-:W-:-:S04]  /*10a10*/  ISETP.GT.U32.AND P6, PT, R4, R241, PT ;  /* 0x000000f10400720c */ /* 0x000fc80003fc4070 */
[----:B------:R1:W-:Y:S01]  /*10a20*/  STL [R1+0x204], R5 ;  /* 0x0002040501007387 */ /* 0x0003e20000100800 */
[----:B------:R-:W-:Y:S01]  /*10a30*/  ISETP.GT.U32.AND P0, PT, R4, R249, PT ;  /* 0x000000f90400720c */ /* 0x000fe20003f04070 */
[----:B-1----:R-:W-:Y:S02]  /*10a40*/  VIADD R5, R0, 0x1e4 ;  /* 0x000001e400057836 */ /* 0x002fe40000000000 */
[--C-:B------:R-:W-:Y:S02]  /*10a50*/  @!P1 IMAD.IADD R246, R246, 0x1, -R4.reuse ;  /* 0x00000001f6f69824 */ /* 0x100fe400078e0a04 */
[--C-:B------:R-:W-:Y:S02]  /*10a60*/  @!P3 IMAD.IADD R247, R247, 0x1, -R4.reuse ;  /* 0x00000001f7f7b824 */ /* 0x100fe400078e0a04 */
[----:B------:R-:W-:-:S06]  /*10a70*/  @!P4 IMAD.IADD R251, R251, 0x1, -R4 ;  /* 0x00000001fbfbc824 */ /* 0x000fcc00078e0a04 */
[--C-:B------:R-:W-:Y:S01]  /*10a80*/  @!P0 IMAD.IADD R249, R249, 0x1, -R4.reuse ;  /* 0x00000001f9f98824 */ /* 0x100fe200078e0a04 */
[----:B------:R-:W-:Y:S04]  /*10a90*/  STL [R1+0x5a0], R5 ;  /* 0x0005a00501007387 */ /* 0x000fe80000100800 */
[----:B------:R-:W-:Y:S01]  /*10aa0*/  ISETP.GT.U32.AND P1, PT, R4, R249, PT ;  /* 0x000000f90400720c */ /* 0x000fe20003f24070 */
[----:B------:R-:W-:Y:S04]  /*10ab0*/  STL [R1+0x200], R246 ;  /* 0x000200f601007387 */ /* 0x000fe80000100800 */
[----:B------:R-:W-:Y:S04]  /*10ac0*/  STL [R1+0x1fc], R247 ;  /* 0x0001fcf701007387 */ /* 0x000fe80000100800 */
[----:B------:R1:W-:Y:S01]  /*10ad0*/  STL [R1+0x1f8], R251 ;  /* 0x0001f8fb01007387 */ /* 0x0003e20000100800 */
[----:B------:R-:W-:-:S03]  /*10ae0*/  @!P6 IMAD.IADD R241, R241, 0x1, -R4 ;  /* 0x00000001f1f1e824 */ /* 0x000fc600078e0a04 */
[----:B-1----:R-:W2:Y:S01]  /*10af0*/  LDL.LU R251, [R1+0x1c4] ;  /* 0x0001c40001fb7983 */ /* 0x002ea20000300800 */
[----:B------:R-:W-:-:S03]  /*10b00*/  @!P1 IMAD.IADD R249, R249, 0x1, -R4 ;  /* 0x00000001f9f99824 */ /* 0x000fc600078e0a04 */
[----:B------:R-:W-:Y:S04]  /*10b10*/  STL [R1+0x1f4], R241 ;  /* 0x0001f4f101007387 */ /* 0x000fe80000100800 */
[----:B------:R1:W-:Y:S04]  /*10b20*/  STL [R1+0x1f0], R249 ;  /* 0x0001f0f901007387 */ /* 0x0003e80000100800 */
[----:B------:R-:W3:Y:S04]  /*10b30*/  LDL.LU R246, [R1+0x1c0] ;  /* 0x0001c00001f67983 */ /* 0x000ee80000300800 */
[----:B-1----:R-:W3:Y:S01]  /*10b40*/  LDL.LU R249, [R1+0x1bc] ;  /* 0x0001bc0001f97983 */ /* 0x002ee20000300800 */
[----:B------:R-:W-:-:S02]  /*10b50*/  ISETP.GT.U32.AND P5, PT, R4, R240, PT ;  /* 0x000000f00400720c */ /* 0x000fc40003fa4070 */
[C---:B----4-:R-:W-:Y:S02]  /*10b60*/  ISETP.GT.U32.AND P2, PT, R4.reuse, R237, PT ;  /* 0x000000ed0400720c */ /* 0x050fe40003f44070 */
[----:B------:R-:W-:-:S09]  /*10b70*/  ISETP.GT.U32.AND P0, PT, R4, R205, PT ;  /* 0x000000cd0400720c */ /* 0x000fd20003f04070 */
[--C-:B------:R-:W-:Y:S02]  /*10b80*/  @!P5 IMAD.IADD R240, R240, 0x1, -R4.reuse ;  /* 0x00000001f0f0d824 */ /* 0x100fe400078e0a04 */
[--C-:B------:R-:W-:Y:S01]  /*10b90*/  @!P2 IMAD.IADD R237, R237, 0x1, -R4.reuse ;  /* 0x00000001ededa824 */ /* 0x100fe200078e0a04 */
[C---:B------:R-:W-:Y:S02]  /*10ba0*/  ISETP.GT.U32.AND P3, PT, R4.reuse, R244, PT ;  /* 0x000000f40400720c */ /* 0x040fe40003f64070 */
[C---:B------:R-:W-:Y:S02]  /*10bb0*/  ISETP.GT.U32.AND P6, PT, R4.reuse, R240, PT ;  /* 0x000000f00400720c */ /* 0x040fe40003fc4070 */
[C---:B------:R-:W-:Y:S01]  /*10bc0*/  ISETP.GT.U32.AND P2, PT, R4.reuse, R237, PT ;  /* 0x000000ed0400720c */ /* 0x040fe20003f44070 */
[----:B------:R-:W-:Y:S01]  /*10bd0*/  @!P0 IMAD.IADD R205, R205, 0x1, -R4 ;  /* 0x00000001cdcd8824 */ /* 0x000fe200078e0a04 */
[----:B------:R-:W-:-:S07]  /*10be0*/  ISETP.GT.U32.AND P4, PT, R4, R242, PT ;  /* 0x000000f20400720c */ /* 0x000fce0003f84070 */
[--C-:B------:R-:W-:Y:S02]  /*10bf0*/  @!P3 IMAD.IADD R244, R244, 0x1, -R4.reuse ;  /* 0x00000001f4f4b824 */ /* 0x100fe400078e0a04 */
[--C-:B------:R-:W-:Y:S01]  /*10c00*/  @!P6 IMAD.IADD R240, R240, 0x1, -R4.reuse ;  /* 0x00000001f0f0e824 */ /* 0x100fe200078e0a04 */
[C---:B------:R-:W-:Y:S01]  /*10c10*/  ISETP.GT.U32.AND P1, PT, R4.reuse, R245, PT ;  /* 0x000000f50400720c */ /* 0x040fe20003f24070 */
[--C-:B------:R-:W-:Y:S01]  /*10c20*/  @!P2 IMAD.IADD R237, R237, 0x1, -R4.reuse ;  /* 0x00000001ededa824 */ /* 0x100fe200078e0a04 */
[C---:B------:R-:W-:Y:S02]  /*10c30*/  ISETP.GT.U32.AND P6, PT, R4.reuse, R205, PT ;  /* 0x000000cd0400720c */ /* 0x040fe40003fc4070 */
[----:B------:R-:W-:Y:S01]  /*10c40*/  ISETP.GT.U32.AND P2, PT, R4, R244, PT ;  /* 0x000000f40400720c */ /* 0x000fe20003f44070 */
[----:B------:R-:W-:Y:S01]  /*10c50*/  @!P4 IMAD.IADD R242, R242, 0x1, -R4 ;  /* 0x00000001f2f2c824 */ /* 0x000fe200078e0a04 */
[C---:B------:R-:W-:Y:S02]  /*10c60*/  ISETP.GT.U32.AND P0, PT, R4.reuse, R248, PT ;  /* 0x000000f80400720c */ /* 0x040fe40003f04070 */
[----:B------:R-:W-:-:S02]  /*10c70*/  ISETP.GT.U32.AND P3, PT, R4, R250, PT ;  /* 0x000000fa0400720c */ /* 0x000fc40003f64070 */
[----:B------:R-:W-:-:S03]  /*10c80*/  ISETP.GT.U32.AND P5, PT, R4, R233, PT ;  /* 0x000000e90400720c */ /* 0x000fc60003fa4070 */
[----:B------:R-:W-:Y:S01]  /*10c90*/  @!P1 IMAD.IADD R245, R245, 0x1, -R4 ;  /* 0x00000001f5f59824 */ /* 0x000fe200078e0a04 */
[----:B------:R-:W-:-:S05]  /*10ca0*/  ISETP.GT.U32.AND P4, PT, R4, R234, PT ;  /* 0x000000ea0400720c */ /* 0x000fca0003f84070 */
[--C-:B------:R-:W-:Y:S01]  /*10cb0*/  @!P0 IMAD.IADD R248, R248, 0x1, -R4.reuse ;  /* 0x00000001f8f88824 */ /* 0x100fe200078e0a04 */
[----:B------:R1:W-:Y:S01]  /*10cc0*/  STL [R1+0x1ec], R240 ;  /* 0x0001ecf001007387 */ /* 0x0003e20000100800 */
[--C-:B------:R-:W-:Y:S02]  /*10cd0*/  @!P3 IMAD.IADD R250, R250, 0x1, -R4.reuse ;  /* 0x00000001fafab824 */ /* 0x100fe400078e0a04 */
[--C-:B------:R-:W-:Y:S01]  /*10ce0*/  @!P5 IMAD.IADD R233, R233, 0x1, -R4.reuse ;  /* 0x00000001e9e9d824 */ /* 0x100fe200078e0a04 */
[C---:B------:R-:W-:Y:S01]  /*10cf0*/  ISETP.GT.U32.AND P5, PT, R4.reuse, R242, PT ;  /* 0x000000f20400720c */ /* 0x040fe20003fa4070 */
[----:B------:R4:W-:Y:S03]  /*10d00*/  STL [R1+0x1e8], R237 ;  /* 0x0001e8ed01007387 */ /* 0x0009e60000100800 */
[C---:B------:R-:W-:Y:S01]  /*10d10*/  ISETP.GT.U32.AND P1, PT, R4.reuse, R233, PT ;  /* 0x000000e90400720c */ /* 0x040fe20003f24070 */
[----:B------:R-:W3:Y:S01]  /*10d20*/  LDL.LU R247, [R1+0x1b8] ;  /* 0x0001b80001f77983 */ /* 0x000ee20000300800 */
[----:B------:R-:W-:Y:S01]  /*10d30*/  ISETP.GT.U32.AND P3, PT, R4, R245, PT ;  /* 0x000000f50400720c */ /* 0x000fe20003f64070 */
[----:B------:R-:W-:-:S02]  /*10d40*/  @!P6 IMAD.IADD R205, R205, 0x1, -R4 ;  /* 0x00000001cdcde824 */ /* 0x000fc400078e0a04 */
[----:B-1----:R-:W-:Y:S01]  /*10d50*/  IMAD.MOV.U32 R240, RZ, RZ, R235 ;  /* 0x000000fffff07224 */ /* 0x002fe200078e00eb */
[----:B------:R-:W3:Y:S01]  /*10d60*/  LDL.LU R241, [R1+0x1b4] ;  /* 0x0001b40001f17983 */ /* 0x000ee20000300800 */
[----:B------:R-:W-:Y:S02]  /*10d70*/  @!P2 IMAD.IADD R244, R244, 0x1, -R4 ;  /* 0x00000001f4f4a824 */ /* 0x000fe400078e0a04 */
[----:B----4-:R-:W-:Y:S01]  /*10d80*/  IMAD.MOV.U32 R237, RZ, RZ, R236 ;  /* 0x000000ffffed7224 */ /* 0x010fe200078e00ec */
[----:B------:R-:W4:Y:S01]  /*10d90*/  LDL.LU R235, [R1+0x1b0] ;  /* 0x0001b00001eb7983 */ /* 0x000f220000300800 */
[----:B------:R-:W-:Y:S01]  /*10da0*/  IMAD R230, R4, R231, R230 ;  /* 0x000000e704e67224 */ /* 0x000fe200078e02e6 */
[----:B------:R-:W-:Y:S02]  /*10db0*/  IABS R231, R232 ;  /* 0x000000e800e77213 */ /* 0x000fe40000000000 */
[----:B------:R-:W4:Y:S01]  /*10dc0*/  LDL.LU R236, [R1+0x1ac] ;  /* 0x0001ac0001ec7983 */ /* 0x000f220000300800 */
[----:B------:R-:W-:-:S03]  /*10dd0*/  IABS R232, R5 ;  /* 0x0000000500e87213 */ /* 0x000fc60000000000 */
[----:B------:R1:W-:Y:S01]  /*10de0*/  STL [R1+0x1e4], R205 ;  /* 0x0001e4cd01007387 */ /* 0x0003e20000100800 */
[----:B------:R-:W-:-:S03]  /*10df0*/  @!P4 IMAD.IADD R234, R234, 0x1, -R4 ;  /* 0x00000001eaeac824 */ /* 0x000fc600078e0a04 */
[----:B------:R1:W-:Y:S01]  /*10e00*/  STL [R1+0x1e0], R244 ;  /* 0x0001e0f401007387 */ /* 0x0003e20000100800 */
[----:B------:R-:W-:-:S03]  /*10e10*/  @!P5 IMAD.IADD R242, R242, 0x1, -R4 ;  /* 0x00000001f2f2d824 */ /* 0x000fc600078e0a04 */
[----:B------:R-:W4:Y:S01]  /*10e20*/  LDL.LU R5, [R1+0x1a8] ;  /* 0x0001a80001057983 */ /* 0x000f220000300800 */
[C---:B------:R-:W-:Y:S01]  /*10e30*/  ISETP.GT.U32.AND P4, PT, R4.reuse, R248, PT ;  /* 0x000000f80400720c */ /* 0x040fe20003f84070 */
[--C-:B------:R-:W-:Y:S01]  /*10e40*/  @!P1 IMAD.IADD R233, R233, 0x1, -R4.reuse ;  /* 0x00000001e9e99824 */ /* 0x100fe200078e0a04 */
[C---:B------:R-:W-:Y:S01]  /*10e50*/  ISETP.GT.U32.AND P2, PT, R4.reuse, R250, PT ;  /* 0x000000fa0400720c */ /* 0x040fe20003f44070 */
[--C-:B------:R-:W-:Y:S01]  /*10e60*/  @!P3 IMAD.IADD R245, R245, 0x1, -R4.reuse ;  /* 0x00000001f5f5b824 */ /* 0x100fe200078e0a04 */
[----:B------:R-:W-:Y:S01]  /*10e70*/  ISETP.GT.U32.AND P6, PT, R4, R234, PT ;  /* 0x000000ea0400720c */ /* 0x000fe20003fc4070 */
[----:B-1----:R-:W4:Y:S04]  /*10e80*/  LDL.LU R205, [R1+0x1a4] ;  /* 0x0001a40001cd7983 */ /* 0x002f280000300800 */
[----:B------:R-:W4:Y:S04]  /*10e90*/  LDL.LU R244, [R1+0x1a0] ;  /* 0x0001a00001f47983 */ /* 0x000f280000300800 */
[----:B------:R1:W-:Y:S01]  /*10ea0*/  STL [R1+0x1dc], R242 ;  /* 0x0001dcf201007387 */ /* 0x0003e20000100800 */
[----:B------:R-:W-:-:S02]  /*10eb0*/  @!P4 IMAD.IADD R248, R248, 0x1, -R4 ;  /* 0x00000001f8f8c824 */ /* 0x000fc400078e0a04 */
[--C-:B------:R-:W-:Y:S02]  /*10ec0*/  @!P2 IMAD.IADD R250, R250, 0x1, -R4.reuse ;  /* 0x00000001fafaa824 */ /* 0x100fe400078e0a04 */
[----:B------:R-:W-:Y:S01]  /*10ed0*/  @!P6 IMAD.IADD R234, R234, 0x1, -R4 ;  /* 0x00000001eaeae824 */ /* 0x000fe200078e0a04 */
[----:B-1----:R-:W4:Y:S04]  /*10ee0*/  LDL.LU R242, [R1+0x19c] ;  /* 0x00019c0001f27983 */ /* 0x002f280000300800 */
[----:B------:R-:W-:Y:S04]  /*10ef0*/  STL [R1+0x1d8], R233 ;  /* 0x0001d8e901007387 */ /* 0x000fe80000100800 */
[----:B------:R-:W-:Y:S04]  /*10f00*/  STL [R1+0x1d4], R245 ;  /* 0x0001d4f501007387 */ /* 0x000fe80000100800 */
[----:B------:R1:W-:Y:S04]  /*10f10*/  STL [R1+0x1d0], R248 ;  /* 0x0001d0f801007387 */ /* 0x0003e80000100800 */
[----:B------:R1:W-:Y:S02]  /*10f20*/  STL [R1+0x1cc], R250 ;  /* 0x0001ccfa01007387 */ /* 0x0003e40000100800 */
[----:B-1----:R-:W-:-:S02]  /*10f30*/  IMAD.MOV.U32 R248, RZ, RZ, R238 ;  /* 0x000000fffff87224 */ /* 0x002fc400078e00ee */
[----:B------:R-:W4:Y:S04]  /*10f40*/  LDL.LU R250, [R1+0x198] ;  /* 0x0001980001fa7983 */ /* 0x000f280000300800 */
[----:B------:R-:W-:Y:S01]  /*10f50*/  STL [R1+0x1c8], R234 ;  /* 0x0001c8ea01007387 */ /* 0x000fe20000100800 */
[C---:B--2---:R-:W-:Y:S02]  /*10f60*/  ISETP.GT.U32.AND P0, PT, R4.reuse, R251, PT ;  /* 0x000000fb0400720c */ /* 0x044fe40003f04070 */
[----:B---3--:R-:W-:-:S11]  /*10f70*/  ISETP.GT.U32.AND P5, PT, R4, R246, PT ;  /* 0x000000f60400720c */ /* 0x008fd60003fa4070 */
[----:B------:R-:W-:Y:S01]  /*10f80*/  @!P0 IMAD.IADD R251, R251, 0x1, -R4 ;  /* 0x00000001fbfb8824 */ /* 0x000fe200078e0a04 */
[----:B------:R-:W-:-:S04]  /*10f90*/  ISETP.GT.U32.AND P1, PT, R4, R249, PT ;  /* 0x000000f90400720c */ /* 0x000fc80003f24070 */
[----:B------:R-:W-:Y:S01]  /*10fa0*/  ISETP.GT.U32.AND P3, PT, R4, R251, PT ;  /* 0x000000fb0400720c */ /* 0x000fe20003f64070 */
[----:B------:R-:W-:-:S08]  /*10fb0*/  @!P5 IMAD.IADD R246, R246, 0x1, -R4 ;  /* 0x00000001f6f6d824 */ /* 0x000fd000078e0a04 */
[----:B------:R-:W-:Y:S01]  /*10fc0*/  @!P1 IMAD.IADD R249, R249, 0x1, -R4 ;  /* 0x00000001f9f99824 */ /* 0x000fe200078e0a04 */
[----:B------:R-:W-:-:S03]  /*10fd0*/  ISETP.GT.U32.AND P6, PT, R4, R246, PT ;  /* 0x000000f60400720c */ /* 0x000fc60003fc4070 */
[----:B------:R-:W-:Y:S01]  /*10fe0*/  @!P3 IMAD.IADD R251, R251, 0x1, -R4 ;  /* 0x00000001fbfbb824 */ /* 0x000fe200078e0a04 */
[----:B------:R-:W-:-:S04]  /*10ff0*/  ISETP.GT.U32.AND P1, PT, R4, R249, PT ;  /* 0x000000f90400720c */ /* 0x000fc80003f24070 */
[----:B------:R1:W-:Y:S02]  /*11000*/  STL [R1+0x1c4], R251 ;  /* 0x0001c4fb01007387 */ /* 0x0003e40000100800 */
[----:B-1----:R-:W-:Y:S02]  /*11010*/  IMAD.MOV.U32 R251, RZ, RZ, R252 ;  /* 0x000000fffffb7224 */ /* 0x002fe400078e00fc */
[----:B------:R-:W2:Y:S04]  /*11020*/  LDL.LU R252, [R1+0x194] ;  /* 0x0001940001fc7983 */ /* 0x000ea80000300800 */
[----:B------:R-:W3:Y:S01]  /*11030*/  LDL.LU R238, [R1+0x190] ;  /* 0x0001900001ee7983 */ /* 0x000ee20000300800 */
[--C-:B------:R-:W-:Y:S02]  /*11040*/  @!P6 IMAD.IADD R246, R246, 0x1, -R4.reuse ;  /* 0x00000001f6f6e824 */ /* 0x100fe400078e0a04 */
[----:B------:R-:W-:Y:S01]  /*11050*/  @!P1 IMAD.IADD R249, R249, 0x1, -R4 ;  /* 0x00000001f9f99824 */ /* 0x000fe200078e0a04 */
[----:B------:R-:W3:Y:S04]  /*11060*/  LDL.LU R245, [R1+0x18c] ;  /* 0x00018c0001f57983 */ /* 0x000ee80000300800 */
[----:B------:R1:W-:Y:S04]  /*11070*/  STL [R1+0x1c0], R246 ;  /* 0x0001c0f601007387 */ /* 0x0003e80000100800 */
[----:B------:R1:W-:Y:S02]  /*11080*/  STL [R1+0x1bc], R249 ;  /* 0x0001bcf901007387 */ /* 0x0003e40000100800 */
[----:B-1----:R-:W-:-:S02]  /*11090*/  IMAD.MOV.U32 R246, RZ, RZ, R240 ;  /* 0x000000fffff67224 */ /* 0x002fc400078e00f0 */
[----:B------:R-:W-:Y:S02]  /*110a0*/  IMAD.MOV.U32 R249, RZ, RZ, R237 ;  /* 0x000000fffff97224 */ /* 0x000fe400078e00ed */
[----:B------:R-:W3:Y:S04]  /*110b0*/  LDL.LU R237, [R1+0x188] ;  /* 0x0001880001ed7983 */ /* 0x000ee80000300800 */
[----:B------:R-:W3:Y:S01]  /*110c0*/  LDL.LU R240, [R1+0x184] ;  /* 0x0001840001f07983 */ /* 0x000ee20000300800 */
[C---:B------:R-:W-:Y:S02]  /*110d0*/  ISETP.GT.U32.AND P0, PT, R4.reuse, R247, PT ;  /* 0x000000f70400720c */ /* 0x040fe40003f04070 */
[C---:B------:R-:W-:Y:S02]  /*110e0*/  ISETP.GT.U32.AND P4, PT, R4.reuse, R241, PT ;  /* 0x000000f10400720c */ /* 0x040fe40003f84070 */
[----:B----4-:R-:W-:-:S02]  /*110f0*/  ISETP.GT.U32.AND P2, PT, R4, R235, PT ;  /* 0x000000eb0400720c */ /* 0x010fc40003f44070 */
[----:B------:R-:W-:-:S07]  /*11100*/  ISETP.GT.U32.AND P5, PT, R4, R236, PT ;  /* 0x000000ec0400720c */ /* 0x000fce0003fa4070 */
[----:B------:R-:W-:Y:S01]  /*11110*/  @!P0 IMAD.IADD R247, R247, 0x1, -R4 ;  /* 0x00000001f7f78824 */ /* 0x000fe200078e0a04 */
[----:B------:R-:W-:-:S05]  /*11120*/  ISETP.GT.U32.AND P3, PT, R4, R5, PT ;  /* 0x000000050400720c */ /* 0x000fca0003f64070 */
[--C-:B------:R-:W-:Y:S02]  /*11130*/  @!P5 IMAD.IADD R236, R236, 0x1, -R4.reuse ;  /* 0x00000001ececd824 */ /* 0x100fe400078e0a04 */
[--C-:B------:R-:W-:Y:S01]  /*11140*/  @!P2 IMAD.IADD R235, R235, 0x1, -R4.reuse ;  /* 0x00000001ebeba824 */ /* 0x100fe200078e0a04 */
[C---:B------:R-:W-:Y:S01]  /*11150*/  ISETP.GT.U32.AND P0, PT, R4.reuse, R205, PT ;  /* 0x000000cd0400720c */ /* 0x040fe20003f04070 */
[--C-:B------:R-:W-:Y:S01]  /*11160*/  @!P4 IMAD.IADD R241, R241, 0x1, -R4.reuse ;  /* 0x00000001f1f1c824 */ /* 0x100fe200078e0a04 */
[C---:B------:R-:W-:Y:S02]  /*11170*/  ISETP.GT.U32.AND P6, PT, R4.reuse, R247, PT ;  /* 0x000000f70400720c */ /* 0x040fe40003fc4070 */
[C---:B------:R-:W-:Y:S01]  /*11180*/  ISETP.GT.U32.AND P4, PT, R4.reuse, R244, PT ;  /* 0x000000f40400720c */ /* 0x040fe20003f84070 */
[----:B------:R-:W-:Y:S01]  /*11190*/  @!P3 IMAD.IADD R5, R5, 0x1, -R4 ;  /* 0x000000010505b824 */ /* 0x000fe200078e0a04 */
[C---:B------:R-:W-:Y:S02]  /*111a0*/  ISETP.GT.U32.AND P3, PT, R4.reuse, R236, PT ;  /* 0x000000ec0400720c */ /* 0x040fe40003f64070 */
[----:B------:R-:W-:-:S02]  /*111b0*/  ISETP.GT.U32.AND P5, PT, R4, R235, PT ;  /* 0x000000eb0400720c */ /* 0x000fc40003fa4070 */
[C---:B------:R-:W-:Y:S02]  /*111c0*/  ISETP.GT.U32.AND P1, PT, R4.reuse, R241, PT ;  /* 0x000000f10400720c */ /* 0x040fe40003f24070 */
[----:B------:R-:W-:Y:S01]  /*111d0*/  ISETP.GT.U32.AND P2, PT, R4, R242, PT ;  /* 0x000000f20400720c */ /* 0x000fe20003f44070 */
[----:B------:R-:W-:-:S04]  /*111e0*/  @!P0 IMAD.IADD R205, R205, 0x1, -R4 ;  /* 0x00000001cdcd8824 */ /* 0x000fc800078e0a04 */
[--C-:B------:R-:W-:Y:S02]  /*111f0*/  @!P4 IMAD.IADD R244, R244, 0x1, -R4.reuse ;  /* 0x00000001f4f4c824 */ /* 0x100fe400078e0a04 */
[--C-:B------:R-:W-:Y:S02]  /*11200*/  @!P3 IMAD.IADD R236, R236, 0x1, -R4.reuse ;  /* 0x00000001ececb824 */ /* 0x100fe400078e0a04 */
[--C-:B------:R-:W-:Y:S02]  /*11210*/  @!P6 IMAD.IADD R247, R247, 0x1, -R4.reuse ;  /* 0x00000001f7f7e824 */ /* 0x100fe400078e0a04 */
[--C-:B------:R-:W-:Y:S02]  /*11220*/  @!P5 IMAD.IADD R235, R235, 0x1, -R4.reuse ;  /* 0x00000001ebebd824 */ /* 0x100fe400078e0a04 */
[--C-:B------:R-:W-:Y:S01]  /*11230*/  @!P2 IMAD.IADD R242, R242, 0x1, -R4.reuse ;  /* 0x00000001f2f2a824 */ /* 0x100fe200078e0a04 */
[C---:B------:R-:W-:Y:S01]  /*11240*/  ISETP.GT.U32.AND P2, PT, R4.reuse, R205, PT ;  /* 0x000000cd0400720c */ /* 0x040fe20003f44070 */
[----:B------:R-:W-:Y:S01]  /*11250*/  @!P1 IMAD.IADD R241, R241, 0x1, -R4 ;  /* 0x00000001f1f19824 */ /* 0x000fe200078e0a04 */
[C---:B------:R-:W-:Y:S01]  /*11260*/  ISETP.GT.U32.AND P4, PT, R4.reuse, R5, PT ;  /* 0x000000050400720c */ /* 0x040fe20003f84070 */
[----:B------:R1:W-:Y:S01]  /*11270*/  STL [R1+0x1b8], R247 ;  /* 0x0001b8f701007387 */ /* 0x0003e20000100800 */
[----:B------:R-:W-:-:S02]  /*11280*/  ISETP.GT.U32.AND P1, PT, R4, R244, PT ;  /* 0x000000f40400720c */ /* 0x000fc40003f24070 */
[C---:B------:R-:W-:Y:S02]  /*11290*/  ISETP.GT.U32.AND P6, PT, R4.reuse, R242, PT ;  /* 0x000000f20400720c */ /* 0x040fe40003fc4070 */
[----:B------:R-:W-:Y:S01]  /*112a0*/  ISETP.GT.U32.AND P0, PT, R4, R250, PT ;  /* 0x000000fa0400720c */ /* 0x000fe20003f04070 */
[----:B-1----:R-:W-:Y:S02]  /*112b0*/  IMAD.MOV.U32 R247, RZ, RZ, R248 ;  /* 0x000000fffff77224 */ /* 0x002fe400078e00f8 */
[----:B------:R-:W4:Y:S02]  /*112c0*/  LDL.LU R248, [R1+0x178] ;  /* 0x0001780001f87983 */ /* 0x000f240000300800 */
[--C-:B------:R-:W-:Y:S02]  /*112d0*/  @!P2 IMAD.IADD R205, R205, 0x1, -R4.reuse ;  /* 0x00000001cdcda824 */ /* 0x100fe400078e0a04 */
[----:B------:R1:W-:Y:S01]  /*112e0*/  STL [R1+0x1b4], R241 ;  /* 0x0001b4f101007387 */ /* 0x0003e20000100800 */
[----:B------:R-:W-:-:S05]  /*112f0*/  @!P4 IMAD.IADD R5, R5, 0x1, -R4 ;  /* 0x000000010505c824 */ /* 0x000fca00078e0a04 */
[--C-:B------:R-:W-:Y:S01]  /*11300*/  @!P0 IMAD.IADD R250, R250, 0x1, -R4.reuse ;  /* 0x00000001fafa8824 */ /* 0x100fe200078e0a04 */
[----:B-1----:R-:W4:Y:S01]  /*11310*/  LDL.LU R241, [R1+0x174] ;  /* 0x0001740001f17983 */ /* 0x002f220000300800 */
[----:B------:R-:W-:-:S03]  /*11320*/  @!P1 IMAD.IADD R244, R244, 0x1, -R4 ;  /* 0x00000001f4f49824 */ /* 0x000fc600078e0a04 */
[----:B------:R-:W-:Y:S01]  /*11330*/  ISETP.GT.U32.AND P4, PT, R4, R250, PT ;  /* 0x000000fa0400720c */ /* 0x000fe20003f84070 */
[--C-:B------:R-:W-:Y:S01]  /*11340*/  @!P6 IMAD.IADD R242, R242, 0x1, -R4.reuse ;  /* 0x00000001f2f2e824 */ /* 0x100fe200078e0a04 */
[----:B------:R1:W-:Y:S04]  /*11350*/  STL [R1+0x1b0], R235 ;  /* 0x0001b0eb01007387 */ /* 0x0003e80000100800 */
[----:B-1----:R-:W4:Y:S04]  /*11360*/  LDL.LU R235, [R1+0x1d44] ;  /* 0x001d440001eb7983 */ /* 0x002f280000300800 */
[----:B------:R1:W-:Y:S03]  /*11370*/  STL [R1+0x1ac], R236 ;  /* 0x0001acec01007387 */ /* 0x0003e60000100800 */
[----:B------:R-:W-:Y:S01]  /*11380*/  @!P4 IMAD.IADD R250, R250, 0x1, -R4 ;  /* 0x00000001fafac824 */ /* 0x000fe200078e0a04 */
[----:B-1----:R-:W4:Y:S04]  /*11390*/  LDL.LU R236, [R1+0x1d40] ;  /* 0x001d400001ec7983 */ /* 0x002f280000300800 */
[----:B------:R1:W-:Y:S04]  /*113a0*/  STL [R1+0x1a8], R5 ;  /* 0x0001a80501007387 */ /* 0x0003e80000100800 */
[----:B------:R1:W-:Y:S04]  /*113b0*/  STL [R1+0x1a4], R205 ;  /* 0x0001a4cd01007387 */ /* 0x0003e80000100800 */
[----:B------:R-:W-:Y:S01]  /*113c0*/  STL [R1+0x1a0], R244 ;  /* 0x0001a0f401007387 */ /* 0x000fe20000100800 */
[----:B-1----:R-:W-:-:S02]  /*113d0*/  VIADD R5, R0, 0x1e6 ;  /* 0x000001e600057836 */ /* 0x002fc40000000000 */
[----:B------:R-:W-:Y:S01]  /*113e0*/  VIADD R205, R0, 0x1e5 ;  /* 0x000001e500cd7836 */ /* 0x000fe20000000000 */
[----:B------:R1:W-:Y:S04]  /*113f0*/  STL [R1+0x19c], R242 ;  /* 0x00019cf201007387 */ /* 0x0003e80000100800 */
[----:B------:R-:W-:Y:S04]  /*11400*/  STL [R1+0x588], R205 ;  /* 0x000588cd01007387 */ /* 0x000fe80000100800 */
[----:B------:R1:W-:Y:S04]  /*11410*/  STL [R1+0x198], R250 ;  /* 0x000198fa01007387 */ /* 0x0003e80000100800 */
[----:B------:R-:W-:Y:S04]  /*11420*/  STL [R1+0x598], R5 ;  /* 0x0005980501007387 */ /* 0x000fe80000100800 */
[----:B-1----:R-:W4:Y:S01]  /*11430*/  LDL.LU R242, [R1+0x160] ;  /* 0x0001600001f27983 */ /* 0x002f220000300800 */
[----:B------:R-:W-:-:S02]  /*11440*/  IMAD.MOV.U32 R250, RZ, RZ, R251 ;  /* 0x000000fffffa7224 */ /* 0x000fc400078e00fb */
[----:B------:R-:W-:-:S04]  /*11450*/  IMAD.HI.U32 R233, R2, R231, RZ ;  /* 0x000000e702e97227 */ /* 0x000fc800078e00ff */
[----:B------:R-:W-:Y:S02]  /*11460*/  IMAD.MOV R233, RZ, RZ, -R233 ;  /* 0x000000ffffe97224 */ /* 0x000fe400078e0ae9 */
[----:B------:R-:W-:-:S04]  /*11470*/  IMAD.HI.U32 R234, R2, R232, RZ ;  /* 0x000000e802ea7227 */ /* 0x000fc800078e00ff */
[----:B------:R-:W-:Y:S02]  /*11480*/  IMAD R231, R4, R233, R231 ;  /* 0x000000e904e77224 */ /* 0x000fe400078e02e7 */
[----:B------:R-:W-:Y:S01]  /*11490*/  IMAD.MOV R233, RZ, RZ, -R234 ;  /* 0x000000ffffe97224 */ /* 0x000fe200078e0aea */
[----:B------:R-:W-:-:S03]  /*114a0*/  IABS R234, R5 ;  /* 0x0000000500ea7213 */ /* 0x000fc60000000000 */
[C---:B------:R-:W-:Y:S01]  /*114b0*/  IMAD R232, R4.reuse, R233, R232 ;  /* 0x000000e904e87224 */ /* 0x040fe200078e02e8 */
[----:B------:R-:W-:Y:S02]  /*114c0*/  IABS R233, R205 ;  /* 0x000000cd00e97213 */ /* 0x000fe40000000000 */
[C---:B--2---:R-:W-:Y:S02]  /*114d0*/  ISETP.GT.U32.AND P5, PT, R4.reuse, R252, PT ;  /* 0x000000fc0400720c */ /* 0x044fe40003fa4070 */
[C---:B---3--:R-:W-:Y:S02]  /*114e0*/  ISETP.GT.U32.AND P3, PT, R4.reuse, R238, PT ;  /* 0x000000ee0400720c */ /* 0x048fe40003f64070 */
[----:B------:R-:W-:-:S09]  /*114f0*/  ISETP.GT.U32.AND P0, PT, R4, R245, PT ;  /* 0x000000f50400720c */ /* 0x000fd20003f04070 */
[--C-:B------:R-:W-:Y:S02]  /*11500*/  @!P5 IMAD.IADD R252, R252, 0x1, -R4.reuse ;  /* 0x00000001fcfcd824 */ /* 0x100fe400078e0a04 */
[----:B------:R-:W-:-:S03]  /*11510*/  @!P3 IMAD.IADD R238, R238, 0x1, -R4 ;  /* 0x00000001eeeeb824 */ /* 0x000fc600078e0a04 */
[C---:B------:R-:W-:Y:S02]  /*11520*/  ISETP.GT.U32.AND P6, PT, R4.reuse, R252, PT ;  /* 0x000000fc0400720c */ /* 0x040fe40003fc4070 */
[C---:B------:R-:W-:Y:S02]  /*11530*/  ISETP.GT.U32.AND P3, PT, R4.reuse, R238, PT ;  /* 0x000000ee0400720c */ /* 0x040fe40003f64070 */
[C---:B------:R-:W-:Y:S02]  /*11540*/  ISETP.GT.U32.AND P2, PT, R4.reuse, R237, PT ;  /* 0x000000ed0400720c */ /* 0x040fe40003f44070 */
[C---:B------:R-:W-:Y:S02]  /*11550*/  ISETP.GT.U32.AND P1, PT, R4.reuse, R240, PT ;  /* 0x000000f00400720c */ /* 0x040fe40003f24070 */
[----:B------:R-:W-:Y:S01]  /*11560*/  ISETP.GT.U32.AND P5, PT, R4, R246, PT ;  /* 0x000000f60400720c */ /* 0x000fe20003fa4070 */
[----:B------:R-:W-:-:S06]  /*11570*/  @!P0 IMAD.IADD R245, R245, 0x1, -R4 ;  /* 0x00000001f5f58824 */ /* 0x000fcc00078e0a04 */
[--C-:B------:R-:W-:Y:S02]  /*11580*/  @!P3 IMAD.IADD R238, R238, 0x1, -R4.reuse ;  /* 0x00000001eeeeb824 */ /* 0x100fe400078e0a04 */
[--C-:B------:R-:W-:Y:S02]  /*11590*/  @!P2 IMAD.IADD R237, R237, 0x1, -R4.reuse ;  /* 0x00000001ededa824 */ /* 0x100fe400078e0a04 */
[--C-:B------:R-:W-:Y:S02]  /*115a0*/  @!P6 IMAD.IADD R252, R252, 0x1, -R4.reuse ;  /* 0x00000001fcfce824 */ /* 0x100fe400078e0a04 */
[--C-:B------:R-:W-:Y:S01]  /*115b0*/  @!P1 IMAD.IADD R240, R240, 0x1, -R4.reuse ;  /* 0x00000001f0f09824 */ /* 0x100fe200078e0a04 */
[C---:B------:R-:W-:Y:S02]  /*115c0*/  ISETP.GT.U32.AND P3, PT, R4.reuse, R237, PT ;  /* 0x000000ed0400720c */ /* 0x040fe40003f64070 */
[----:B------:R-:W-:Y:S01]  /*115d0*/  ISETP.GT.U32.AND P6, PT, R4, R245, PT ;  /* 0x000000f50400720c */ /* 0x000fe20003fc4070 */
[--C-:B------:R-:W-:Y:S01]  /*115e0*/  @!P5 IMAD.IADD R246, R246, 0x1, -R4.reuse ;  /* 0x00000001f6f6d824 */ /* 0x100fe200078e0a04 */
[----:B------:R-:W-:Y:S01]  /*115f0*/  ISETP.GT.U32.AND P5, PT, R4, R240, PT ;  /* 0x000000f00400720c */ /* 0x000fe20003fa4070 */
[----:B------:R1:W-:Y:S04]  /*11600*/  STL [R1+0x194], R252 ;  /* 0x000194fc01007387 */ /* 0x0003e80000100800 */
[----:B------:R2:W-:Y:S04]  /*11610*/  STL [R1+0x190], R238 ;  /* 0x000190ee01007387 */ /* 0x0005e80000100800 */
[----:B------:R-:W3:Y:S01]  /*11620*/  LDL.LU R251, [R1+0x15c] ;  /* 0x00015c0001fb7983 */ /* 0x000ee20000300800 */
[----:B------:R-:W-:-:S02]  /*11630*/  @!P3 IMAD.IADD R237, R237, 0x1, -R4 ;  /* 0x00000001ededb824 */ /* 0x000fc400078e0a04 */
[--C-:B------:R-:W-:Y:S01]  /*11640*/  @!P6 IMAD.IADD R245, R245, 0x1, -R4.reuse ;  /* 0x00000001f5f5e824 */ /* 0x100fe200078e0a04 */
[----:B-1----:R-:W3:Y:S01]  /*11650*/  LDL.LU R252, [R1+0x158] ;  /* 0x0001580001fc7983 */ /* 0x002ee20000300800 */
[----:B------:R-:W-:-:S03]  /*11660*/  @!P5 IMAD.IADD R240, R240, 0x1, -R4 ;  /* 0x00000001f0f0d824 */ /* 0x000fc600078e0a04 */
[----:B--2---:R-:W2:Y:S04]  /*11670*/  LDL.LU R238, [R1+0x154] ;  /* 0x0001540001ee7983 */ /* 0x004ea80000300800 */
[----:B------:R1:W-:Y:S04]  /*11680*/  STL [R1+0x188], R237 ;  /* 0x000188ed01007387 */ /* 0x0003e80000100800 */
[----:B------:R-:W-:Y:S04]  /*11690*/  STL [R1+0x18c], R245 ;  /* 0x00018cf501007387 */ /* 0x000fe80000100800 */
[----:B-1----:R-:W2:Y:S04]  /*116a0*/  LDL.LU R237, [R1+0x150] ;  /* 0x0001500001ed7983 */ /* 0x002ea80000300800 */
[----:B------:R-:W2:Y:S04]  /*116b0*/  LDL.LU R5, [R1+0x14c] ;  /* 0x00014c0001057983 */ /* 0x000ea80000300800 */
[----:B------:R1:W-:Y:S04]  /*116c0*/  STL [R1+0x184], R240 ;  /* 0x000184f001007387 */ /* 0x0003e80000100800 */
[----:B-1----:R-:W2:Y:S04]  /*116d0*/  LDL.LU R240, [R1+0x148] ;  /* 0x0001480001f07983 */ /* 0x002ea80000300800 */
[----:B------:R-:W2:Y:S01]  /*116e0*/  LDL.LU R205, [R1+0x144] ;  /* 0x0001440001cd7983 */ /* 0x000ea20000300800 */
[----:B------:R-:W-:-:S02]  /*116f0*/  ISETP.GT.U32.AND P4, PT, R4, R247, PT ;  /* 0x000000f70400720c */ /* 0x000fc40003f84070 */
[----:B------:R-:W-:-:S11]  /*11700*/  ISETP.GT.U32.AND P1, PT, R4, R6, PT ;  /* 0x000000060400720c */ /* 0x000fd60003f24070 */
[----:B------:R-:W-:Y:S01]  /*11710*/  @!P4 IMAD.IADD R247, R247, 0x1, -R4 ;  /* 0x00000001f7f7c824 */ /* 0x000fe200078e0a04 */
[C---:B------:R-:W-:Y:S02]  /*11720*/  ISETP.GT.U32.AND P4, PT, R4.reuse, R246, PT ;  /* 0x000000f60400720c */ /* 0x040fe40003f84070 */
[C---:B----4-:R-:W-:Y:S02]  /*11730*/  ISETP.GT.U32.AND P0, PT, R4.reuse, R248, PT ;  /* 0x000000f80400720c */ /* 0x050fe40003f04070 */
[----:B------:R-:W-:-:S11]  /*11740*/  ISETP.GT.U32.AND P2, PT, R4, R241, PT ;  /* 0x000000f10400720c */ /* 0x000fd60003f44070 */
[--C-:B------:R-:W-:Y:S01]  /*11750*/  @!P0 IMAD.IADD R248, R248, 0x1, -R4.reuse ;  /* 0x00000001f8f88824 */ /* 0x100fe200078e0a04 */
[----:B------:R-:W-:Y:S01]  /*11760*/  ISETP.GT.U32.AND P0, PT, R4, R249, PT ;  /* 0x000000f90400720c */ /* 0x000fe20003f04070 */
[--C-:B------:R-:W-:Y:S02]  /*11770*/  @!P1 IMAD.IADD R6, R6, 0x1, -R4.reuse ;  /* 0x0000000106069824 */ /* 0x100fe400078e0a04 */
[--C-:B------:R-:W-:Y:S01]  /*11780*/  @!P4 IMAD.IADD R246, R246, 0x1, -R4.reuse ;  /* 0x00000001f6f6c824 */ /* 0x100fe200078e0a04 */
[C---:B------:R-:W-:Y:S02]  /*11790*/  ISETP.GT.U32.AND P1, PT, R4.reuse, R248, PT ;  /* 0x000000f80400720c */ /* 0x040fe40003f24070 */
[C---:B------:R-:W-:Y:S01]  /*117a0*/  ISETP.GT.U32.AND P5, PT, R4.reuse, R250, PT ;  /* 0x000000fa0400720c */ /* 0x040fe20003fa4070 */
[----:B------:R-:W-:Y:S01]  /*117b0*/  @!P2 IMAD.IADD R241, R241, 0x1, -R4 ;  /* 0x00000001f1f1a824 */ /* 0x000fe200078e0a04 */
[C---:B------:R-:W-:Y:S02]  /*117c0*/  ISETP.GT.U32.AND P2, PT, R4.reuse, R247, PT ;  /* 0x000000f70400720c */ /* 0x040fe40003f44070 */
[----:B------:R-:W-:-:S02]  /*117d0*/  ISETP.GT.U32.AND P6, PT, R4, R6, PT ;  /* 0x000000060400720c */ /* 0x000fc40003fc4070 */
[C---:B------:R-:W-:Y:S01]  /*117e0*/  ISETP.GT.U32.AND P3, PT, R4.reuse, R241, PT ;  /* 0x000000f10400720c */ /* 0x040fe20003f64070 */
[----:B------:R-:W-:Y:S01]  /*117f0*/  @!P0 IMAD.IADD R249, R249, 0x1, -R4 ;  /* 0x00000001f9f98824 */ /* 0x000fe200078e0a04 */
[----:B------:R-:W-:-:S07]  /*11800*/  ISETP.GT.U32.AND P4, PT, R4, R236, PT ;  /* 0x000000ec0400720c */ /* 0x000fce0003f84070 */
[--C-:B------:R-:W-:Y:S01]  /*11810*/  @!P2 IMAD.IADD R247, R247, 0x1, -R4.reuse ;  /* 0x00000001f7f7a824 */ /* 0x100fe200078e0a04 */
[----:B------:R-:W-:Y:S01]  /*11820*/  ISETP.GT.U32.AND P2, PT, R4, R249, PT ;  /* 0x000000f90400720c */ /* 0x000fe20003f44070 */
[--C-:B------:R-:W-:Y:S02]  /*11830*/  @!P1 IMAD.IADD R248, R248, 0x1, -R4.reuse ;  /* 0x00000001f8f89824 */ /* 0x100fe400078e0a04 */
[--C-:B------:R-:W-:Y:S01]  /*11840*/  @!P5 IMAD.IADD R250, R250, 0x1, -R4.reuse ;  /* 0x00000001fafad824 */ /* 0x100fe200078e0a04 */
[----:B------:R1:W-:Y:S01]  /*11850*/  STL [R1+0x180], R246 ;  /* 0x000180f601007387 */ /* 0x0003e20000100800 */
[--C-:B------:R-:W-:Y:S02]  /*11860*/  @!P3 IMAD.IADD R241, R241, 0x1, -R4.reuse ;  /* 0x00000001f1f1b824 */ /* 0x100fe400078e0a04 */
[--C-:B------:R-:W-:Y:S01]  /*11870*/  @!P4 IMAD.IADD R236, R236, 0x1, -R4.reuse ;  /* 0x00000001ececc824 */ /* 0x100fe200078e0a04 */
[----:B------:R-:W-:Y:S01]  /*11880*/  STL [R1+0x17c], R247 ;  /* 0x00017cf701007387 */ /* 0x000fe20000100800 */
[----:B------:R-:W-:Y:S01]  /*11890*/  @!P6 IMAD.IADD R6, R6, 0x1, -R4 ;  /* 0x000000010606e824 */ /* 0x000fe200078e0a04 */
[----:B------:R-:W-:-:S02]  /*118a0*/  ISETP.GT.U32.AND P6, PT, R4, R250, PT ;  /* 0x000000fa0400720c */ /* 0x000fc40003fc4070 */
[----:B------:R-:W-:Y:S01]  /*118b0*/  ISETP.GT.U32.AND P4, PT, R4, R236, PT ;  /* 0x000000ec0400720c */ /* 0x000fe20003f84070 */
[----:B------:R-:W4:Y:S01]  /*118c0*/  LDL.LU R245, [R1+0x140] ;  /* 0x0001400001f57983 */ /* 0x000f220000300800 */
[----:B------:R-:W-:-:S03]  /*118d0*/  @!P2 IMAD.IADD R249, R249, 0x1, -R4 ;  /* 0x00000001f9f9a824 */ /* 0x000fc600078e0a04 */
[----:B------:R-:W-:Y:S01]  /*118e0*/  STL [R1+0x178], R248 ;  /* 0x000178f801007387 */ /* 0x000fe20000100800 */
[----:B------:R-:W-:-:S03]  /*118f0*/  ISETP.GT.U32.AND P0, PT, R4, R242, PT ;  /* 0x000000f20400720c */ /* 0x000fc60003f04070 */
[----:B------:R-:W-:Y:S04]  /*11900*/  STL [R1+0x174], R241 ;  /* 0x000174f101007387 */ /* 0x000fe80000100800 */
[--C-:B------:R-:W-:Y:S01]  /*11910*/  @!P4 IMAD.IADD R236, R236, 0x1, -R4.reuse ;  /* 0x00000001ececc824 */ /* 0x100fe200078e0a04 */
[----:B------:R-:W-:Y:S01]  /*11920*/  STL [R1+0x170], R6 ;  /* 0x0001700601007387 */ /* 0x000fe20000100800 */
[----:B------:R-:W-:-:S03]  /*11930*/  @!P6 IMAD.IADD R250, R250, 0x1, -R4 ;  /* 0x00000001fafae824 */ /* 0x000fc600078e0a04 */
[----:B-1----:R-:W4:Y:S01]  /*11940*/  LDL.LU R246, [R1+0x13c] ;  /* 0x00013c0001f67983 */ /* 0x002f220000300800 */
[----:B------:R-:W-:-:S03]  /*11950*/  @!P0 IMAD.IADD R242, R242, 0x1, -R4 ;  /* 0x00000001f2f28824 */ /* 0x000fc600078e0a04 */
[----:B------:R1:W-:Y:S02]  /*11960*/  STL [R1+0x16c], R249 ;  /* 0x00016cf901007387 */ /* 0x0003e40000100800 */
[----:B------:R-:W-:Y:S02]  /*11970*/  ISETP.GT.U32.AND P6, PT, R4, R242, PT ;  /* 0x000000f20400720c */ /* 0x000fe40003fc4070 */
[----:B-1----:R-:W4:Y:S04]  /*11980*/  LDL.LU R249, [R1+0x138] ;  /* 0x0001380001f97983 */ /* 0x002f280000300800 */
[----:B------:R-:W4:Y:S04]  /*11990*/  LDL.LU R247, [R1+0x134] ;  /* 0x0001340001f77983 */ /* 0x000f280000300800 */
[----:B------:R1:W-:Y:S04]  /*119a0*/  STL [R1+0x168], R250 ;  /* 0x000168fa01007387 */ /* 0x0003e80000100800 */
[----:B------:R-:W4:Y:S01]  /*119b0*/  LDL.LU R248, [R1+0x130] ;  /* 0x0001300001f87983 */ /* 0x000f220000300800 */
[----:B------:R-:W-:-:S03]  /*119c0*/  @!P6 IMAD.IADD R242, R242, 0x1, -R4 ;  /* 0x00000001f2f2e824 */ /* 0x000fc600078e0a04 */
[----:B-1----:R-:W4:Y:S04]  /*119d0*/  LDL.LU R250, [R1+0x12c] ;  /* 0x00012c0001fa7983 */ /* 0x002f280000300800 */
[----:B------:R-:W-:Y:S04]  /*119e0*/  STL [R1+0x164], R236 ;  /* 0x000164ec01007387 */ /* 0x000fe80000100800 */
[----:B------:R-:W4:Y:S04]  /*119f0*/  LDL.LU R244, [R1+0x128] ;  /* 0x0001280001f47983 */ /* 0x000f280000300800 */
[----:B------:R-:W4:Y:S04]  /*11a00*/  LDL.LU R241, [R1+0x124] ;  /* 0x0001240001f17983 */ /* 0x000f280000300800 */
[----:B------:R1:W-:Y:S04]  /*11a10*/  STL [R1+0x160], R242 ;  /* 0x000160f201007387 */ /* 0x0003e80000100800 */
[----:B-1----:R-:W4:Y:S01]  /*11a20*/  LDL.LU R242, [R1+0x120] ;  /* 0x0001200001f27983 */ /* 0x002f220000300800 */
[----:B---3--:R-:W-:-:S02]  /*11a30*/  ISETP.GT.U32.AND P1, PT, R4, R251, PT ;  /* 0x000000fb0400720c */ /* 0x008fc40003f24070 */
[C---:B------:R-:W-:Y:S02]  /*11a40*/  ISETP.GT.U32.AND P3, PT, R4.reuse, R252, PT ;  /* 0x000000fc0400720c */ /* 0x040fe40003f64070 */
[----:B--2---:R-:W-:-:S09]  /*11a50*/  ISETP.GT.U32.AND P5, PT, R4, R238, PT ;  /* 0x000000ee0400720c */ /* 0x004fd20003fa4070 */
[--C-:B------:R-:W-:Y:S01]  /*11a60*/  @!P1 IMAD.IADD R251, R251, 0x1, -R4.reuse ;  /* 0x00000001fbfb9824 */ /* 0x100fe200078e0a04 */
[----:B------:R-:W-:Y:S01]  /*11a70*/  ISETP.GT.U32.AND P2, PT, R4, R237, PT ;  /* 0x000000ed0400720c */ /* 0x000fe20003f44070 */
[--C-:B------:R-:W-:Y:S01]  /*11a80*/  @!P3 IMAD.IADD R252, R252, 0x1, -R4.reuse ;  /* 0x00000001fcfcb824 */ /* 0x100fe200078e0a04 */
[C---:B------:R-:W-:Y:S02]  /*11a90*/  ISETP.GT.U32.AND P0, PT, R4.reuse, R5, PT ;  /* 0x000000050400720c */ /* 0x040fe40003f04070 */
[----:B------:R-:W-:Y:S01]  /*11aa0*/  ISETP.GT.U32.AND P4, PT, R4, R251, PT ;  /* 0x000000fb0400720c */ /* 0x000fe20003f84070 */
[----:B------:R-:W-:Y:S01]  /*11ab0*/  @!P5 IMAD.IADD R238, R238, 0x1, -R4 ;  /* 0x00000001eeeed824 */ /* 0x000fe200078e0a04 */
[C---:B------:R-:W-:Y:S02]  /*11ac0*/  ISETP.GT.U32.AND P1, PT, R4.reuse, R240, PT ;  /* 0x000000f00400720c */ /* 0x040fe40003f24070 */
[----:B------:R-:W-:-:S05]  /*11ad0*/  ISETP.GT.U32.AND P3, PT, R4, R205, PT ;  /* 0x000000cd0400720c */ /* 0x000fca0003f64070 */
[--C-:B------:R-:W-:Y:S01]  /*11ae0*/  @!P2 IMAD.IADD R237, R237, 0x1, -R4.reuse ;  /* 0x00000001ededa824 */ /* 0x100fe200078e0a04 */
[C---:B------:R-:W-:Y:S01]  /*11af0*/  ISETP.GT.U32.AND P5, PT, R4.reuse, R252, PT ;  /* 0x000000fc0400720c */ /* 0x040fe20003fa4070 */
[--C-:B------:R-:W-:Y:S01]  /*11b00*/  @!P0 IMAD.IADD R5, R5, 0x1, -R4.reuse ;  /* 0x0000000105058824 */ /* 0x100fe200078e0a04 */
[----:B------:R-:W-:Y:S01]  /*11b10*/  ISETP.GT.U32.AND P2, PT, R4, R238, PT ;  /* 0x000000ee0400720c */ /* 0x000fe20003f44070 */
[--C-:B------:R-:W-:Y:S02]  /*11b20*/  @!P4 IMAD.IADD R251, R251, 0x1, -R4.reuse ;  /* 0x00000001fbfbc824 */ /* 0x100fe400078e0a04 */
[--C-:B------:R-:W-:Y:S01]  /*11b30*/  @!P1 IMAD.IADD R240, R240, 0x1, -R4.reuse ;  /* 0x00000001f0f09824 */ /* 0x100fe200078e0a04 */
[----:B------:R-:W-:Y:S01]  /*11b40*/  ISETP.GT.U32.AND P1, PT, R4, R237, PT ;  /* 0x000000ed0400720c */ /* 0x000fe20003f24070 */
[----:B------:R-:W-:-:S03]  /*11b50*/  @!P3 IMAD.IADD R205, R205, 0x1, -R4 ;  /* 0x00000001cdcdb824 */ /* 0x000fc600078e0a04 */
[C---:B------:R-:W-:Y:S02]  /*11b60*/  ISETP.GT.U32.AND P4, PT, R4.reuse, R240, PT ;  /* 0x000000f00400720c */ /* 0x040fe40003f84070 */
[----:B------:R-:W-:Y:S01]  /*11b70*/  ISETP.GT.U32.AND P3, PT, R4, R5, PT ;  /* 0x000000050400720c */ /* 0x000fe20003f64070 */
[--C-:B------:R-:W-:Y:S01]  /*11b80*/  @!P5 IMAD.IADD R252, R252, 0x1, -R4.reuse ;  /* 0x00000001fcfcd824 */ /* 0x100fe200078e0a04 */
[----:B------:R1:W-:Y:S01]  /*11b90*/  STL [R1+0x15c], R251 ;  /* 0x00015cfb01007387 */ /* 0x0003e20000100800 */
[----:B------:R-:W-:-:S04]  /*11ba0*/  @!P2 IMAD.IADD R238, R238, 0x1, -R4 ;  /* 0x00000001eeeea824 */ /* 0x000fc800078e0a04 */
[--C-:B------:R-:W-:Y:S01]  /*11bb0*/  @!P1 IMAD.IADD R237, R237, 0x1, -R4.reuse ;  /* 0x00000001eded9824 */ /* 0x100fe200078e0a04 */
[----:B-1----:R-:W2:Y:S03]  /*11bc0*/  LDL.LU R251, [R1+0x11c] ;  /* 0x00011c0001fb7983 */ /* 0x002ea60000300800 */
[--C-:B------:R-:W-:Y:S01]  /*11bd0*/  @!P4 IMAD.IADD R240, R240, 0x1, -R4.reuse ;  /* 0x00000001f0f0c824 */ /* 0x100fe200078e0a04 */
[----:B------:R1:W-:Y:S01]  /*11be0*/  STL [R1+0x158], R252 ;  /* 0x000158fc01007387 */ /* 0x0003e20000100800 */
[----:B------:R-:W-:-:S03]  /*11bf0*/  @!P3 IMAD.IADD R5, R5, 0x1, -R4 ;  /* 0x000000010505b824 */ /* 0x000fc600078e0a04 */
[----:B-1----:R-:W3:Y:S04]  /*11c00*/  LDL.LU R252, [R1+0x118] ;  /* 0x0001180001fc7983 */ /* 0x002ee80000300800 */
[----:B------:R1:W-:Y:S04]  /*11c10*/  STL [R1+0x154], R238 ;  /* 0x000154ee01007387 */ /* 0x0003e80000100800 */
[----:B-1----:R-:W3:Y:S04]  /*11c20*/  LDL.LU R238, [R1+0x1d3c] ;  /* 0x001d3c0001ee7983 */ /* 0x002ee80000300800 */
[----:B------:R1:W-:Y:S04]  /*11c30*/  STL [R1+0x150], R237 ;  /* 0x000150ed01007387 */ /* 0x0003e80000100800 */
[----:B-1----:R-:W3:Y:S04]  /*11c40*/  LDL.LU R237, [R1+0x1d38] ;  /* 0x001d380001ed7983 */ /* 0x002ee80000300800 */
[----:B------:R1:W-:Y:S04]  /*11c50*/  STL [R1+0x148], R240 ;  /* 0x000148f001007387 */ /* 0x0003e80000100800 */
[----:B------:R-:W-:Y:S04]  /*11c60*/  STL [R1+0x14c], R5 ;  /* 0x00014c0501007387 */ /* 0x000fe80000100800 */
[----:B-1----:R-:W3:Y:S01]  /*11c70*/  LDL.LU R240, [R1+0x114] ;  /* 0x0001140001f07983 */ /* 0x002ee20000300800 */
[----:B----4-:R-:W-:-:S02]  /*11c80*/  ISETP.GT.U32.AND P0, PT, R4, R245, PT ;  /* 0x000000f50400720c */ /* 0x010fc40003f04070 */
[----:B------:R-:W-:-:S11]  /*11c90*/  ISETP.GT.U32.AND P6, PT, R4, R205, PT ;  /* 0x000000cd0400720c */ /* 0x000fd60003fc4070 */
[----:B------:R-:W-:Y:S01]  /*11ca0*/  @!P0 IMAD.IADD R245, R245, 0x1, -R4 ;  /* 0x00000001f5f58824 */ /* 0x000fe200078e0a04 */
[----:B------:R-:W-:-:S04]  /*11cb0*/  ISETP.GT.U32.AND P5, PT, R4, R246, PT ;  /* 0x000000f60400720c */ /* 0x000fc80003fa4070 */
[C---:B------:R-:W-:Y:S02]  /*11cc0*/  ISETP.GT.U32.AND P1, PT, R4.reuse, R245, PT ;  /* 0x000000f50400720c */ /* 0x040fe40003f24070 */
[C---:B------:R-:W-:Y:S02]  /*11cd0*/  ISETP.GT.U32.AND P2, PT, R4.reuse, R249, PT ;  /* 0x000000f90400720c */ /* 0x040fe40003f44070 */
[----:B------:R-:W-:-:S05]  /*11ce0*/  ISETP.GT.U32.AND P0, PT, R4, R247, PT ;  /* 0x000000f70400720c */ /* 0x000fca0003f04070 */
[--C-:B------:R-:W-:Y:S02]  /*11cf0*/  @!P5 IMAD.IADD R246, R246, 0x1, -R4.reuse ;  /* 0x00000001f6f6d824 */ /* 0x100fe400078e0a04 */
[----:B------:R-:W-:Y:S01]  /*11d00*/  @!P6 IMAD.IADD R205, R205, 0x1, -R4 ;  /* 0x00000001cdcde824 */ /* 0x000fe200078e0a04 */
[----:B------:R-:W-:-:S03]  /*11d10*/  ISETP.GT.U32.AND P3, PT, R4, R248, PT ;  /* 0x000000f80400720c */ /* 0x000fc60003f64070 */
[--C-:B------:R-:W-:Y:S01]  /*11d20*/  @!P2 IMAD.IADD R249, R249, 0x1, -R4.reuse ;  /* 0x00000001f9f9a824 */ /* 0x100fe200078e0a04 */
[C---:B------:R-:W-:Y:S01]  /*11d30*/  ISETP.GT.U32.AND P6, PT, R4.reuse, R246, PT ;  /* 0x000000f60400720c */ /* 0x040fe20003fc4070 */
[--C-:B------:R-:W-:Y:S01]  /*11d40*/  @!P1 IMAD.IADD R245, R245, 0x1, -R4.reuse ;  /* 0x00000001f5f59824 */ /* 0x100fe200078e0a04 */
[C---:B------:R-:W-:Y:S01]  /*11d50*/  ISETP.GT.U32.AND P4, PT, R4.reuse, R250, PT ;  /* 0x000000fa0400720c */ /* 0x040fe20003f84070 */
[----:B------:R-:W-:Y:S01]  /*11d60*/  @!P0 IMAD.IADD R247, R247, 0x1, -R4 ;  /* 0x00000001f7f78824 */ /* 0x000fe200078e0a04 */
[C---:B------:R-:W-:Y:S02]  /*11d70*/  ISETP.GT.U32.AND P2, PT, R4.reuse, R249, PT ;  /* 0x000000f90400720c */ /* 0x040fe40003f44070 */
[----:B------:R-:W-:-:S03]  /*11d80*/  ISETP.GT.U32.AND P5, PT, R4, R244, PT ;  /* 0x000000f40400720c */ /* 0x000fc60003fa4070 */
[----:B------:R-:W-:Y:S01]  /*11d90*/  @!P3 IMAD.IADD R248, R248, 0x1, -R4 ;  /* 0x00000001f8f8b824 */ /* 0x000fe200078e0a04 */
[----:B------:R-:W-:Y:S01]  /*11da0*/  ISETP.GT.U32.AND P1, PT, R4, R241, PT ;  /* 0x000000f10400720c */ /* 0x000fe20003f24070 */
[----:B------:R-:W-:Y:S02]  /*11db0*/  IMAD.MOV.U32 R6, RZ, RZ, R235 ;  /* 0x000000ffff067224 */ /* 0x000fe400078e00eb */
[----:B------:R-:W-:Y:S01]  /*11dc0*/  IMAD.HI.U32 R235, R2, R233, RZ ;  /* 0x000000e902eb7227 */ /* 0x000fe200078e00ff */
[----:B------:R-:W-:-:S03]  /*11dd0*/  ISETP.GT.U32.AND P0, PT, R4, R242, PT ;  /* 0x000000f20400720c */ /* 0x000fc60003f04070 */
[--C-:B------:R-:W-:Y:S02]  /*11de0*/  @!P4 IMAD.IADD R250, R250, 0x1, -R4.reuse ;  /* 0x00000001fafac824 */ /* 0x100fe400078e0a04 */
[--C-:B------:R-:W-:Y:S01]  /*11df0*/  @!P6 IMAD.IADD R246, R246, 0x1, -R4.reuse ;  /* 0x00000001f6f6e824 */ /* 0x100fe200078e0a04 */
[----:B------:R-:W-:Y:S01]  /*11e00*/  STL [R1+0x144], R205 ;  /* 0x000144cd01007387 */ /* 0x000fe20000100800 */
[----:B------:R-:W-:Y:S01]  /*11e10*/  IMAD.MOV R235, RZ, RZ, -R235 ;  /* 0x000000ffffeb7224 */ /* 0x000fe200078e0aeb */
[----:B------:R-:W-:Y:S01]  /*11e20*/  ISETP.GT.U32.AND P6, PT, R4, R247, PT ;  /* 0x000000f70400720c */ /* 0x000fe20003fc4070 */
[--C-:B------:R-:W-:Y:S01]  /*11e30*/  @!P2 IMAD.IADD R249, R249, 0x1, -R4.reuse ;  /* 0x00000001f9f9a824 */ /* 0x100fe200078e0a04 */
[----:B------:R1:W-:Y:S01]  /*11e40*/  STL [R1+0x140], R245 ;  /* 0x000140f501007387 */ /* 0x0003e20000100800 */
[--C-:B------:R-:W-:Y:S01]  /*11e50*/  @!P5 IMAD.IADD R244, R244, 0x1, -R4.reuse ;  /* 0x00000001f4f4d824 */ /* 0x100fe200078e0a04 */
[C---:B------:R-:W-:Y:S01]  /*11e60*/  ISETP.GT.U32.AND P2, PT, R4.reuse, R248, PT ;  /* 0x000000f80400720c */ /* 0x040fe20003f44070 */
[--C-:B------:R-:W-:Y:S01]  /*11e70*/  @!P1 IMAD.IADD R241, R241, 0x1, -R4.reuse ;  /* 0x00000001f1f19824 */ /* 0x100fe200078e0a04 */
[----:B------:R-:W-:Y:S01]  /*11e80*/  ISETP.GT.U32.AND P5, PT, R4, R250, PT ;  /* 0x000000fa0400720c */ /* 0x000fe20003fa4070 */
[----:B------:R-:W-:-:S02]  /*11e90*/  @!P0 IMAD.IADD R242, R242, 0x1, -R4 ;  /* 0x00000001f2f28824 */ /* 0x000fc400078e0a04 */
[----:B------:R-:W-:Y:S01]  /*11ea0*/  IMAD R233, R4, R235, R233 ;  /* 0x000000eb04e97224 */ /* 0x000fe200078e02e9 */
[----:B-1----:R-:W4:Y:S01]  /*11eb0*/  LDL.LU R245, [R1+0x108] ;  /* 0x0001080001f57983 */ /* 0x002f220000300800 */
[----:B------:R-:W-:-:S03]  /*11ec0*/  VIADD R235, R0, 0x1e7 ;  /* 0x000001e700eb7836 */ /* 0x000fc60000000000 */
[----:B------:R1:W-:Y:S01]  /*11ed0*/  STL [R1+0x13c], R246 ;  /* 0x00013cf601007387 */ /* 0x0003e20000100800 */
[----:B------:R-:W-:Y:S01]  /*11ee0*/  VIADD R205, R0, 0x1e8 ;  /* 0x000001e800cd7836 */ /* 0x000fe20000000000 */
[----:B------:R-:W-:Y:S02]  /*11ef0*/  ISETP.GT.U32.AND P1, PT, R4, R244, PT ;  /* 0x000000f40400720c */ /* 0x000fe40003f24070 */
[----:B-1----:R-:W4:Y:S04]  /*11f00*/  LDL.LU R246, [R1+0x104] ;  /* 0x0001040001f67983 */ /* 0x002f280000300800 */
[----:B------:R1:W-:Y:S01]  /*11f10*/  STL [R1+0x138], R249 ;  /* 0x000138f901007387 */ /* 0x0003e20000100800 */
[----:B------:R-:W-:-:S03]  /*11f20*/  @!P6 IMAD.IADD R247, R247, 0x1, -R4 ;  /* 0x00000001f7f7e824 */ /* 0x000fc600078e0a04 */
[----:B-1----:R-:W4:Y:S04]  /*11f30*/  LDL.LU R249, [R1+0x100] ;  /* 0x0001000001f97983 */ /* 0x002f280000300800 */
[----:B------:R-:W-:Y:S04]  /*11f40*/  STL [R1+0x578], R235 ;  /* 0x000578eb01007387 */ /* 0x000fe80000100800 */
[----:B------:R-:W-:Y:S01]  /*11f50*/  STL [R1+0x590], R205 ;  /* 0x000590cd01007387 */ /* 0x000fe20000100800 */
[----:B------:R-:W-:-:S03]  /*11f60*/  @!P2 IMAD.IADD R248, R248, 0x1, -R4 ;  /* 0x00000001f8f8a824 */ /* 0x000fc600078e0a04 */
[----:B------:R-:W4:Y:S01]  /*11f70*/  LDL.LU R5, [R1+0xf8] ;  /* 0x0000f80001057983 */ /* 0x000f220000300800 */
[--C-:B------:R-:W-:Y:S01]  /*11f80*/  @!P5 IMAD.IADD R250, R250, 0x1, -R4.reuse ;  /* 0x00000001fafad824 */ /* 0x100fe200078e0a04 */
[----:B------:R-:W-:Y:S02]  /*11f90*/  ISETP.GT.U32.AND P5, PT, R4, R6, PT ;  /* 0x000000060400720c */ /* 0x000fe40003fa4070 */
[----:B------:R1:W-:Y:S01]  /*11fa0*/  STL [R1+0x134], R247 ;  /* 0x000134f701007387 */ /* 0x0003e20000100800 */
[----:B------:R-:W-:-:S03]  /*11fb0*/  @!P1 IMAD.IADD R244, R244, 0x1, -R4 ;  /* 0x00000001f4f49824 */ /* 0x000fc600078e0a04 */
[----:B-1----:R-:W4:Y:S04]  /*11fc0*/  LDL.LU R247, [R1+0xf4] ;  /* 0x0000f40001f77983 */ /* 0x002f280000300800 */
[----:B------:R1:W-:Y:S03]  /*11fd0*/  STL [R1+0x130], R248 ;  /* 0x000130f801007387 */ /* 0x0003e60000100800 */
[----:B------:R-:W-:Y:S01]  /*11fe0*/  @!P5 IMAD.IADD R6, R6, 0x1, -R4 ;  /* 0x000000010606d824 */ /* 0x000fe200078e0a04 */
[----:B-1----:R-:W4:Y:S04]  /*11ff0*/  LDL.LU R248, [R1+0xf0] ;  /* 0x0000f00001f87983 */ /* 0x002f280000300800 */
[----:B------:R1:W-:Y:S04]  /*12000*/  STL [R1+0x12c], R250 ;  /* 0x00012cfa01007387 */ /* 0x0003e80000100800 */
[----:B-1----:R-:W4:Y:S04]  /*12010*/  LDL.LU R250, [R1+0xec] ;  /* 0x0000ec0001fa7983 */ /* 0x002f280000300800 */
[----:B------:R-:W-:Y:S01]  /*12020*/  STL [R1+0x128], R244 ;  /* 0x000128f401007387 */ /* 0x000fe20000100800 */
[----:B--2---:R-:W-:-:S02]  /*12030*/  ISETP.GT.U32.AND P3, PT, R4, R251, PT ;  /* 0x000000fb0400720c */ /* 0x004fc40003f64070 */
[----:B---3--:R-:W-:-:S11]  /*12040*/  ISETP.GT.U32.AND P4, PT, R4, R252, PT ;  /* 0x000000fc0400720c */ /* 0x008fd60003f84070 */
[----:B------:R-:W-:Y:S01]  /*12050*/  @!P3 IMAD.IADD R251, R251, 0x1, -R4 ;  /* 0x00000001fbfbb824 */ /* 0x000fe200078e0a04 */
[----:B------:R-:W-:-:S04]  /*12060*/  ISETP.GT.U32.AND P3, PT, R4, R241, PT ;  /* 0x000000f10400720c */ /* 0x000fc80003f64070 */
[----:B------:R-:W-:Y:S01]  /*12070*/  ISETP.GT.U32.AND P2, PT, R4, R251, PT ;  /* 0x000000fb0400720c */ /* 0x000fe20003f44070 */
[----:B------:R-:W-:Y:S01]  /*12080*/  @!P4 IMAD.IADD R252, R252, 0x1, -R4 ;  /* 0x00000001fcfcc824 */ /* 0x000fe200078e0a04 */
[----:B------:R-:W-:-:S07]  /*12090*/  ISETP.GT.U32.AND P4, PT, R4, R242, PT ;  /* 0x000000f20400720c */ /* 0x000fce0003f84070 */
[----:B------:R-:W-:Y:S01]  /*120a0*/  @!P3 IMAD.IADD R241, R241, 0x1, -R4 ;  /* 0x00000001f1f1b824 */ /* 0x000fe200078e0a04 */
[C---:B------:R-:W-:Y:S02]  /*120b0*/  ISETP.GT.U32.AND P6, PT, R4.reuse, R252, PT ;  /* 0x000000fc0400720c */ /* 0x040fe40003fc4070 */
[C---:B------:R-:W-:Y:S02]  /*120c0*/  ISETP.GT.U32.AND P0, PT, R4.reuse, R240, PT ;  /* 0x000000f00400720c */ /* 0x040fe40003f04070 */
[----:B------:R-:W-:-:S11]  /*120d0*/  ISETP.GT.U32.AND P1, PT, R4, R237, PT ;  /* 0x000000ed0400720c */ /* 0x000fd60003f24070 */
[----:B------:R-:W-:-:S05]  /*120e0*/  @!P0 IMAD.IADD R240, R240, 0x1, -R4 ;  /* 0x00000001f0f08824 */ /* 0x000fca00078e0a04 */
[----:B------:R-:W-:Y:S01]  /*120f0*/  ISETP.GT.U32.AND P3, PT, R4, R240, PT ;  /* 0x000000f00400720c */ /* 0x000fe20003f64070 */
[--C-:B------:R-:W-:Y:S02]  /*12100*/  @!P2 IMAD.IADD R251, R251, 0x1, -R4.reuse ;  /* 0x00000001fbfba824 */ /* 0x100fe400078e0a04 */
[--C-:B------:R-:W-:Y:S01]  /*12110*/  @!P4 IMAD.IADD R242, R242, 0x1, -R4.reuse ;  /* 0x00000001f2f2c824 */ /* 0x100fe200078e0a04 */
[----:B------:R-:W-:Y:S01]  /*12120*/  STL [R1+0x124], R241 ;  /* 0x000124f101007387 */ /* 0x000fe20000100800 */
[--C-:B------:R-:W-:Y:S01]  /*12130*/  @!P6 IMAD.IADD R252, R252, 0x1, -R4.reuse ;  /* 0x00000001fcfce824 */ /* 0x100fe200078e0a04 */
[----:B------:R-:W-:Y:S01]  /*12140*/  ISETP.GT.U32.AND P6, PT, R4, R6, PT ;  /* 0x000000060400720c */ /* 0x000fe20003fc4070 */
[--C-:B------:R-:W-:Y:S01]  /*12150*/  @!P1 IMAD.IADD R237, R237, 0x1, -R4.reuse ;  /* 0x00000001eded9824 */ /* 0x100fe200078e0a04 */
[----:B------:R1:W-:Y:S04]  /*12160*/  STL [R1+0x11c], R251 ;  /* 0x00011cfb01007387 */ /* 0x0003e80000100800 */
[----:B------:R-:W-:Y:S01]  /*12170*/  STL [R1+0x120], R242 ;  /* 0x000120f201007387 */ /* 0x000fe20000100800 */
[----:B------:R-:W-:Y:S01]  /*12180*/  @!P3 IMAD.IADD R240, R240, 0x1, -R4 ;  /* 0x00000001f0f0b824 */ /* 0x000fe200078e0a04 */
[----:B------:R-:W-:-:S02]  /*12190*/  ISETP.GT.U32.AND P1, PT, R4, R237, PT ;  /* 0x000000ed0400720c */ /* 0x000fc40003f24070 */
[----:B-1----:R-:W2:Y:S04]  /*121a0*/  LDL.LU R251, [R1+0xe8] ;  /* 0x0000e80001fb7983 */ /* 0x002ea80000300800 */
[----:B------:R1:W-:Y:S04]  /*121b0*/  STL [R1+0x118], R252 ;  /* 0x000118fc01007387 */ /* 0x0003e80000100800 */
[----:B-1----:R-:W3:Y:S04]  /*121c0*/  LDL.LU R252, [R1+0xe4] ;  /* 0x0000e40001fc7983 */ /* 0x002ee80000300800 */
[----:B------:R1:W-:Y:S01]  /*121d0*/  STL [R1+0x114], R240 ;  /* 0x000114f001007387 */ /* 0x0003e20000100800 */
[----:B------:R-:W-:-:S03]  /*121e0*/  @!P6 IMAD.IADD R6, R6, 0x1, -R4 ;  /* 0x000000010606e824 */ /* 0x000fc600078e0a04 */
[----:B-1----:R-:W3:Y:S01]  /*121f0*/  LDL.LU R240, [R1+0xe0] ;  /* 0x0000e00001f07983 */ /* 0x002ee20000300800 */
[----:B------:R-:W-:-:S03]  /*12200*/  IMAD.HI.U32 R236, R2, R234, RZ ;  /* 0x000000ea02ec7227 */ /* 0x000fc600078e00ff */
[----:B------:R-:W3:Y:S01]  /*12210*/  LDL.LU R241, [R1+0xdc] ;  /* 0x0000dc0001f17983 */ /* 0x000ee20000300800 */
[----:B------:R-:W-:Y:S02]  /*12220*/  IMAD.MOV R236, RZ, RZ, -R236 ;  /* 0x000000ffffec7224 */ /* 0x000fe400078e0aec */
[----:B------:R-:W-:Y:S01]  /*12230*/  @!P1 IMAD.IADD R237, R237, 0x1, -R4 ;  /* 0x00000001eded9824 */ /* 0x000fe200078e0a04 */
[----:B------:R1:W-:Y:S01]  /*12240*/  STL [R1+0x110], R6 ;  /* 0x0001100601007387 */ /* 0x0003e20000100800 */
[----:B------:R-:W-:-:S03]  /*12250*/  IMAD R234, R4, R236, R234 ;  /* 0x000000ec04ea7224 */ /* 0x000fc600078e02ea */
[----:B------:R-:W3:Y:S01]  /*12260*/  LDL.LU R242, [R1+0xd8] ;  /* 0x0000d80001f27983 */ /* 0x000ee20000300800 */
[----:B------:R-:W-:-:S03]  /*12270*/  IABS R236, R205 ;  /* 0x000000cd00ec7213 */ /* 0x000fc60000000000 */
[----:B-1----:R-:W3:Y:S04]  /*12280*/  LDL.LU R6, [R1+0xd4] ;  /* 0x0000d40001067983 */ /* 0x002ee80000300800 */
[----:B------:R-:W-:Y:S04]  /*12290*/  STL [R1+0x10c], R237 ;  /* 0x00010ced01007387 */ /* 0x000fe80000100800 */
[----:B------:R-:W3:Y:S01]  /*122a0*/  LDL.LU R205, [R1+0xd0] ;  /* 0x0000d00001cd7983 */ /* 0x000ee20000300800 */
[----:B------:R-:W-:-:S03]  /*122b0*/  ISETP.GT.U32.AND P5, PT, R4, R238, PT ;  /* 0x000000ee0400720c */ /* 0x000fc60003fa4070 */
[----:B------:R-:W3:Y:S01]  /*122c0*/  LDL.LU R244, [R1+0xcc] ;  /* 0x0000cc0001f47983 */ /* 0x000ee20000300800 */
[C---:B----4-:R-:W-:Y:S02]  /*122d0*/  ISETP.GT.U32.AND P0, PT, R4.reuse, R245, PT ;  /* 0x000000f50400720c */ /* 0x050fe40003f04070 */
[----:B------:R-:W-:-:S11]  /*122e0*/  ISETP.GT.U32.AND P4, PT, R4, R246, PT ;  /* 0x000000f60400720c */ /* 0x000fd60003f84070 */
[--C-:B------:R-:W-:Y:S01]  /*122f0*/  @!P0 IMAD.IADD R245, R245, 0x1, -R4.reuse ;  /* 0x00000001f5f58824 */ /* 0x100fe200078e0a04 */
[----:B------:R-:W-:Y:S01]  /*12300*/  ISETP.GT.U32.AND P2, PT, R4, R249, PT ;  /* 0x000000f90400720c */ /* 0x000fe20003f44070 */
[----:B------:R-:W-:-:S03]  /*12310*/  @!P4 IMAD.IADD R246, R246, 0x1, -R4 ;  /* 0x00000001f6f6c824 */ /* 0x000fc600078e0a04 */
[----:B------:R-:W-:Y:S01]  /*12320*/  ISETP.GT.U32.AND P6, PT, R4, R245, PT ;  /* 0x000000f50400720c */ /* 0x000fe20003fc4070 */
[----:B------:R-:W-:Y:S01]  /*12330*/  @!P5 IMAD.IADD R238, R238, 0x1, -R4 ;  /* 0x00000001eeeed824 */ /* 0x000fe200078e0a04 */
[----:B------:R-:W-:-:S07]  /*12340*/  ISETP.GT.U32.AND P3, PT, R4, R5, PT ;  /* 0x000000050400720c */ /* 0x000fce0003f64070 */
[----:B------:R-:W-:Y:S01]  /*12350*/  @!P2 IMAD.IADD R249, R249, 0x1, -R4 ;  /* 0x00000001f9f9a824 */ /* 0x000fe200078e0a04 */
[----:B------:R-:W-:-:S04]  /*12360*/  ISETP.GT.U32.AND P1, PT, R4, R246, PT ;  /* 0x000000f60400720c */ /* 0x000fc80003f24070 */
[C---:B------:R-:W-:Y:S02]  /*12370*/  ISETP.GT.U32.AND P5, PT, R4.reuse, R249, PT ;  /* 0x000000f90400720c */ /* 0x040fe40003fa4070 */
[C---:B------:R-:W-:Y:S01]  /*12380*/  ISETP.GT.U32.AND P0, PT, R4.reuse, R247, PT ;  /* 0x000000f70400720c */ /* 0x040fe20003f04070 */
[----:B------:R-:W-:Y:S01]  /*12390*/  @!P3 IMAD.IADD R5, R5, 0x1, -R4 ;  /* 0x000000010505b824 */ /* 0x000fe200078e0a04 */
[C---:B------:R-:W-:Y:S02]  /*123a0*/  ISETP.GT.U32.AND P3, PT, R4.reuse, R238, PT ;  /* 0x000000ee0400720c */ /* 0x040fe40003f64070 */
[----:B------:R-:W-:-:S09]  /*123b0*/  ISETP.GT.U32.AND P4, PT, R4, R248, PT ;  /* 0x000000f80400720c */ /* 0x000fd20003f84070 */
[--C-:B------:R-:W-:Y:S02]  /*123c0*/  @!P0 IMAD.IADD R247, R247, 0x1, -R4.reuse ;  /* 0x00000001f7f78824 */ /* 0x100fe400078e0a04 */
[--C-:B------:R-:W-:Y:S01]  /*123d0*/  @!P6 IMAD.IADD R245, R245, 0x1, -R4.reuse ;  /* 0x00000001f5f5e824 */ /* 0x100fe200078e0a04 */
[----:B------:R-:W-:Y:S01]  /*123e0*/  ISETP.GT.U32.AND P2, PT, R4, R250, PT ;  /* 0x000000fa0400720c */ /* 0x000fe20003f44070 */
[--C-:B------:R-:W-:Y:S02]  /*123f0*/  @!P4 IMAD.IADD R248, R248, 0x1, -R4.reuse ;  /* 0x00000001f8f8c824 */ /* 0x100fe400078e0a04 */
[--C-:B------:R-:W-:Y:S02]  /*12400*/  @!P1 IMAD.IADD R246, R246, 0x1, -R4.reuse ;  /* 0x00000001f6f69824 */ /* 0x100fe400078e0a04 */
[--C-:B------:R-:W-:Y:S01]  /*12410*/  @!P5 IMAD.IADD R249, R249, 0x1, -R4.reuse ;  /* 0x00000001f9f9d824 */ /* 0x100fe200078e0a04 */
[----:B------:R-:W-:Y:S01]  /*12420*/  ISETP.GT.U32.AND P4, PT, R4, R5, PT ;  /* 0x000000050400720c */ /* 0x000fe20003f84070 */
[----:B------:R-:W-:Y:S01]  /*12430*/  @!P3 IMAD.IADD R238, R238, 0x1, -R4 ;  /* 0x00000001eeeeb824 */ /* 0x000fe200078e0a04 */
[----:B------:R1:W-:Y:S01]  /*12440*/  STL [R1+0x108], R245 ;  /* 0x000108f501007387 */ /* 0x0003e20000100800 */
[----:B------:R-:W-:-:S04]  /*12450*/  ISETP.GT.U32.AND P1, PT, R4, R248, PT ;  /* 0x000000f80400720c */ /* 0x000fc80003f24070 */
[--C-:B------:R-:W-:Y:S01]  /*12460*/  @!P2 IMAD.IADD R250, R250, 0x1, -R4.reuse ;  /* 0x00000001fafaa824 */ /* 0x100fe200078e0a04 */
[C---:B------:R-:W-:Y:S01]  /*12470*/  ISETP.GT.U32.AND P2, PT, R4.reuse, R247, PT ;  /* 0x000000f70400720c */ /* 0x040fe20003f44070 */
[----:B-1----:R-:W4:Y:S03]  /*12480*/  LDL.LU R245, [R1+0xc8] ;  /* 0x0000c80001f57983 */ /* 0x002f260000300800 */
[----:B------:R-:W-:Y:S01]  /*12490*/  ISETP.GT.U32.AND P6, PT, R4, R250, PT ;  /* 0x000000fa0400720c */ /* 0x000fe20003fc4070 */
[----:B------:R-:W-:Y:S04]  /*124a0*/  STL [R1+0x104], R246 ;  /* 0x000104f601007387 */ /* 0x000fe80000100800 */
[----:B------:R1:W-:Y:S01]  /*124b0*/  STL [R1+0x100], R249 ;  /* 0x000100f901007387 */ /* 0x0003e20000100800 */
[----:B------:R-:W-:-:S03]  /*124c0*/  @!P4 IMAD.IADD R5, R5, 0x1, -R4 ;  /* 0x000000010505c824 */ /* 0x000fc600078e0a04 */
[----:B-1----:R-:W4:Y:S04]  /*124d0*/  LDL.LU R249, [R1+0xc4] ;  /* 0x0000c40001f97983 */ /* 0x002f280000300800 */
[----:B------:R-:W4:Y:S01]  /*124e0*/  LDL.LU R246, [R1+0xc0] ;  /* 0x0000c00001f67983 */ /* 0x000f220000300800 */
[--C-:B------:R-:W-:Y:S02]  /*124f0*/  @!P2 IMAD.IADD R247, R247, 0x1, -R4.reuse ;  /* 0x00000001f7f7a824 */ /* 0x100fe400078e0a04 */
[--C-:B------:R-:W-:Y:S01]  /*12500*/  @!P1 IMAD.IADD R248, R248, 0x1, -R4.reuse ;  /* 0x00000001f8f89824 */ /* 0x100fe200078e0a04 */
[----:B------:R-:W-:Y:S01]  /*12510*/  STL [R1+0xfc], R238 ;  /* 0x0000fcee01007387 */ /* 0x000fe20000100800 */
[----:B------:R-:W-:-:S03]  /*12520*/  @!P6 IMAD.IADD R250, R250, 0x1, -R4 ;  /* 0x00000001fafae824 */ /* 0x000fc600078e0a04 */
[----:B------:R-:W-:Y:S04]  /*12530*/  STL [R1+0xf8], R5 ;  /* 0x0000f80501007387 */ /* 0x000fe80000100800 */
[----:B------:R1:W-:Y:S04]  /*12540*/  STL [R1+0xf4], R247 ;  /* 0x0000f4f701007387 */ /* 0x0003e80000100800 */
[----:B-1----:R-:W4:Y:S04]  /*12550*/  LDL.LU R247, [R1+0xbc] ;  /* 0x0000bc0001f77983 */ /* 0x002f280000300800 */
[----:B------:R1:W-:Y:S04]  /*12560*/  STL [R1+0xf0], R248 ;  /* 0x0000f0f801007387 */ /* 0x0003e80000100800 */
[----:B------:R1:W-:Y:S04]  /*12570*/  STL [R1+0xec], R250 ;  /* 0x0000ecfa01007387 */ /* 0x0003e80000100800 */
[----:B-1----:R-:W4:Y:S04]  /*12580*/  LDL.LU R248, [R1+0xb8] ;  /* 0x0000b80001f87983 */ /* 0x002f280000300800 */
[----:B------:R-:W4:Y:S01]  /*12590*/  LDL.LU R250, [R1+0xb4] ;  /* 0x0000b40001fa7983 */ /* 0x000f220000300800 */
[----:B--2---:R-:W-:-:S02]  /*125a0*/  ISETP.GT.U32.AND P0, PT, R4, R251, PT ;  /* 0x000000fb0400720c */ /* 0x004fc40003f04070 */
[----:B---3--:R-:W-:-:S11]  /*125b0*/  ISETP.GT.U32.AND P5, PT, R4, R252, PT ;  /* 0x000000fc0400720c */ /* 0x008fd60003fa4070 */
[--C-:B------:R-:W-:Y:S01]  /*125c0*/  @!P0 IMAD.IADD R251, R251, 0x1, -R4.reuse ;  /* 0x00000001fbfb8824 */ /* 0x100fe200078e0a04 */
[----:B------:R-:W-:Y:S01]  /*125d0*/  ISETP.GT.U32.AND P3, PT, R4, R240, PT ;  /* 0x000000f00400720c */ /* 0x000fe20003f64070 */
[----:B------:R-:W-:Y:S01]  /*125e0*/  @!P5 IMAD.IADD R252, R252, 0x1, -R4 ;  /* 0x00000001fcfcd824 */ /* 0x000fe200078e0a04 */
[----:B------:R-:W-:-:S04]  /*125f0*/  ISETP.GT.U32.AND P0, PT, R4, R241, PT ;  /* 0x000000f10400720c */ /* 0x000fc80003f04070 */
[C---:B------:R-:W-:Y:S02]  /*12600*/  ISETP.GT.U32.AND P6, PT, R4.reuse, R252, PT ;  /* 0x000000fc0400720c */ /* 0x040fe40003fc4070 */
[C---:B------:R-:W-:Y:S02]  /*12610*/  ISETP.GT.U32.AND P4, PT, R4.reuse, R251, PT ;  /* 0x000000fb0400720c */ /* 0x040fe40003f84070 */
[----:B------:R-:W-:-:S03]  /*12620*/  ISETP.GT.U32.AND P2, PT, R4, R242, PT ;  /* 0x000000f20400720c */ /* 0x000fc60003f44070 */
[----:B------:R-:W-:Y:S01]  /*12630*/  @!P3 IMAD.IADD R240, R240, 0x1, -R4 ;  /* 0x00000001f0f0b824 */ /* 0x000fe200078e0a04 */
[----:B------:R-:W-:-:S04]  /*12640*/  ISETP.GT.U32.AND P1, PT, R4, R6, PT ;  /* 0x000000060400720c */ /* 0x000fc80003f24070 */
[C---:B------:R-:W-:Y:S02]  /*12650*/  ISETP.GT.U32.AND P3, PT, R4.reuse, R240, PT ;  /* 0x000000f00400720c */ /* 0x040fe40003f64070 */
[----:B------:R-:W-:Y:S01]  /*12660*/  ISETP.GT.U32.AND P5, PT, R4, R205, PT ;  /* 0x000000cd0400720c */ /* 0x000fe20003fa4070 */
[--C-:B------:R-:W-:Y:S02]  /*12670*/  @!P0 IMAD.IADD R241, R241, 0x1, -R4.reuse ;  /* 0x00000001f1f18824 */ /* 0x100fe400078e0a04 */
[----:B------:R-:W-:-:S04]  /*12680*/  @!P2 IMAD.IADD R242, R242, 0x1, -R4 ;  /* 0x00000001f2f2a824 */ /* 0x000fc800078e0a04 */
[--C-:B------:R-:W-:Y:S02]  /*12690*/  @!P1 IMAD.IADD R6, R6, 0x1, -R4.reuse ;  /* 0x0000000106069824 */ /* 0x100fe400078e0a04 */
[--C-:B------:R-:W-:Y:S01]  /*126a0*/  @!P6 IMAD.IADD R252, R252, 0x1, -R4.reuse ;  /* 0x00000001fcfce824 */ /* 0x100fe200078e0a04 */
[----:B------:R-:W-:Y:S01]  /*126b0*/  ISETP.GT.U32.AND P6, PT, R4, R241, PT ;  /* 0x000000f10400720c */ /* 0x000fe20003fc4070 */
[--C-:B------:R-:W-:Y:S02]  /*126c0*/  @!P4 IMAD.IADD R251, R251, 0x1, -R4.reuse ;  /* 0x00000001fbfbc824 */ /* 0x100fe400078e0a04 */
[--C-:B------:R-:W-:Y:S01]  /*126d0*/  @!P3 IMAD.IADD R240, R240, 0x1, -R4.reuse ;  /* 0x00000001f0f0b824 */ /* 0x100fe200078e0a04 */
[C---:B------:R-:W-:Y:S01]  /*126e0*/  ISETP.GT.U32.AND P3, PT, R4.reuse, R242, PT ;  /* 0x000000f20400720c */ /* 0x040fe20003f64070 */
[--C-:B------:R-:W-:Y:S01]  /*126f0*/  @!P5 IMAD.IADD R205, R205, 0x1, -R4.reuse ;  /* 0x00000001cdcdd824 */ /* 0x100fe200078e0a04 */
[----:B------:R-:W-:Y:S01]  /*12700*/  ISETP.GT.U32.AND P5, PT, R4, R6, PT ;  /* 0x000000060400720c */ /* 0x000fe20003fa4070 */
[----:B------:R1:W-:Y:S04]  /*12710*/  STL [R1+0xe8], R251 ;  /* 0x0000e8fb01007387 */ /* 0x0003e80000100800 */
[----:B-1----:R-:W2:Y:S04]  /*12720*/  LDL.LU R251, [R1+0xb0] ;  /* 0x0000b00001fb7983 */ /* 0x002ea80000300800 */
[----:B------:R1:W-:Y:S01]  /*12730*/  STL [R1+0xe4], R252 ;  /* 0x0000e4fc01007387 */ /* 0x0003e20000100800 */
[----:B------:R-:W-:-:S02]  /*12740*/  @!P6 IMAD.IADD R241, R241, 0x1, -R4 ;  /* 0x00000001f1f1e824 */ /* 0x000fc400078e0a04 */
[--C-:B------:R-:W-:Y:S01]  /*12750*/  @!P3 IMAD.IADD R242, R242, 0x1, -R4.reuse ;  /* 0x00000001f2f2b824 */ /* 0x100fe200078e0a04 */
[----:B-1----:R-:W3:Y:S04]  /*12760*/  LDL.LU R252, [R1+0xac] ;  /* 0x0000ac0001fc7983 */ /* 0x002ee80000300800 */
[----:B------:R1:W-:Y:S01]  /*12770*/  STL [R1+0xe0], R240 ;  /* 0x0000e0f001007387 */ /* 0x0003e20000100800 */
[----:B------:R-:W-:-:S03]  /*12780*/  @!P5 IMAD.IADD R6, R6, 0x1, -R4 ;  /* 0x000000010606d824 */ /* 0x000fc600078e0a04 */
[----:B-1----:R-:W3:Y:S04]  /*12790*/  LDL.LU R240, [R1+0xa8] ;  /* 0x0000a80001f07983 */ /* 0x002ee80000300800 */
[----:B------:R-:W3:Y:S04]  /*127a0*/  LDL.LU R5, [R1+0xa0] ;  /* 0x0000a00001057983 */ /* 0x000ee80000300800 */
[----:B------:R1:W-:Y:S04]  /*127b0*/  STL [R1+0xdc], R241 ;  /* 0x0000dcf101007387 */ /* 0x0003e80000100800 */
[----:B-1----:R-:W3:Y:S04]  /*127c0*/  LDL.LU R241, [R1+0x9c] ;  /* 0x00009c0001f17983 */ /* 0x002ee80000300800 */
[----:B------:R-:W-:Y:S04]  /*127d0*/  STL [R1+0xd8], R242 ;  /* 0x0000d8f201007387 */ /* 0x000fe80000100800 */
[----:B------:R1:W-:Y:S04]  /*127e0*/  STL [R1+0xd4], R6 ;  /* 0x0000d40601007387 */ /* 0x0003e80000100800 */
[----:B-1----:R-:W3:Y:S04]  /*127f0*/  LDL.LU R6, [R1+0x98] ;  /* 0x0000980001067983 */ /* 0x002ee80000300800 */
[----:B------:R-:W3:Y:S01]  /*12800*/  LDL.LU R242, [R1+0x80] ;  /* 0x0000800001f27983 */ /* 0x000ee20000300800 */
[----:B------:R-:W-:-:S13]  /*12810*/  ISETP.GT.U32.AND P4, PT, R4, R244, PT ;  /* 0x000000f40400720c */ /* 0x000fda0003f84070 */
[----:B------:R-:W-:Y:S01]  /*12820*/  @!P4 IMAD.IADD R244, R244, 0x1, -R4 ;  /* 0x00000001f4f4c824 */ /* 0x000fe200078e0a04 */
[C---:B------:R-:W-:Y:S02]  /*12830*/  ISETP.GT.U32.AND P4, PT, R4.reuse, R205, PT ;  /* 0x000000cd0400720c */ /* 0x040fe40003f84070 */
[C---:B----4-:R-:W-:Y:S02]  /*12840*/  ISETP.GT.U32.AND P0, PT, R4.reuse, R245, PT ;  /* 0x000000f50400720c */ /* 0x050fe40003f04070 */
[C---:B------:R-:W-:Y:S02]  /*12850*/  ISETP.GT.U32.AND P2, PT, R4.reuse, R249, PT ;  /* 0x000000f90400720c */ /* 0x040fe40003f44070 */
[----:B------:R-:W-:-:S09]  /*12860*/  ISETP.GT.U32.AND P1, PT, R4, R246, PT ;  /* 0x000000f60400720c */ /* 0x000fd20003f24070 */
[--C-:B------:R-:W-:Y:S02]  /*12870*/  @!P0 IMAD.IADD R245, R245, 0x1, -R4.reuse ;  /* 0x00000001f5f58824 */ /* 0x100fe400078e0a04 */
[--C-:B------:R-:W-:Y:S02]  /*12880*/  @!P4 IMAD.IADD R205, R205, 0x1, -R4.reuse ;  /* 0x00000001cdcdc824 */ /* 0x100fe400078e0a04 */
[--C-:B------:R-:W-:Y:S01]  /*12890*/  @!P2 IMAD.IADD R249, R249, 0x1, -R4.reuse ;  /* 0x00000001f9f9a824 */ /* 0x100fe200078e0a04 */
[----:B------:R-:W-:Y:S01]  /*128a0*/  ISETP.GT.U32.AND P2, PT, R4, R244, PT ;  /* 0x000000f40400720c */ /* 0x000fe20003f44070 */
[----:B------:R-:W-:-:S03]  /*128b0*/  @!P1 IMAD.IADD R246, R246, 0x1, -R4 ;  /* 0x00000001f6f69824 */ /* 0x000fc600078e0a04 */
[C---:B------:R-:W-:Y:S02]  /*128c0*/  ISETP.GT.U32.AND P3, PT, R4.reuse, R249, PT ;  /* 0x000000f90400720c */ /* 0x040fe40003f64070 */
[C---:B------:R-:W-:Y:S02]  /*128d0*/  ISETP.GT.U32.AND P1, PT, R4.reuse, R245, PT ;  /* 0x000000f50400720c */ /* 0x040fe40003f24070 */
[C---:B------:R-:W-:Y:S02]  /*128e0*/  ISETP.GT.U32.AND P0, PT, R4.reuse, R247, PT ;  /* 0x000000f70400720c */ /* 0x040fe40003f04070 */
[C---:B------:R-:W-:Y:S01]  /*128f0*/  ISETP.GT.U32.AND P6, PT, R4.reuse, R246, PT ;  /* 0x000000f60400720c */ /* 0x040fe20003fc4070 */
[----:B------:R1:W-:Y:S01]  /*12900*/  STL [R1+0xd0], R205 ;  /* 0x0000d0cd01007387 */ /* 0x0003e20000100800 */
[C---:B------:R-:W-:Y:S02]  /*12910*/  ISETP.GT.U32.AND P5, PT, R4.reuse, R248, PT ;  /* 0x000000f80400720c */ /* 0x040fe40003fa4070 */
[----:B------:R-:W-:-:S07]  /*12920*/  ISETP.GT.U32.AND P4, PT, R4, R250, PT ;  /* 0x000000fa0400720c */ /* 0x000fce0003f84070 */
[--C-:B------:R-:W-:Y:S02]  /*12930*/  @!P0 IMAD.IADD R247, R247, 0x1, -R4.reuse ;  /* 0x00000001f7f78824 */ /* 0x100fe400078e0a04 */
[----:B-1----:R-:W-:Y:S02]  /*12940*/  VIADD R205, R0, 0x1e9 ;  /* 0x000001e900cd7836 */ /* 0x002fe40000000000 */
[--C-:B------:R-:W-:Y:S02]  /*12950*/  @!P2 IMAD.IADD R244, R244, 0x1, -R4.reuse ;  /* 0x00000001f4f4a824 */ /* 0x100fe400078e0a04 */
[--C-:B------:R-:W-:Y:S01]  /*12960*/  @!P3 IMAD.IADD R249, R249, 0x1, -R4.reuse ;  /* 0x00000001f9f9b824 */ /* 0x100fe200078e0a04 */
[----:B------:R-:W-:Y:S01]  /*12970*/  ISETP.GT.U32.AND P2, PT, R4, R247, PT ;  /* 0x000000f70400720c */ /* 0x000fe20003f44070 */
[--C-:B------:R-:W-:Y:S02]  /*12980*/  @!P1 IMAD.IADD R245, R245, 0x1, -R4.reuse ;  /* 0x00000001f5f59824 */ /* 0x100fe400078e0a04 */
[--C-:B------:R-:W-:Y:S01]  /*12990*/  @!P5 IMAD.IADD R248, R248, 0x1, -R4.reuse ;  /* 0x00000001f8f8d824 */ /* 0x100fe200078e0a04 */
[----:B------:R-:W-:Y:S01]  /*129a0*/  STL [R1+0x568], R205 ;  /* 0x000568cd01007387 */ /* 0x000fe20000100800 */
[----:B------:R-:W-:-:S02]  /*129b0*/  @!P4 IMAD.IADD R250, R250, 0x1, -R4 ;  /* 0x00000001fafac824 */ /* 0x000fc400078e0a04 */
[----:B------:R-:W-:Y:S01]  /*129c0*/  @!P6 IMAD.IADD R246, R246, 0x1, -R4 ;  /* 0x00000001f6f6e824 */ /* 0x000fe200078e0a04 */
[----:B------:R-:W-:Y:S01]  /*129d0*/  STL [R1+0xcc], R244 ;  /* 0x0000ccf401007387 */ /* 0x000fe20000100800 */
[----:B------:R-:W-:Y:S01]  /*129e0*/  ISETP.GT.U32.AND P6, PT, R4, R248, PT ;  /* 0x000000f80400720c */ /* 0x000fe20003fc4070 */
[----:B------:R-:W-:Y:S02]  /*129f0*/  IMAD.HI.U32 R238, R2, R236, RZ ;  /* 0x000000ec02ee7227 */ /* 0x000fe400078e00ff */
[----:B------:R1:W-:Y:S01]  /*12a00*/  STL [R1+0xc4], R249 ;  /* 0x0000c4f901007387 */ /* 0x0003e20000100800 */
[----:B------:R-:W-:Y:S02]  /*12a10*/  IABS R235, R235 ;  /* 0x000000eb00eb7213 */ /* 0x000fe40000000000 */
[----:B------:R-:W-:Y:S01]  /*12a20*/  ISETP.GT.U32.AND P4, PT, R4, R250, PT ;  /* 0x000000fa0400720c */ /* 0x000fe20003f84070 */
[----:B------:R4:W-:Y:S01]  /*12a30*/  STL [R1+0xc8], R245 ;  /* 0x0000c8f501007387 */ /* 0x0009e20000100800 */
[----:B------:R-:W-:-:S03]  /*12a40*/  IMAD.MOV R238, RZ, RZ, -R238 ;  /* 0x000000ffffee7224 */ /* 0x000fc600078e0aee */
[----:B-1----:R-:W3:Y:S01]  /*12a50*/  LDL.LU R249, [R1+0x7c] ;  /* 0x00007c0001f97983 */ /* 0x002ee20000300800 */
[----:B------:R-:W-:Y:S01]  /*12a60*/  IMAD.HI.U32 R237, R2, R235, RZ ;  /* 0x000000eb02ed7227 */ /* 0x000fe200078e00ff */
[----:B------:R-:W-:-:S03]  /*12a70*/  ISETP.GT.U32.AND P5, PT, R4, R239, PT ;  /* 0x000000ef0400720c */ /* 0x000fc60003fa4070 */
[----:B------:R-:W-:Y:S02]  /*12a80*/  IMAD R236, R4, R238, R236 ;  /* 0x000000ee04ec7224 */ /* 0x000fe400078e02ec */
[--C-:B------:R-:W-:Y:S02]  /*12a90*/  @!P2 IMAD.IADD R247, R247, 0x1, -R4.reuse ;  /* 0x00000001f7f7a824 */ /* 0x100fe400078e0a04 */
[----:B------:R-:W-:Y:S02]  /*12aa0*/  IMAD.MOV R237, RZ, RZ, -R237 ;  /* 0x000000ffffed7224 */ /* 0x000fe400078e0aed */
[----:B------:R-:W-:Y:S01]  /*12ab0*/  VIADD R238, R0, 0x1ea ;  /* 0x000001ea00ee7836 */ /* 0x000fe20000000000 */
[----:B------:R1:W-:Y:S01]  /*12ac0*/  STL [R1+0xc0], R246 ;  /* 0x0000c0f601007387 */ /* 0x0003e20000100800 */
[--C-:B------:R-:W-:Y:S02]  /*12ad0*/  @!P6 IMAD.IADD R248, R248, 0x1, -R4.reuse ;  /* 0x00000001f8f8e824 */ /* 0x100fe400078e0a04 */
[----:B------:R-:W-:Y:S01]  /*12ae0*/  IMAD R235, R4, R237, R235 ;  /* 0x000000ed04eb7224 */ /* 0x000fe200078e02eb */
[----:B------:R-:W-:Y:S01]  /*12af0*/  IABS R237, R205 ;  /* 0x000000cd00ed7213 */ /* 0x000fe20000000000 */
[--C-:B------:R-:W-:Y:S01]  /*12b00*/  @!P4 IMAD.IADD R250, R250, 0x1, -R4.reuse ;  /* 0x00000001fafac824 */ /* 0x100fe200078e0a04 */
[----:B------:R-:W-:Y:S01]  /*12b10*/  STL [R1+0x580], R238 ;  /* 0x000580ee01007387 */ /* 0x000fe20000100800 */
[----:B------:R-:W-:-:S03]  /*12b20*/  @!P5 IMAD.IADD R239, R239, 0x1, -R4 ;  /* 0x00000001efefd824 */ /* 0x000fc600078e0a04 */
[----:B------:R-:W3:Y:S04]  /*12b30*/  LDL.LU R205, [R1+0x78] ;  /* 0x0000780001cd7983 */ /* 0x000ee80000300800 */
[----:B------:R-:W3:Y:S04]  /*12b40*/  LDL.LU R244, [R1+0x74] ;  /* 0x0000740001f47983 */ /* 0x000ee80000300800 */
[----:B------:R1:W-:Y:S04]  /*12b50*/  STL [R1+0xbc], R247 ;  /* 0x0000bcf701007387 */ /* 0x0003e80000100800 */
[----:B----4-:R-:W4:Y:S04]  /*12b60*/  LDL.LU R245, [R1+0x70] ;  /* 0x0000700001f57983 */ /* 0x010f280000300800 */
[----:B------:R1:W-:Y:S04]  /*12b70*/  STL [R1+0xb8], R248 ;  /* 0x0000b8f801007387 */ /* 0x0003e80000100800 */
[----:B------:R2:W-:Y:S04]  /*12b80*/  STL [R1+0xb4], R250 ;  /* 0x0000b4fa01007387 */ /* 0x0005e80000100800 */
[----:B-1----:R-:W4:Y:S04]  /*12b90*/  LDL.LU R246, [R1+0x6c] ;  /* 0x00006c0001f67983 */ /* 0x002f280000300800 */
[----:B------:R-:W4:Y:S04]  /*12ba0*/  LDL.LU R247, [R1+0x68] ;  /* 0x0000680001f77983 */ /* 0x000f280000300800 */
[----:B------:R-:W4:Y:S01]  /*12bb0*/  LDL.LU R248, [R1+0x64] ;  /* 0x0000640001f87983 */ /* 0x000f220000300800 */
[----:B--2---:R-:W-:-:S02]  /*12bc0*/  ISETP.GT.U32.AND P0, PT, R4, R251, PT ;  /* 0x000000fb0400720c */ /* 0x004fc40003f04070 */
[----:B---3--:R-:W-:-:S11]  /*12bd0*/  ISETP.GT.U32.AND P1, PT, R4, R252, PT ;  /* 0x000000fc0400720c */ /* 0x008fd60003f24070 */
[--C-:B------:R-:W-:Y:S01]  /*12be0*/  @!P0 IMAD.IADD R251, R251, 0x1, -R4.reuse ;  /* 0x00000001fbfb8824 */ /* 0x100fe200078e0a04 */
[----:B------:R-:W-:Y:S01]  /*12bf0*/  ISETP.GT.U32.AND P3, PT, R4, R240, PT ;  /* 0x000000f00400720c */ /* 0x000fe20003f64070 */
[----:B------:R-:W-:Y:S01]  /*12c00*/  @!P1 IMAD.IADD R252, R252, 0x1, -R4 ;  /* 0x00000001fcfc9824 */ /* 0x000fe200078e0a04 */
[C---:B------:R-:W-:Y:S02]  /*12c10*/  ISETP.GT.U32.AND P2, PT, R4.reuse, R5, PT ;  /* 0x000000050400720c */ /* 0x040fe40003f44070 */
[C---:B------:R-:W-:Y:S02]  /*12c20*/  ISETP.GT.U32.AND P6, PT, R4.reuse, R251, PT ;  /* 0x000000fb0400720c */ /* 0x040fe40003fc4070 */
[----:B------:R-:W-:-:S07]  /*12c30*/  ISETP.GT.U32.AND P4, PT, R4, R252, PT ;  /* 0x000000fc0400720c */ /* 0x000fce0003f84070 */
[----:B------:R-:W-:Y:S01]  /*12c40*/  @!P3 IMAD.IADD R240, R240, 0x1, -R4 ;  /* 0x00000001f0f0b824 */ /* 0x000fe200078e0a04 */
[----:B------:R-:W-:-:S04]  /*12c50*/  ISETP.GT.U32.AND P0, PT, R4, R241, PT ;  /* 0x000000f10400720c */ /* 0x000fc80003f04070 */
[C---:B------:R-:W-:Y:S01]  /*12c60*/  ISETP.GT.U32.AND P5, PT, R4.reuse, R240, PT ;  /* 0x000000f00400720c */ /* 0x040fe20003fa4070 */
[----:B------:R-:W-:Y:S01]  /*12c70*/  @!P2 IMAD.IADD R5, R5, 0x1, -R4 ;  /* 0x000000010505a824 */ /* 0x000fe200078e0a04 */
[C---:B------:R-:W-:Y:S02]  /*12c80*/  ISETP.GT.U32.AND P1, PT, R4.reuse, R6, PT ;  /* 0x000000060400720c */ /* 0x040fe40003f24070 */
[----:B------:R-:W-:-:S05]  /*12c90*/  ISETP.GT.U32.AND P3, PT, R4, R242, PT ;  /* 0x000000f20400720c */ /* 0x000fca0003f64070 */
[--C-:B------:R-:W-:Y:S01]  /*12ca0*/  @!P0 IMAD.IADD R241, R241, 0x1, -R4.reuse ;  /* 0x00000001f1f18824 */ /* 0x100fe200078e0a04 */
[----:B------:R-:W-:Y:S01]  /*12cb0*/  ISETP.GT.U32.AND P2, PT, R4, R239, PT ;  /* 0x000000ef0400720c */ /* 0x000fe20003f44070 */
[--C-:B------:R-:W-:Y:S02]  /*12cc0*/  @!P6 IMAD.IADD R251, R251, 0x1, -R4.reuse ;  /* 0x00000001fbfbe824 */ /* 0x100fe400078e0a04 */
[--C-:B------:R-:W-:Y:S02]  /*12cd0*/  @!P4 IMAD.IADD R252, R252, 0x1, -R4.reuse ;  /* 0x00000001fcfcc824 */ /* 0x100fe400078e0a04 */
[--C-:B------:R-:W-:Y:S01]  /*12ce0*/  @!P1 IMAD.IADD R6, R6, 0x1, -R4.reuse ;  /* 0x0000000106069824 */ /* 0x100fe200078e0a04 */
[----:B------:R-:W-:Y:S01]  /*12cf0*/  ISETP.GT.U32.AND P1, PT, R4, R5, PT ;  /* 0x000000050400720c */ /* 0x000fe20003f24070 */
[----:B------:R-:W-:-:S03]  /*12d00*/  @!P3 IMAD.IADD R242, R242, 0x1, -R4 ;  /* 0x00000001f2f2b824 */ /* 0x000fc600078e0a04 */
[C---:B------:R-:W-:Y:S02]  /*12d10*/  ISETP.GT.U32.AND P4, PT, R4.reuse, R6, PT ;  /* 0x000000060400720c */ /* 0x040fe40003f84070 */
[----:B------:R-:W-:Y:S01]  /*12d20*/  ISETP.GT.U32.AND P3, PT, R4, R241, PT ;  /* 0x000000f10400720c */ /* 0x000fe20003f64070 */
[----:B------:R1:W-:Y:S01]  /*12d30*/  STL [R1+0xb0], R251 ;  /* 0x0000b0fb01007387 */ /* 0x0003e20000100800 */
[----:B------:R-:W-:-:S03]  /*12d40*/  @!P5 IMAD.IADD R240, R240, 0x1, -R4 ;  /* 0x00000001f0f0d824 */ /* 0x000fc600078e0a04 */
[----:B------:R-:W2:Y:S04]  /*12d50*/  LDL.LU R250, [R1+0x60] ;  /* 0x0000600001fa7983 */ /* 0x000ea80000300800 */
[----:B------:R-:W-:Y:S04]  /*12d60*/  STL [R1+0xac], R252 ;  /* 0x0000acfc01007387 */ /* 0x000fe80000100800 */
[----:B-1----:R-:W3:Y:S01]  /*12d70*/  LDL.LU R251, [R1+0x5c] ;  /* 0x00005c0001fb7983 */ /* 0x002ee20000300800 */
[----:B------:R-:W-:-:S03]  /*12d80*/  @!P2 IMAD.IADD R239, R239, 0x1, -R4 ;  /* 0x00000001efefa824 */ /* 0x000fc600078e0a04 */
[----:B------:R1:W-:Y:S01]  /*12d90*/  STL [R1+0xa8], R240 ;  /* 0x0000a8f001007387 */ /* 0x0003e20000100800 */
[--C-:B------:R-:W-:Y:S02]  /*12da0*/  @!P1 IMAD.IADD R5, R5, 0x1, -R4.reuse ;  /* 0x0000000105059824 */ /* 0x100fe400078e0a04 */
[--C-:B------:R-:W-:Y:S02]  /*12db0*/  @!P4 IMAD.IADD R6, R6, 0x1, -R4.reuse ;  /* 0x000000010606c824 */ /* 0x100fe400078e0a04 */
[----:B------:R-:W-:Y:S01]  /*12dc0*/  @!P3 IMAD.IADD R241, R241, 0x1, -R4 ;  /* 0x00000001f1f1b824 */ /* 0x000fe200078e0a04 */
[----:B-1----:R-:W3:Y:S04]  /*12dd0*/  LDL.LU R240, [R1+0x58] ;  /* 0x0000580001f07983 */ /* 0x002ee80000300800 */
[----:B------:R-:W3:Y:S04]  /*12de0*/  LDL.LU R252, [R1+0x54] ;  /* 0x0000540001fc7983 */ /* 0x000ee80000300800 */
[----:B------:R-:W-:Y:S04]  /*12df0*/  STL [R1+0xa4], R239 ;  /* 0x0000a4ef01007387 */ /* 0x000fe80000100800 */
[----:B------:R-:W-:Y:S04]  /*12e00*/  STL [R1+0xa0], R5 ;  /* 0x0000a00501007387 */ /* 0x000fe80000100800 */
[----:B------:R1:W-:Y:S04]  /*12e10*/  STL [R1+0x98], R6 ;  /* 0x0000980601007387 */ /* 0x0003e80000100800 */
[----:B------:R-:W-:Y:S04]  /*12e20*/  STL [R1+0x9c], R241 ;  /* 0x00009cf101007387 */ /* 0x000fe80000100800 */
[----:B-1----:R-:W3:Y:S01]  /*12e30*/  LDL.LU R6, [R1+0x50] ;  /* 0x0000500001067983 */ /* 0x002ee20000300800 */
[----:B------:R-:W-:-:S13]  /*12e40*/  ISETP.GT.U32.AND P6, PT, R4, R242, PT ;  /* 0x000000f20400720c */ /* 0x000fda0003fc4070 */
[----:B------:R-:W-:Y:S01]  /*12e50*/  @!P6 IMAD.IADD R242, R242, 0x1, -R4 ;  /* 0x00000001f2f2e824 */ /* 0x000fe200078e0a04 */
[----:B------:R-:W-:-:S13]  /*12e60*/  ISETP.GT.U32.AND P0, PT, R4, R249, PT ;  /* 0x000000f90400720c */ /* 0x000fda0003f04070 */
[----:B------:R-:W-:-:S05]  /*12e70*/  @!P0 IMAD.IADD R249, R249, 0x1, -R4 ;  /* 0x00000001f9f98824 */ /* 0x000fca00078e0a04 */
[C---:B------:R-:W-:Y:S02]  /*12e80*/  ISETP.GT.U32.AND P1, PT, R4.reuse, R249, PT ;  /* 0x000000f90400720c */ /* 0x040fe40003f24070 */
[C---:B------:R-:W-:Y:S02]  /*12e90*/  ISETP.GT.U32.AND P5, PT, R4.reuse, R205, PT ;  /* 0x000000cd0400720c */ /* 0x040fe40003fa4070 */
[C---:B------:R-:W-:Y:S02]  /*12ea0*/  ISETP.GT.U32.AND P2, PT, R4.reuse, R244, PT ;  /* 0x000000f40400720c */ /* 0x040fe40003f44070 */
[----:B----4-:R-:W-:-:S09]  /*12eb0*/  ISETP.GT.U32.AND P0, PT, R4, R245, PT ;  /* 0x000000f50400720c */ /* 0x010fd20003f04070 */
[--C-:B------:R-:W-:Y:S02]  /*12ec0*/  @!P5 IMAD.IADD R205, R205, 0x1, -R4.reuse ;  /* 0x00000001cdcdd824 */ /* 0x100fe400078e0a04 */
[--C-:B------:R-:W-:Y:S02]  /*12ed0*/  @!P1 IMAD.IADD R249, R249, 0x1, -R4.reuse ;  /* 0x00000001f9f99824 */ /* 0x100fe400078e0a04 */
[--C-:B------:R-:W-:Y:S01]  /*12ee0*/  @!P2 IMAD.IADD R244, R244, 0x1, -R4.reuse ;  /* 0x00000001f4f4a824 */ /* 0x100fe200078e0a04 */
[----:B------:R-:W-:Y:S01]  /*12ef0*/  ISETP.GT.U32.AND P3, PT, R4, R246, PT ;  /* 0x000000f60400720c */ /* 0x000fe20003f64070 */
[----:B------:R-:W-:-:S03]  /*12f00*/  @!P0 IMAD.IADD R245, R245, 0x1, -R4 ;  /* 0x00000001f5f58824 */ /* 0x000fc600078e0a04 */
[C---:B------:R-:W-:Y:S02]  /*12f10*/  ISETP.GT.U32.AND P2, PT, R4.reuse, R244, PT ;  /* 0x000000f40400720c */ /* 0x040fe40003f44070 */
[C---:B------:R-:W-:Y:S01]  /*12f20*/  ISETP.GT.U32.AND P4, PT, R4.reuse, R247, PT ;  /* 0x000000f70400720c */ /* 0x040fe20003f84070 */
[----:B------:R-:W-:Y:S01]  /*12f30*/  STL [R1+0x80], R242 ;  /* 0x000080f201007387 */ /* 0x000fe20000100800 */
[----:B------:R-:W-:-:S03]  /*12f40*/  ISETP.GT.U32.AND P6, PT, R4, R205, PT ;  /* 0x000000cd0400720c */ /* 0x000fc60003fc4070 */
[----:B------:R1:W-:Y:S01]  /*12f50*/  STL [R1+0x7c], R249 ;  /* 0x00007cf901007387 */ /* 0x0003e20000100800 */
[----:B------:R-:W-:Y:S01]  /*12f60*/  ISETP.GT.U32.AND P5, PT, R4, R248, PT ;  /* 0x000000f80400720c */ /* 0x000fe20003fa4070 */
[--C-:B------:R-:W-:Y:S02]  /*12f70*/  @!P3 IMAD.IADD R246, R246, 0x1, -R4.reuse ;  /* 0x00000001f6f6b824 */ /* 0x100fe400078e0a04 */
[----:B-1----:R-:W4:Y:S04]  /*12f80*/  LDL.LU R249, [R1+0x4c] ;  /* 0x00004c0001f97983 */ /* 0x002f280000300800 */
[----:B------:R-:W4:Y:S01]  /*12f90*/  LDL.LU R5, [R1+0x48] ;  /* 0x0000480001057983 */ /* 0x000f220000300800 */
[--C-:B------:R-:W-:Y:S02]  /*12fa0*/  @!P4 IMAD.IADD R247, R247, 0x1, -R4.reuse ;  /* 0x00000001f7f7c824 */ /* 0x100fe400078e0a04 */
[--C-:B------:R-:W-:Y:S01]  /*12fb0*/  @!P2 IMAD.IADD R244, R244, 0x1, -R4.reuse ;  /* 0x00000001f4f4a824 */ /* 0x100fe200078e0a04 */
[C---:B------:R-:W-:Y:S01]  /*12fc0*/  ISETP.GT.U32.AND P2, PT, R4.reuse, R246, PT ;  /* 0x000000f60400720c */ /* 0x040fe20003f44070 */
[--C-:B------:R-:W-:Y:S01]  /*12fd0*/  @!P6 IMAD.IADD R205, R205, 0x1, -R4.reuse ;  /* 0x00000001cdcde824 */ /* 0x100fe200078e0a04 */
[----:B------:R-:W-:Y:S01]  /*12fe0*/  ISETP.GT.U32.AND P6, PT, R4, R245, PT ;  /* 0x000000f50400720c */ /* 0x000fe20003fc4070 */
[----:B------:R-:W4:Y:S01]  /*12ff0*/  LDL.LU R241, [R1+0x44] ;  /* 0x0000440001f17983 */ /* 0x000f220000300800 */
[----:B------:R-:W-:Y:S01]  /*13000*/  @!P5 IMAD.IADD R248, R248, 0x1, -R4 ;  /* 0x00000001f8f8d824 */ /* 0x000fe200078e0a04 */
[----:B------:R-:W-:-:S02]  /*13010*/  ISETP.GT.U32.AND P5, PT, R4, R247, PT ;  /* 0x000000f70400720c */ /* 0x000fc40003fa4070 */
[----:B------:R-:W4:Y:S06]  /*13020*/  LDL.LU R242, [R1+0x40] ;  /* 0x0000400001f27983 */ /* 0x000f2c0000300800 */
[--C-:B------:R-:W-:Y:S01]  /*13030*/  @!P2 IMAD.IADD R246, R246, 0x1, -R4.reuse ;  /* 0x00000001f6f6a824 */ /* 0x100fe200078e0a04 */
[----:B------:R1:W-:Y:S01]  /*13040*/  STL [R1+0x78], R205 ;  /* 0x000078cd01007387 */ /* 0x0003e20000100800 */
[----:B------:R-:W-:-:S03]  /*13050*/  @!P6 IMAD.IADD R245, R245, 0x1, -R4 ;  /* 0x00000001f5f5e824 */ /* 0x000fc600078e0a04 */
[----:B------:R-:W-:Y:S01]  /*13060*/  @!P5 IMAD.IADD R247, R247, 0x1, -R4 ;  /* 0x00000001f7f7d824 */ /* 0x000fe200078e0a04 */
[----:B-1----:R-:W4:Y:S04]  /*13070*/  LDL.LU R205, [R1+0x3c] ;  /* 0x00003c0001cd7983 */ /* 0x002f280000300800 */
[----:B------:R1:W-:Y:S04]  /*13080*/  STL [R1+0x74], R244 ;  /* 0x000074f401007387 */ /* 0x0003e80000100800 */
[----:B-1----:R-:W4:Y:S04]  /*13090*/  LDL.LU R244, [R1+0x1d34] ;  /* 0x001d340001f47983 */ /* 0x002f280000300800 */
[----:B------:R1:W-:Y:S04]  /*130a0*/  STL [R1+0x70], R245 ;  /* 0x000070f501007387 */ /* 0x0003e80000100800 */
[----:B-1----:R-:W4:Y:S04]  /*130b0*/  LDL.LU R245, [R1+0x1d30] ;  /* 0x001d300001f57983 */ /* 0x002f280000300800 */
[----:B------:R1:W-:Y:S04]  /*130c0*/  STL [R1+0x6c], R246 ;  /* 0x00006cf601007387 */ /* 0x0003e80000100800 */
[----:B-1----:R-:W4:Y:S04]  /*130d0*/  LDL.LU R246, [R1+0x1d2c] ;  /* 0x001d2c0001f67983 */ /* 0x002f280000300800 */
[----:B------:R1:W-:Y:S04]  /*130e0*/  STL [R1+0x68], R247 ;  /* 0x000068f701007387 */ /* 0x0003e80000100800 */
[----:B-1----:R-:W4:Y:S01]  /*130f0*/  LDL.LU R247, [R1+0x1d28] ;  /* 0x001d280001f77983 */ /* 0x002f220000300800 */
[----:B--2---:R-:W-:-:S02]  /*13100*/  ISETP.GT.U32.AND P1, PT, R4, R250, PT ;  /* 0x000000fa0400720c */ /* 0x004fc40003f24070 */
[----:B---3--:R-:W-:-:S11]  /*13110*/  ISETP.GT.U32.AND P0, PT, R4, R251, PT ;  /* 0x000000fb0400720c */ /* 0x008fd60003f04070 */
[--C-:B------:R-:W-:Y:S01]  /*13120*/  @!P1 IMAD.IADD R250, R250, 0x1, -R4.reuse ;  /* 0x00000001fafa9824 */ /* 0x100fe200078e0a04 */
[C---:B------:R-:W-:Y:S01]  /*13130*/  ISETP.GT.U32.AND P3, PT, R4.reuse, R240, PT ;  /* 0x000000f00400720c */ /* 0x040fe20003f64070 */
[----:B------:R-:W-:Y:S01]  /*13140*/  @!P0 IMAD.IADD R251, R251, 0x1, -R4 ;  /* 0x00000001fbfb8824 */ /* 0x000fe200078e0a04 */
[C---:B------:R-:W-:Y:S02]  /*13150*/  ISETP.GT.U32.AND P4, PT, R4.reuse, R252, PT ;  /* 0x000000fc0400720c */ /* 0x040fe40003f84070 */
[----:B------:R-:W-:-:S09]  /*13160*/  ISETP.GT.U32.AND P1, PT, R4, R248, PT ;  /* 0x000000f80400720c */ /* 0x000fd20003f24070 */
[--C-:B------:R-:W-:Y:S01]  /*13170*/  @!P3 IMAD.IADD R240, R240, 0x1, -R4.reuse ;  /* 0x00000001f0f0b824 */ /* 0x100fe200078e0a04 */
[C---:B------:R-:W-:Y:S02]  /*13180*/  ISETP.GT.U32.AND P3, PT, R4.reuse, R250, PT ;  /* 0x000000fa0400720c */ /* 0x040fe40003f64070 */
[----:B------:R-:W-:Y:S01]  /*13190*/  ISETP.GT.U32.AND P0, PT, R4, R6, PT ;  /* 0x000000060400720c */ /* 0x000fe20003f04070 */
[----:B------:R-:W-:Y:S01]  /*131a0*/  @!P4 IMAD.IADD R252, R252, 0x1, -R4 ;  /* 0x00000001fcfcc824 */ /* 0x000fe200078e0a04 */
[C---:B------:R-:W-:Y:S02]  /*131b0*/  ISETP.GT.U32.AND P4, PT, R4.reuse, R251, PT ;  /* 0x000000fb0400720c */ /* 0x040fe40003f84070 */
[----:B------:R-:W-:-:S07]  /*131c0*/  ISETP.GT.U32.AND P2, PT, R4, R240, PT ;  /* 0x000000f00400720c */ /* 0x000fce0003f44070 */
[--C-:B------:R-:W-:Y:S01]  /*131d0*/  @!P3 IMAD.IADD R250, R250, 0x1, -R4.reuse ;  /* 0x00000001fafab824 */ /* 0x100fe200078e0a04 */
[----:B------:R-:W-:Y:S01]  /*131e0*/  ISETP.GT.U32.AND P6, PT, R4, R252, PT ;  /* 0x000000fc0400720c */ /* 0x000fe20003fc4070 */
[--C-:B------:R-:W-:Y:S02]  /*131f0*/  @!P0 IMAD.IADD R6, R6, 0x1, -R4.reuse ;  /* 0x0000000106068824 */ /* 0x100fe400078e0a04 */
[----:B------:R-:W-:-:S03]  /*13200*/  @!P1 IMAD.IADD R248, R248, 0x1, -R4 ;  /* 0x00000001f8f89824 */ /* 0x000fc600078e0a04 */
[----:B------:R-:W-:Y:S01]  /*13210*/  ISETP.GT.U32.AND P3, PT, R4, R6, PT ;  /* 0x000000060400720c */ /* 0x000fe20003f64070 */
[--C-:B------:R-:W-:Y:S01]  /*13220*/  @!P4 IMAD.IADD R251, R251, 0x1, -R4.reuse ;  /* 0x00000001fbfbc824 */ /* 0x100fe200078e0a04 */
[----:B------:R1:W-:Y:S01]  /*13230*/  STL [R1+0x64], R248 ;  /* 0x000064f801007387 */ /* 0x0003e20000100800 */
[----:B------:R-:W-:-:S04]  /*13240*/  @!P2 IMAD.IADD R240, R240, 0x1, -R4 ;  /* 0x00000001f0f0a824 */ /* 0x000fc800078e0a04 */
[--C-:B------:R-:W-:Y:S01]  /*13250*/  @!P6 IMAD.IADD R252, R252, 0x1, -R4.reuse ;  /* 0x00000001fcfce824 */ /* 0x100fe200078e0a04 */
[----:B-1----:R-:W2:Y:S05]  /*13260*/  LDL.LU R248, [R1+0x1d24] ;  /* 0x001d240001f87983 */ /* 0x002eaa0000300800 */
[----:B------:R-:W-:Y:S01]  /*13270*/  @!P3 IMAD.IADD R6, R6, 0x1, -R4 ;  /* 0x000000010606b824 */ /* 0x000fe200078e0a04 */
[----:B------:R1:W-:Y:S04]  /*13280*/  STL [R1+0x60], R250 ;  /* 0x000060fa01007387 */ /* 0x0003e80000100800 */
[----:B-1----:R-:W3:Y:S04]  /*13290*/  LDL.LU R250, [R1+0x1d20] ;  /* 0x001d200001fa7983 */ /* 0x002ee80000300800 */
[----:B------:R1:W-:Y:S04]  /*132a0*/  STL [R1+0x5c], R251 ;  /* 0x00005cfb01007387 */ /* 0x0003e80000100800 */
[----:B-1----:R-:W2:Y:S04]  /*132b0*/  LDL.LU R251, [R1+0x1d1c] ;  /* 0x001d1c0001fb7983 */ /* 0x002ea80000300800 */
[----:B------:R1:W-:Y:S04]  /*132c0*/  STL [R1+0x58], R240 ;  /* 0x000058f001007387 */ /* 0x0003e80000100800 */
[----:B-1----:R-:W3:Y:S04]  /*132d0*/  LDL.LU R240, [R1+0x1d18] ;  /* 0x001d180001f07983 */ /* 0x002ee80000300800 */
[----:B------:R1:W-:Y:S04]  /*132e0*/  STL [R1+0x54], R252 ;  /* 0x000054fc01007387 */ /* 0x0003e80000100800 */
[----:B-1----:R-:W3:Y:S04]  /*132f0*/  LDL.LU R252, [R1+0x1d14] ;  /* 0x001d140001fc7983 */ /* 0x002ee80000300800 */
[----:B------:R1:W-:Y:S04]  /*13300*/  STL [R1+0x50], R6 ;  /* 0x0000500601007387 */ /* 0x0003e80000100800 */
[----:B-1----:R-:W3:Y:S01]  /*13310*/  LDL.LU R6, [R1+0x1d10] ;  /* 0x001d100001067983 */ /* 0x002ee20000300800 */
[----:B------:R-:W-:Y:S01]  /*13320*/  IMAD.HI.U32 R239, R2, R237, RZ ;  /* 0x000000ed02ef7227 */ /* 0x000fe200078e00ff */
[----:B----4-:R-:W-:-:S02]  /*13330*/  ISETP.GT.U32.AND P5, PT, R4, R249, PT ;  /* 0x000000f90400720c */ /* 0x010fc40003fa4070 */
[C---:B------:R-:W-:Y:S01]  /*13340*/  ISETP.GT.U32.AND P1, PT, R4.reuse, R5, PT ;  /* 0x000000050400720c */ /* 0x040fe20003f24070 */
[----:B------:R-:W-:Y:S01]  /*13350*/  IMAD.MOV R239, RZ, RZ, -R239 ;  /* 0x000000ffffef7224 */ /* 0x000fe200078e0aef */
[----:B------:R-:W-:Y:S02]  /*13360*/  IABS R238, R238 ;  /* 0x000000ee00ee7213 */ /* 0x000fe40000000000 */
[----:B------:R-:W-:-:S07]  /*13370*/  ISETP.GT.U32.AND P0, PT, R4, R241, PT ;  /* 0x000000f10400720c */ /* 0x000fce0003f04070 */
[--C-:B------:R-:W-:Y:S01]  /*13380*/  @!P5 IMAD.IADD R249, R249, 0x1, -R4.reuse ;  /* 0x00000001f9f9d824 */ /* 0x100fe200078e0a04 */
[----:B------:R-:W-:Y:S01]  /*13390*/  ISETP.GT.U32.AND P4, PT, R4, R242, PT ;  /* 0x000000f20400720c */ /* 0x000fe20003f84070 */
[----:B------:R-:W-:-:S03]  /*133a0*/  @!P1 IMAD.IADD R5, R5, 0x1, -R4 ;  /* 0x0000000105059824 */ /* 0x000fc600078e0a04 */
[C---:B------:R-:W-:Y:S01]  /*133b0*/  ISETP.GT.U32.AND P6, PT, R4.reuse, R249, PT ;  /* 0x000000f90400720c */ /* 0x040fe20003fc4070 */
[C---:B------:R-:W-:Y:S01]  /*133c0*/  IMAD R237, R4.reuse, R239, R237 ;  /* 0x000000ef04ed7224 */ /* 0x040fe200078e02ed */
[----:B------:R-:W-:Y:S01]  /*133d0*/  ISETP.GT.U32.AND P1, PT, R4, R5, PT ;  /* 0x000000050400720c */ /* 0x000fe20003f24070 */
[----:B------:R-:W-:-:S04]  /*133e0*/  IMAD.HI.U32 R239, R2, R238, RZ ;  /* 0x000000ee02ef7227 */ /* 0x000fc800078e00ff */
[----:B------:R-:W-:Y:S02]  /*133f0*/  IMAD.MOV R239, RZ, RZ, -R239 ;  /* 0x000000ffffef7224 */ /* 0x000fe400078e0aef */
[--C-:B------:R-:W-:Y:S02]  /*13400*/  @!P0 IMAD.IADD R241, R241, 0x1, -R4.reuse ;  /* 0x00000001f1f18824 */ /* 0x100fe400078e0a04 */
[----:B------:R-:W-:Y:S02]  /*13410*/  @!P4 IMAD.IADD R242, R242, 0x1, -R4 ;  /* 0x00000001f2f2c824 */ /* 0x000fe400078e0a04 */
[C---:B------:R-:W-:Y:S02]  /*13420*/  IMAD R238, R4.reuse, R239, R238 ;  /* 0x000000ef04ee7224 */ /* 0x040fe400078e02ee */
[----:B------:R-:W-:Y:S01]  /*13430*/  @!P6 IMAD.IADD R249, R249, 0x1, -R4 ;  /* 0x00000001f9f9e824 */ /* 0x000fe200078e0a04 */
[----:B------:R-:W-:Y:S01]  /*13440*/  ISETP.GT.U32.AND P6, PT, R4, R241, PT ;  /* 0x000000f10400720c */ /* 0x000fe20003fc4070 */
[----:B------:R-:W-:-:S02]  /*13450*/  VIADD R239, R0, 0x1eb ;  /* 0x000001eb00ef7836 */ /* 0x000fc40000000000 */
[--C-:B------:R-:W-:Y:S01]  /*13460*/  @!P1 IMAD.IADD R5, R5, 0x1, -R4.reuse ;  /* 0x0000000105059824 */ /* 0x100fe200078e0a04 */
[C---:B------:R-:W-:Y:S02]  /*13470*/  ISETP.GT.U32.AND P1, PT, R4.reuse, R242, PT ;  /* 0x000000f20400720c */ /* 0x040fe40003f24070 */
[----:B------:R-:W-:Y:S04]  /*13480*/  STL [R1+0x560], R239 ;  /* 0x000560ef01007387 */ /* 0x000fe80000100800 */
[----:B------:R1:W-:Y:S01]  /*13490*/  STL [R1+0x4c], R249 ;  /* 0x00004cf901007387 */ /* 0x0003e20000100800 */
[----:B------:R-:W-:Y:S02]  /*134a0*/  ISETP.GT.U32.AND P2, PT, R4, R205, PT ;  /* 0x000000cd0400720c */ /* 0x000fe40003f44070 */
[--C-:B------:R-:W-:Y:S01]  /*134b0*/  @!P6 IMAD.IADD R241, R241, 0x1, -R4.reuse ;  /* 0x00000001f1f1e824 */ /* 0x100fe200078e0a04 */
[----:B-1----:R-:W4:Y:S04]  /*134c0*/  LDL.LU R249, [R1+0x1d0c] ;  /* 0x001d0c0001f97983 */ /* 0x002f280000300800 */
[----:B------:R1:W-:Y:S01]  /*134d0*/  STL [R1+0x48], R5 ;  /* 0x0000480501007387 */ /* 0x0003e20000100800 */
[----:B------:R-:W-:-:S02]  /*134e0*/  @!P1 IMAD.IADD R242, R242, 0x1, -R4 ;  /* 0x00000001f2f29824 */ /* 0x000fc400078e0a04 */
[----:B-1----:R-:W-:-:S05]  /*134f0*/  VIADD R5, R0, 0x1ec ;  /* 0x000001ec00057836 */ /* 0x002fca0000000000 */
[----:B------:R-:W-:Y:S04]  /*13500*/  STL [R1+0x570], R5 ;  /* 0x0005700501007387 */ /* 0x000fe80000100800 */
[----:B------:R1:W-:Y:S01]  /*13510*/  STL [R1+0x44], R241 ;  /* 0x000044f101007387 */ /* 0x0003e20000100800 */
[----:B------:R-:W-:-:S03]  /*13520*/  @!P2 IMAD.IADD R205, R205, 0x1, -R4 ;  /* 0x00000001cdcda824 */ /* 0x000fc600078e0a04 */
[----:B-1----:R-:W4:Y:S04]  /*13530*/  LDL.LU R241, [R1+0x1d08] ;  /* 0x001d080001f17983 */ /* 0x002f280000300800 */
[----:B------:R1:W-:Y:S04]  /*13540*/  STL [R1+0x40], R242 ;  /* 0x000040f201007387 */ /* 0x0003e80000100800 */
[----:B-1----:R-:W4:Y:S01]  /*13550*/  LDL.LU R242, [R1+0x1d04] ;  /* 0x001d040001f27983 */ /* 0x002f220000300800 */
[C---:B--2---:R-:W-:Y:S02]  /*13560*/  ISETP.GT.U32.AND P4, PT, R4.reuse, R251, PT ;  /* 0x000000fb0400720c */ /* 0x044fe40003f84070 */
[----:B---3--:R-:W-:-:S11]  /*13570*/  ISETP.GT.U32.AND P5, PT, R4, R240, PT ;  /* 0x000000f00400720c */ /* 0x008fd60003fa4070 */
[--C-:B------:R-:W-:Y:S02]  /*13580*/  @!P4 IMAD.IADD R251, R251, 0x1, -R4.reuse ;  /* 0x00000001fbfbc824 */ /* 0x100fe400078e0a04 */
[----:B------:R-:W-:Y:S01]  /*13590*/  @!P5 IMAD.IADD R240, R240, 0x1, -R4 ;  /* 0x00000001f0f0d824 */ /* 0x000fe200078e0a04 */
[C---:B------:R-:W-:Y:S02]  /*135a0*/  ISETP.GT.U32.AND P3, PT, R4.reuse, R6, PT ;  /* 0x000000060400720c */ /* 0x040fe40003f64070 */
[----:B------:R-:W-:-:S11]  /*135b0*/  ISETP.GT.U32.AND P5, PT, R4, R205, PT ;  /* 0x000000cd0400720c */ /* 0x000fd60003fa4070 */
[----:B------:R-:W-:Y:S01]  /*135c0*/  @!P3 IMAD.IADD R6, R6, 0x1, -R4 ;  /* 0x000000010606b824 */ /* 0x000fe200078e0a04 */
[----:B------:R-:W-:-:S04]  /*135d0*/  ISETP.GT.U32.AND P3, PT, R4, R240, PT ;  /* 0x000000f00400720c */ /* 0x000fc80003f64070 */
[----:B------:R-:W-:Y:S01]  /*135e0*/  ISETP.GT.U32.AND P4, PT, R4, R6, PT ;  /* 0x000000060400720c */ /* 0x000fe20003f84070 */
[----:B------:R-:W-:-:S08]  /*135f0*/  @!P5 IMAD.IADD R205, R205, 0x1, -R4 ;  /* 0x00000001cdcdd824 */ /* 0x000fd000078e0a04 */
[--C-:B------:R-:W-:Y:S01]  /*13600*/  @!P3 IMAD.IADD R240, R240, 0x1, -R4.reuse ;  /* 0x00000001f0f0b824 */ /* 0x100fe200078e0a04 */
[----:B------:R-:W-:Y:S03]  /*13610*/  STL [R1+0x3c], R205 ;  /* 0x00003ccd01007387 */ /* 0x000fe60000100800 */
[----:B------:R-:W-:Y:S01]  /*13620*/  @!P4 IMAD.IADD R6, R6, 0x1, -R4 ;  /* 0x000000010606c824 */ /* 0x000fe200078e0a04 */
[----:B------:R-:W-:Y:S04]  /*13630*/  STL [R1+0x38], R240 ;  /* 0x000038f001007387 */ /* 0x000fe80000100800 */
[----:B------:R1:W-:Y:S04]  /*13640*/  STL [R1+0x34], R6 ;  /* 0x0000340601007387 */ /* 0x0003e80000100800 */
[----:B-1----:R-:W2:Y:S01]  /*13650*/  LDL.LU R6, [R1+0x1d00] ;  /* 0x001d000001067983 */ /* 0x002ea20000300800 */
[----:B------:R-:W-:-:S02]  /*13660*/  ISETP.GT.U32.AND P0, PT, R4, R252, PT ;  /* 0x000000fc0400720c */ /* 0x000fc40003f04070 */
[----:B------:R-:W-:-:S11]  /*13670*/  ISETP.GT.U32.AND P2, PT, R4, R250, PT ;  /* 0x000000fa0400720c */ /* 0x000fd60003f44070 */
[--C-:B------:R-:W-:Y:S02]  /*13680*/  @!P0 IMAD.IADD R252, R252, 0x1, -R4.reuse ;  /* 0x00000001fcfc8824 */ /* 0x100fe400078e0a04 */
[----:B------:R-:W-:-:S03]  /*13690*/  @!P2 IMAD.IADD R250, R250, 0x1, -R4 ;  /* 0x00000001fafaa824 */ /* 0x000fc600078e0a04 */
[C---:B------:R-:W-:Y:S02]  /*136a0*/  ISETP.GT.U32.AND P2, PT, R4.reuse, R252, PT ;  /* 0x000000fc0400720c */ /* 0x040fe40003f44070 */
[C---:B----4-:R-:W-:Y:S02]  /*136b0*/  ISETP.GT.U32.AND P0, PT, R4.reuse, R249, PT ;  /* 0x000000f90400720c */ /* 0x050fe40003f04070 */
[----:B------:R-:W-:-:S09]  /*136c0*/  ISETP.GT.U32.AND P1, PT, R4, R251, PT ;  /* 0x000000fb0400720c */ /* 0x000fd20003f24070 */
[--C-:B------:R-:W-:Y:S02]  /*136d0*/  @!P2 IMAD.IADD R252, R252, 0x1, -R4.reuse ;  /* 0x00000001fcfca824 */ /* 0x100fe400078e0a04 */
[----:B------:R-:W-:Y:S01]  /*136e0*/  @!P0 IMAD.IADD R249, R249, 0x1, -R4 ;  /* 0x00000001f9f98824 */ /* 0x000fe200078e0a04 */
[----:B------:R-:W-:-:S04]  /*136f0*/  ISETP.GT.U32.AND P0, PT, R4, R248, PT ;  /* 0x000000f80400720c */ /* 0x000fc80003f04070 */
[C---:B------:R-:W-:Y:S02]  /*13700*/  ISETP.GT.U32.AND P4, PT, R4.reuse, R249, PT ;  /* 0x000000f90400720c */ /* 0x040fe40003f84070 */
[C---:B------:R-:W-:Y:S02]  /*13710*/  ISETP.GT.U32.AND P2, PT, R4.reuse, R247, PT ;  /* 0x000000f70400720c */ /* 0x040fe40003f44070 */
[C---:B------:R-:W-:Y:S01]  /*13720*/  ISETP.GT.U32.AND P3, PT, R4.reuse, R241, PT ;  /* 0x000000f10400720c */ /* 0x040fe20003f64070 */
[----:B------:R-:W-:Y:S01]  /*13730*/  @!P1 IMAD.IADD R251, R251, 0x1, -R4 ;  /* 0x00000001fbfb9824 */ /* 0x000fe200078e0a04 */
[----:B------:R-:W-:-:S11]  /*13740*/  ISETP.GT.U32.AND P5, PT, R4, R242, PT ;  /* 0x000000f20400720c */ /* 0x000fd60003fa4070 */
[--C-:B------:R-:W-:Y:S01]  /*13750*/  @!P3 IMAD.IADD R241, R241, 0x1, -R4.reuse ;  /* 0x00000001f1f1b824 */ /* 0x100fe200078e0a04 */
[C---:B------:R-:W-:Y:S01]  /*13760*/  ISETP.GT.U32.AND P1, PT, R4.reuse, R246, PT ;  /* 0x000000f60400720c */ /* 0x040fe20003f24070 */
[--C-:B------:R-:W-:Y:S01]  /*13770*/  @!P4 IMAD.IADD R249, R249, 0x1, -R4.reuse ;  /* 0x00000001f9f9c824 */ /* 0x100fe200078e0a04 */
[----:B------:R-:W-:Y:S01]  /*13780*/  ISETP.GT.U32.AND P4, PT, R4, R244, PT ;  /* 0x000000f40400720c */ /* 0x000fe20003f84070 */
[--C-:B------:R-:W-:Y:S01]  /*13790*/  @!P0 IMAD.IADD R248, R248, 0x1, -R4.reuse ;  /* 0x00000001f8f88824 */ /* 0x100fe200078e0a04 */
[C---:B------:R-:W-:Y:S02]  /*137a0*/  ISETP.GT.U32.AND P3, PT, R4.reuse, R241, PT ;  /* 0x000000f10400720c */ /* 0x040fe40003f64070 */
[----:B------:R-:W-:Y:S01]  /*137b0*/  ISETP.GT.U32.AND P0, PT, R4, R243, PT ;  /* 0x000000f30400720c */ /* 0x000fe20003f04070 */
[--C-:B------:R-:W-:Y:S01]  /*137c0*/  @!P5 IMAD.IADD R242, R242, 0x1, -R4.reuse ;  /* 0x00000001f2f2d824 */ /* 0x100fe200078e0a04 */
[C---:B------:R-:W-:Y:S01]  /*137d0*/  ISETP.GT.U32.AND P5, PT, R4.reuse, R245, PT ;  /* 0x000000f50400720c */ /* 0x040fe20003fa4070 */
[----:B------:R-:W-:Y:S01]  /*137e0*/  @!P2 IMAD.IADD R247, R247, 0x1, -R4 ;  /* 0x00000001f7f7a824 */ /* 0x000fe200078e0a04 */
[----:B------:R-:W-:-:S03]  /*137f0*/  ISETP.GT.U32.AND P2, PT, R4, R3, PT ;  /* 0x000000030400720c */ /* 0x000fc60003f44070 */
[----:B------:R-:W-:Y:S01]  /*13800*/  @!P1 IMAD.IADD R246, R246, 0x1, -R4 ;  /* 0x00000001f6f69824 */ /* 0x000fe200078e0a04 */
[----:B------:R-:W-:-:S03]  /*13810*/  ISETP.GT.U32.AND P1, PT, R4, R7, PT ;  /* 0x000000070400720c */ /* 0x000fc60003f24070 */
[--C-:B------:R-:W-:Y:S01]  /*13820*/  @!P3 IMAD.IADD R241, R241, 0x1, -R4.reuse ;  /* 0x00000001f1f1b824 */ /* 0x100fe200078e0a04 */
[----:B------:R-:W-:Y:S01]  /*13830*/  ISETP.GT.U32.AND P6, PT, R4, R250, PT ;  /* 0x000000fa0400720c */ /* 0x000fe20003fc4070 */
[--C-:B------:R-:W-:Y:S01]  /*13840*/  @!P4 IMAD.IADD R244, R244, 0x1, -R4.reuse ;  /* 0x00000001f4f4c824 */ /* 0x100fe200078e0a04 */
[C---:B------:R-:W-:Y:S01]  /*13850*/  ISETP.GT.U32.AND P3, PT, R4.reuse, R247, PT ;  /* 0x000000f70400720c */ /* 0x040fe20003f64070 */
[--C-:B------:R-:W-:Y:S02]  /*13860*/  @!P0 IMAD.IADD R243, R243, 0x1, -R4.reuse ;  /* 0x00000001f3f38824 */ /* 0x100fe400078e0a04 */
[--C-:B------:R-:W-:Y:S01]  /*13870*/  @!P5 IMAD.IADD R245, R245, 0x1, -R4.reuse ;  /* 0x00000001f5f5d824 */ /* 0x100fe200078e0a04 */
[----:B------:R-:W-:Y:S01]  /*13880*/  ISETP.GT.U32.AND P5, PT, R4, R246, PT ;  /* 0x000000f60400720c */ /* 0x000fe20003fa4070 */
[----:B------:R-:W-:-:S03]  /*13890*/  @!P2 IMAD.IADD R3, R3, 0x1, -R4 ;  /* 0x000000010303a824 */ /* 0x000fc600078e0a04 */
[C---:B------:R-:W-:Y:S02]  /*138a0*/  ISETP.GT.U32.AND P4, PT, R4.reuse, R245, PT ;  /* 0x000000f50400720c */ /* 0x040fe40003f84070 */
[C---:B------:R-:W-:Y:S01]  /*138b0*/  ISETP.GT.U32.AND P2, PT, R4.reuse, R244, PT ;  /* 0x000000f40400720c */ /* 0x040fe20003f44070 */
[--C-:B------:R-:W-:Y:S01]  /*138c0*/  @!P1 IMAD.IADD R7, R7, 0x1, -R4.reuse ;  /* 0x0000000107079824 */ /* 0x100fe200078e0a04 */
[----:B------:R-:W-:Y:S01]  /*138d0*/  ISETP.GT.U32.AND P1, PT, R4, R243, PT ;  /* 0x000000f30400720c */ /* 0x000fe20003f24070 */
[--C-:B------:R-:W-:Y:S01]  /*138e0*/  @!P6 IMAD.IADD R250, R250, 0x1, -R4.reuse ;  /* 0x00000001fafae824 */ /* 0x100fe200078e0a04 */
[C---:B------:R-:W-:Y:S01]  /*138f0*/  ISETP.GT.U32.AND P6, PT, R4.reuse, R242, PT ;  /* 0x000000f20400720c */ /* 0x040fe20003fc4070 */
[--C-:B------:R-:W-:Y:S01]  /*13900*/  @!P3 IMAD.IADD R247, R247, 0x1, -R4.reuse ;  /* 0x00000001f7f7b824 */ /* 0x100fe200078e0a04 */
[----:B------:R-:W-:Y:S01]  /*13910*/  ISETP.GT.U32.AND P3, PT, R4, R3, PT ;  /* 0x000000030400720c */ /* 0x000fe20003f64070 */
[----:B------:R-:W-:Y:S01]  /*13920*/  @!P5 IMAD.IADD R246, R246, 0x1, -R4 ;  /* 0x00000001f6f6d824 */ /* 0x000fe200078e0a04 */
[----:B------:R-:W-:-:S03]  /*13930*/  ISETP.GT.U32.AND P5, PT, R4, R8, PT ;  /* 0x000000080400720c */ /* 0x000fc60003fa4070 */
[--C-:B------:R-:W-:Y:S01]  /*13940*/  @!P4 IMAD.IADD R245, R245, 0x1, -R4.reuse ;  /* 0x00000001f5f5c824 */ /* 0x100fe200078e0a04 */
[----:B------:R-:W-:Y:S01]  /*13950*/  ISETP.GT.U32.AND P4, PT, R4, R9, PT ;  /* 0x000000090400720c */ /* 0x000fe20003f84070 */
[--C-:B------:R-:W-:Y:S02]  /*13960*/  @!P2 IMAD.IADD R244, R244, 0x1, -R4.reuse ;  /* 0x00000001f4f4a824 */ /* 0x100fe400078e0a04 */
        /* <DEDUP_REMOVED lines=8> */
[----:B------:R-:W-:-:S05]  /*139f0*/  @!P4 IMAD.IADD R9, R9, 0x1, -R4 ;  /* 0x000000010909c824 */ /* 0x000fca00078e0a04 */
[C---:B------:R-:W-:Y:S01]  /*13a00*/  ISETP.GT.U32.AND P4, PT, R4.reuse, R9, PT ;  /* 0x000000090400720c */ /* 0x040fe20003f84070 */
[--C-:B------:R-:W-:Y:S01]  /*13a10*/  @!P1 IMAD.IADD R11, R11, 0x1, -R4.reuse ;  /* 0x000000010b0b9824 */ /* 0x100fe200078e0a04 */
[----:B------:R-:W-:Y:S01]  /*13a20*/  ISETP.GT.U32.AND P1, PT, R4, R16, PT ;  /* 0x000000100400720c */ /* 0x000fe20003f24070 */
[--C-:B------:R-:W-:Y:S01]  /*13a30*/  @!P6 IMAD.IADD R248, R248, 0x1, -R4.reuse ;  /* 0x00000001f8f8e824 */ /* 0x100fe200078e0a04 */
[----:B------:R-:W-:Y:S01]  /*13a40*/  ISETP.GT.U32.AND P6, PT, R4, R7, PT ;  /* 0x000000070400720c */ /* 0x000fe20003fc4070 */
[--C-:B------:R-:W-:Y:S01]  /*13a50*/  @!P3 IMAD.IADD R12, R12, 0x1, -R4.reuse ;  /* 0x000000010c0cb824 */ /* 0x100fe200078e0a04 */
[----:B------:R-:W-:Y:S01]  /*13a60*/  ISETP.GT.U32.AND P3, PT, R4, R17, PT ;  /* 0x000000110400720c */ /* 0x000fe20003f64070 */
[----:B------:R-:W-:-:S03]  /*13a70*/  @!P5 IMAD.IADD R13, R13, 0x1, -R4 ;  /* 0x000000010d0dd824 */ /* 0x000fc600078e0a04 */
[----:B------:R-:W-:-:S03]  /*13a80*/  ISETP.GT.U32.AND P5, PT, R4, R12, PT ;  /* 0x0000000c0400720c */ /* 0x000fc60003fa4070 */
[--C-:B------:R-:W-:Y:S01]  /*13a90*/  @!P4 IMAD.IADD R9, R9, 0x1, -R4.reuse ;  /* 0x000000010909c824 */ /* 0x100fe200078e0a04 */
[----:B------:R-:W-:Y:S01]  /*13aa0*/  ISETP.GT.U32.AND P4, PT, R4, R11, PT ;  /* 0x0000000b0400720c */ /* 0x000fe20003f84070 */
[--C-:B------:R-:W-:Y:S02]  /*13ab0*/  @!P1 IMAD.IADD R16, R16, 0x1, -R4.reuse ;  /* 0x0000000110109824 */ /* 0x100fe400078e0a04 */
[--C-:B------:R-:W-:Y:S01]  /*13ac0*/  @!P6 IMAD.IADD R7, R7, 0x1, -R4.reuse ;  /* 0x000000010707e824 */ /* 0x100fe200078e0a04 */
[----:B------:R-:W-:Y:S01]  /*13ad0*/  ISETP.GT.U32.AND P6, PT, R4, R8, PT ;  /* 0x000000080400720c */ /* 0x000fe20003fc4070 */
[----:B------:R-:W-:-:S04]  /*13ae0*/  @!P3 IMAD.IADD R17, R17, 0x1, -R4 ;  /* 0x000000011111b824 */ /* 0x000fc800078e0a04 */
[----:B------:R-:W-:Y:S01]  /*13af0*/  @!P5 IMAD.IADD R12, R12, 0x1, -R4 ;  /* 0x000000010c0cd824 */ /* 0x000fe200078e0a04 */
[----:B------:R-:W-:-:S03]  /*13b00*/  ISETP.GT.U32.AND P5, PT, R4, R19, PT ;  /* 0x000000130400720c */ /* 0x000fc60003fa4070 */
[----:B------:R-:W-:Y:S01]  /*13b10*/  @!P4 IMAD.IADD R11, R11, 0x1, -R4 ;  /* 0x000000010b0bc824 */ /* 0x000fe200078e0a04 */
[----:B------:R-:W-:-:S03]  /*13b20*/  ISETP.GT.U32.AND P4, PT, R4, R16, PT ;  /* 0x000000100400720c */ /* 0x000fc60003f84070 */
[----:B------:R-:W-:-:S06]  /*13b30*/  @!P6 IMAD.IADD R8, R8, 0x1, -R4 ;  /* 0x000000010808e824 */ /* 0x000fcc00078e0a04 */
[----:B------:R-:W-:Y:S01]  /*13b40*/  @!P5 IMAD.IADD R19, R19, 0x1, -R4 ;  /* 0x000000011313d824 */ /* 0x000fe200078e0a04 */
[----:B------:R-:W-:-:S03]  /*13b50*/  ISETP.GT.U32.AND P5, PT, R4, R24, PT ;  /* 0x000000180400720c */ /* 0x000fc60003fa4070 */
[----:B------:R-:W-:Y:S01]  /*13b60*/  @!P4 IMAD.IADD R16, R16, 0x1, -R4 ;  /* 0x000000011010c824 */ /* 0x000fe200078e0a04 */
[----:B------:R-:W-:-:S09]  /*13b70*/  ISETP.GT.U32.AND P4, PT, R4, R23, PT ;  /* 0x000000170400720c */ /* 0x000fd20003f84070 */
[----:B------:R-:W-:-:S04]  /*13b80*/  @!P5 IMAD.IADD R24, R24, 0x1, -R4 ;  /* 0x000000011818d824 */ /* 0x000fc800078e0a04 */
[----:B------:R-:W-:Y:S01]  /*13b90*/  @!P4 IMAD.IADD R23, R23, 0x1, -R4 ;  /* 0x000000011717c824 */ /* 0x000fe200078e0a04 */
[----:B------:R-:W-:-:S04]  /*13ba0*/  ISETP.GT.U32.AND P4, PT, R4, R28, PT ;  /* 0x0000001c0400720c */ /* 0x000fc80003f84070 */
[C---:B------:R-:W-:Y:S02]  /*13bb0*/  ISETP.GT.U32.AND P5, PT, R4.reuse, R23, PT ;  /* 0x000000170400720c */ /* 0x040fe40003fa4070 */
[----:B--2---:R-:W-:-:S13]  /*13bc0*/  ISETP.GT.U32.AND P0, PT, R4, R6, PT ;  /* 0x000000060400720c */ /* 0x004fda0003f04070 */
[----:B------:R-:W-:Y:S01]  /*13bd0*/  @!P0 IMAD.IADD R6, R6, 0x1, -R4 ;  /* 0x0000000106068824 */ /* 0x000fe200078e0a04 */
[----:B------:R-:W-:-:S04]  /*13be0*/  ISETP.GT.U32.AND P0, PT, R4, R10, PT ;  /* 0x0000000a0400720c */ /* 0x000fc80003f04070 */
[----:B------:R-:W-:-:S09]  /*13bf0*/  ISETP.GT.U32.AND P2, PT, R4, R6, PT ;  /* 0x000000060400720c */ /* 0x000fd20003f44070 */
[----:B------:R-:W-:Y:S01]  /*13c00*/  @!P0 IMAD.IADD R10, R10, 0x1, -R4 ;  /* 0x000000010a0a8824 */ /* 0x000fe200078e0a04 */
[----:B------:R-:W-:-:S03]  /*13c10*/  ISETP.GT.U32.AND P0, PT, R4, R15, PT ;  /* 0x0000000f0400720c */ /* 0x000fc60003f04070 */
[----:B------:R-:W-:Y:S01]  /*13c20*/  @!P2 IMAD.IADD R6, R6, 0x1, -R4 ;  /* 0x000000010606a824 */ /* 0x000fe200078e0a04 */
[----:B------:R-:W-:-:S09]  /*13c30*/  ISETP.GT.U32.AND P2, PT, R4, R14, PT ;  /* 0x0000000e0400720c */ /* 0x000fd20003f44070 */
[----:B------:R-:W-:Y:S01]  /*13c40*/  @!P0 IMAD.IADD R15, R15, 0x1, -R4 ;  /* 0x000000010f0f8824 */ /* 0x000fe200078e0a04 */
[----:B------:R-:W-:-:S03]  /*13c50*/  ISETP.GT.U32.AND P0, PT, R4, R18, PT ;  /* 0x000000120400720c */ /* 0x000fc60003f04070 */
[----:B------:R-:W-:Y:S01]  /*13c60*/  @!P2 IMAD.IADD R14, R14, 0x1, -R4 ;  /* 0x000000010e0ea824 */ /* 0x000fe200078e0a04 */
[----:B------:R-:W-:-:S04]  /*13c70*/  ISETP.GT.U32.AND P2, PT, R4, R13, PT ;  /* 0x0000000d0400720c */ /* 0x000fc80003f44070 */
[C---:B------:R-:W-:Y:S02]  /*13c80*/  ISETP.GT.U32.AND P1, PT, R4.reuse, R14, PT ;  /* 0x0000000e0400720c */ /* 0x040fe40003f24070 */
[----:B------:R-:W-:-:S03]  /*13c90*/  ISETP.GT.U32.AND P3, PT, R4, R15, PT ;  /* 0x0000000f0400720c */ /* 0x000fc60003f64070 */
[----:B------:R-:W-:-:S04]  /*13ca0*/  @!P0 IMAD.IADD R18, R18, 0x1, -R4 ;  /* 0x0000000112128824 */ /* 0x000fc800078e0a04 */
[--C-:B------:R-:W-:Y:S01]  /*13cb0*/  @!P2 IMAD.IADD R13, R13, 0x1, -R4.reuse ;  /* 0x000000010d0da824 */ /* 0x100fe200078e0a04 */
[C---:B------:R-:W-:Y:S02]  /*13cc0*/  ISETP.GT.U32.AND P2, PT, R4.reuse, R20, PT ;  /* 0x000000140400720c */ /* 0x040fe40003f44070 */
[----:B------:R-:W-:Y:S01]  /*13cd0*/  ISETP.GT.U32.AND P0, PT, R4, R21, PT ;  /* 0x000000150400720c */ /* 0x000fe20003f04070 */
[--C-:B------:R-:W-:Y:S01]  /*13ce0*/  @!P1 IMAD.IADD R14, R14, 0x1, -R4.reuse ;  /* 0x000000010e0e9824 */ /* 0x100fe200078e0a04 */
[C---:B------:R-:W-:Y:S01]  /*13cf0*/  ISETP.GT.U32.AND P1, PT, R4.reuse, R18, PT ;  /* 0x000000120400720c */ /* 0x040fe20003f24070 */
[----:B------:R-:W-:Y:S01]  /*13d00*/  @!P3 IMAD.IADD R15, R15, 0x1, -R4 ;  /* 0x000000010f0fb824 */ /* 0x000fe200078e0a04 */
[C---:B------:R-:W-:Y:S02]  /*13d10*/  ISETP.GT.U32.AND P6, PT, R4.reuse, R10, PT ;  /* 0x0000000a0400720c */ /* 0x040fe40003fc4070 */
[----:B------:R-:W-:-:S05]  /*13d20*/  ISETP.GT.U32.AND P3, PT, R4, R22, PT ;  /* 0x000000160400720c */ /* 0x000fca0003f64070 */
[--C-:B------:R-:W-:Y:S02]  /*13d30*/  @!P2 IMAD.IADD R20, R20, 0x1, -R4.reuse ;  /* 0x000000011414a824 */ /* 0x100fe400078e0a04 */
[--C-:B------:R-:W-:Y:S01]  /*13d40*/  @!P0 IMAD.IADD R21, R21, 0x1, -R4.reuse ;  /* 0x0000000115158824 */ /* 0x100fe200078e0a04 */
[----:B------:R-:W-:Y:S01]  /*13d50*/  ISETP.GT.U32.AND P0, PT, R4, R26, PT ;  /* 0x0000001a0400720c */ /* 0x000fe20003f04070 */
[--C-:B------:R-:W-:Y:S01]  /*13d60*/  @!P1 IMAD.IADD R18, R18, 0x1, -R4.reuse ;  /* 0x0000000112129824 */ /* 0x100fe200078e0a04 */
[----:B------:R-:W-:Y:S01]  /*13d70*/  ISETP.GT.U32.AND P2, PT, R4, R20, PT ;  /* 0x000000140400720c */ /* 0x000fe20003f44070 */
[--C-:B------:R-:W-:Y:S01]  /*13d80*/  @!P6 IMAD.IADD R10, R10, 0x1, -R4.reuse ;  /* 0x000000010a0ae824 */ /* 0x100fe200078e0a04 */
[----:B------:R-:W-:Y:S01]  /*13d90*/  ISETP.GT.U32.AND P1, PT, R4, R25, PT ;  /* 0x000000190400720c */ /* 0x000fe20003f24070 */
[----:B------:R-:W-:Y:S01]  /*13da0*/  @!P3 IMAD.IADD R22, R22, 0x1, -R4 ;  /* 0x000000011616b824 */ /* 0x000fe200078e0a04 */
[C---:B------:R-:W-:Y:S02]  /*13db0*/  ISETP.GT.U32.AND P6, PT, R4.reuse, R17, PT ;  /* 0x000000110400720c */ /* 0x040fe40003fc4070 */
[----:B------:R-:W-:-:S05]  /*13dc0*/  ISETP.GT.U32.AND P3, PT, R4, R27, PT ;  /* 0x0000001b0400720c */ /* 0x000fca0003f64070 */
[--C-:B------:R-:W-:Y:S02]  /*13dd0*/  @!P0 IMAD.IADD R26, R26, 0x1, -R4.reuse ;  /* 0x000000011a1a8824 */ /* 0x100fe400078e0a04 */
[--C-:B------:R-:W-:Y:S01]  /*13de0*/  @!P2 IMAD.IADD R20, R20, 0x1, -R4.reuse ;  /* 0x000000011414a824 */ /* 0x100fe200078e0a04 */
[C---:B------:R-:W-:Y:S01]  /*13df0*/  ISETP.GT.U32.AND P2, PT, R4.reuse, R22, PT ;  /* 0x000000160400720c */ /* 0x040fe20003f44070 */
[--C-:B------:R-:W-:Y:S01]  /*13e00*/  @!P1 IMAD.IADD R25, R25, 0x1, -R4.reuse ;  /* 0x0000000119199824 */ /* 0x100fe200078e0a04 */
[C---:B------:R-:W-:Y:S01]  /*13e10*/  ISETP.GT.U32.AND P1, PT, R4.reuse, R24, PT ;  /* 0x000000180400720c */ /* 0x040fe20003f24070 */
[--C-:B------:R-:W-:Y:S01]  /*13e20*/  @!P6 IMAD.IADD R17, R17, 0x1, -R4.reuse ;  /* 0x000000011111e824 */ /* 0x100fe200078e0a04 */
[C---:B------:R-:W-:Y:S01]  /*13e30*/  ISETP.GT.U32.AND P0, PT, R4.reuse, R29, PT ;  /* 0x0000001d0400720c */ /* 0x040fe20003f04070 */
[--C-:B------:R-:W-:Y:S01]  /*13e40*/  @!P3 IMAD.IADD R27, R27, 0x1, -R4.reuse ;  /* 0x000000011b1bb824 */ /* 0x100fe200078e0a04 */
[C---:B------:R-:W-:Y:S02]  /*13e50*/  ISETP.GT.U32.AND P6, PT, R4.reuse, R19, PT ;  /* 0x000000130400720c */ /* 0x040fe40003fc4070 */
[----:B------:R-:W-:Y:S01]  /*13e60*/  ISETP.GT.U32.AND P3, PT, R4, R25, PT ;  /* 0x000000190400720c */ /* 0x000fe20003f64070 */
[--C-:B------:R-:W-:Y:S01]  /*13e70*/  @!P4 IMAD.IADD R28, R28, 0x1, -R4.reuse ;  /* 0x000000011c1cc824 */ /* 0x100fe200078e0a04 */
[----:B------:R-:W-:Y:S01]  /*13e80*/  ISETP.GT.U32.AND P4, PT, R4, R26, PT ;  /* 0x0000001a0400720c */ /* 0x000fe20003f84070 */
[----:B------:R-:W-:-:S02]  /*13e90*/  @!P5 IMAD.IADD R23, R23, 0x1, -R4 ;  /* 0x000000011717d824 */ /* 0x000fc400078e0a04 */
[--C-:B------:R-:W-:Y:S01]  /*13ea0*/  @!P2 IMAD.IADD R22, R22, 0x1, -R4.reuse ;  /* 0x000000011616a824 */ /* 0x100fe200078e0a04 */
[----:B------:R-:W-:Y:S01]  /*13eb0*/  ISETP.GT.U32.AND P2, PT, R4, R27, PT ;  /* 0x0000001b0400720c */ /* 0x000fe20003f44070 */
        /* <DEDUP_REMOVED lines=10> */
[C---:B------:R-:W-:Y:S01]  /*13f60*/  ISETP.GT.U32.AND P4, PT, R4.reuse, R33, PT ;  /* 0x000000210400720c */ /* 0x040fe20003f84070 */
[--C-:B------:R-:W-:Y:S01]  /*13f70*/  @!P2 IMAD.IADD R27, R27, 0x1, -R4.reuse ;  /* 0x000000011b1ba824 */ /* 0x100fe200078e0a04 */
        /* <DEDUP_REMOVED lines=9> */
[C---:B------:R-:W-:Y:S02]  /*14010*/  ISETP.GT.U32.AND P3, PT, R4.reuse, R36, PT ;  /* 0x000000240400720c */ /* 0x040fe40003f64070 */
[C---:B------:R-:W-:Y:S01]  /*14020*/  ISETP.GT.U32.AND P0, PT, R4.reuse, R37, PT ;  /* 0x000000250400720c */ /* 0x040fe20003f04070 */
[--C-:B------:R-:W-:Y:S01]  /*14030*/  @!P4 IMAD.IADD R33, R33, 0x1, -R4.reuse ;  /* 0x000000012121c824 */ /* 0x100fe200078e0a04 */
[----:B------:R-:W-:Y:S01]  /*14040*/  ISETP.GT.U32.AND P4, PT, R4, R38, PT ;  /* 0x000000260400720c */ /* 0x000fe20003f84070 */
[--C-:B------:R-:W-:Y:S01]  /*14050*/  @!P2 IMAD.IADD R34, R34, 0x1, -R4.reuse ;  /* 0x000000012222a824 */ /* 0x100fe200078e0a04 */
[----:B------:R-:W-:Y:S01]  /*14060*/  ISETP.GT.U32.AND P2, PT, R4, R39, PT ;  /* 0x000000270400720c */ /* 0x000fe20003f44070 */
[----:B------:R-:W-:-:S02]  /*14070*/  @!P5 IMAD.IADD R35, R35, 0x1, -R4 ;  /* 0x000000012323d824 */ /* 0x000fc400078e0a04 */
[--C-:B------:R-:W-:Y:S01]  /*14080*/  @!P6 IMAD.IADD R28, R28, 0x1, -R4.reuse ;  /* 0x000000011c1ce824 */ /* 0x100fe200078e0a04 */
[C---:B------:R-:W-:Y:S01]  /*14090*/  ISETP.GT.U32.AND P6, PT, R4.reuse, R30, PT ;  /* 0x0000001e0400720c */ /* 0x040fe20003fc4070 */
[--C-:B------:R-:W-:Y:S01]  /*140a0*/  @!P1 IMAD.IADD R31, R31, 0x1, -R4.reuse ;  /* 0x000000011f1f9824 */ /* 0x100fe200078e0a04 */
[----:B------:R-:W-:Y:S01]  /*140b0*/  ISETP.GT.U32.AND P1, PT, R4, R33, PT ;  /* 0x000000210400720c */ /* 0x000fe20003f24070 */
        /* <DEDUP_REMOVED lines=18> */
[----:B------:R-:W-:Y:S01]  /*141e0*/  ISETP.GT.U32.AND P0, PT, R4, R43, PT ;  /* 0x0000002b0400720c */ /* 0x000fe20003f04070 */
[----:B------:R-:W-:-:S03]  /*141f0*/  @!P4 IMAD.IADD R36, R36, 0x1, -R4 ;  /* 0x000000012424c824 */ /* 0x000fc600078e0a04 */
[C---:B------:R-:W-:Y:S01]  /*14200*/  ISETP.GT.U32.AND P4, PT, R4.reuse, R40, PT ;  /* 0x000000280400720c */ /* 0x040fe20003f84070 */
[--C-:B------:R-:W-:Y:S01]  /*14210*/  @!P2 IMAD.IADD R37, R37, 0x1, -R4.reuse ;  /* 0x000000012525a824 */ /* 0x100fe200078e0a04 */
[----:B------:R-:W-:Y:S01]  /*14220*/  ISETP.GT.U32.AND P2, PT, R4, R44, PT ;  /* 0x0000002c0400720c */ /* 0x000fe20003f44070 */
[--C-:B------:R-:W-:Y:S01]  /*14230*/  @!P6 IMAD.IADD R32, R32, 0x1, -R4.reuse ;  /* 0x000000012020e824 */ /* 0x100fe200078e0a04 */
[----:B------:R-:W-:Y:S01]  /*14240*/  ISETP.GT.U32.AND P6, PT, R4, R39, PT ;  /* 0x000000270400720c */ /* 0x000fe20003fc4070 */
[--C-:B------:R-:W-:Y:S01]  /*14250*/  @!P1 IMAD.IADD R38, R38, 0x1, -R4.reuse ;  /* 0x0000000126269824 */ /* 0x100fe200078e0a04 */
[C---:B------:R-:W-:Y:S01]  /*14260*/  ISETP.GT.U32.AND P1, PT, R4.reuse, R45, PT ;  /* 0x0000002d0400720c */ /* 0x040fe20003f24070 */
[--C-:B------:R-:W-:Y:S01]  /*14270*/  @!P5 IMAD.IADD R41, R41, 0x1, -R4.reuse ;  /* 0x000000012929d824 */ /* 0x100fe200078e0a04 */
[----:B------:R-:W-:Y:S01]  /*14280*/  ISETP.GT.U32.AND P5, PT, R4, R46, PT ;  /* 0x0000002e0400720c */ /* 0x000fe20003fa4070 */
[--C-:B------:R-:W-:Y:S02]  /*14290*/  @!P3 IMAD.IADD R42, R42, 0x1, -R4.reuse ;  /* 0x000000012a2ab824 */ /* 0x100fe400078e0a04 */
[--C-:B------:R-:W-:Y:S01]  /*142a0*/  @!P0 IMAD.IADD R43, R43, 0x1, -R4.reuse ;  /* 0x000000012b2b8824 */ /* 0x100fe200078e0a04 */
[----:B------:R-:W-:Y:S01]  /*142b0*/  ISETP.GT.U32.AND P0, PT, R4, R48, PT ;  /* 0x000000300400720c */ /* 0x000fe20003f04070 */
[----:B------:R-:W-:Y:S01]  /*142c0*/  @!P4 IMAD.IADD R40, R40, 0x1, -R4 ;  /* 0x000000012828c824 */ /* 0x000fe200078e0a04 */
[----:B------:R-:W-:-:S02]  /*142d0*/  ISETP.GT.U32.AND P3, PT, R4, R42, PT ;  /* 0x0000002a0400720c */ /* 0x000fc40003f64070 */
        /* <DEDUP_REMOVED lines=8> */
[--C-:B------:R-:W-:Y:S01]  /*14360*/  @!P0 IMAD.IADD R48, R48, 0x1, -R4.reuse ;  /* 0x0000000130308824 */ /* 0x100fe200078e0a04 */
[----:B------:R-:W-:Y:S01]  /*14370*/  ISETP.GT.U32.AND P5, PT, R4, R45, PT ;  /* 0x0000002d0400720c */ /* 0x000fe20003fa4070 */
[--C-:B------:R-:W-:Y:S01]  /*14380*/  @!P3 IMAD.IADD R42, R42, 0x1, -R4.reuse ;  /* 0x000000012a2ab824 */ /* 0x100fe200078e0a04 */
[C---:B------:R-:W-:Y:S01]  /*14390*/  ISETP.GT.U32.AND P3, PT, R4.reuse, R44, PT ;  /* 0x0000002c0400720c */ /* 0x040fe20003f64070 */
[----:B------:R-:W-:Y:S01]  /*143a0*/  @!P4 IMAD.IADD R47, R47, 0x1, -R4 ;  /* 0x000000012f2fc824 */ /* 0x000fe200078e0a04 */
[----:B------:R-:W-:-:S02]  /*143b0*/  ISETP.GT.U32.AND P4, PT, R4, R46, PT ;  /* 0x0000002e0400720c */ /* 0x000fc40003f84070 */
[C---:B------:R-:W-:Y:S01]  /*143c0*/  ISETP.GT.U32.AND P0, PT, R4.reuse, R51, PT ;  /* 0x000000330400720c */ /* 0x040fe20003f04070 */
        /* <DEDUP_REMOVED lines=10> */
[--C-:B------:R-:W-:Y:S01]  /*14470*/  @!P4 IMAD.IADD R46, R46, 0x1, -R4.reuse ;  /* 0x000000012e2ec824 */ /* 0x100fe200078e0a04 */
[----:B------:R-:W-:Y:S01]  /*14480*/  ISETP.GT.U32.AND P4, PT, R4, R53, PT ;  /* 0x000000350400720c */ /* 0x000fe20003f84070 */
[----:B------:R-:W-:-:S02]  /*14490*/  @!P0 IMAD.IADD R51, R51, 0x1, -R4 ;  /* 0x0000000133338824 */ /* 0x000fc400078e0a04 */
[----:B------:R-:W-:-:S03]  /*144a0*/  @!P2 IMAD.IADD R47, R47, 0x1, -R4 ;  /* 0x000000012f2fa824 */ /* 0x000fc600078e0a04 */
        /* <DEDUP_REMOVED lines=12> */
[C---:B------:R-:W-:Y:S02]  /*14570*/  ISETP.GT.U32.AND P2, PT, R4.reuse, R58, PT ;  /* 0x0000003a0400720c */ /* 0x040fe40003f44070 */
[----:B------:R-:W-:Y:S01]  /*14580*/  ISETP.GT.U32.AND P4, PT, R4, R53, PT ;  /* 0x000000350400720c */ /* 0x000fe20003f84070 */
[--C-:B------:R-:W-:Y:S01]  /*14590*/  @!P6 IMAD.IADD R50, R50, 0x1, -R4.reuse ;  /* 0x000000013232e824 */ /* 0x100fe200078e0a04 */
[----:B------:R-:W-:Y:S01]  /*145a0*/  ISETP.GT.U32.AND P6, PT, R4, R52, PT ;  /* 0x000000340400720c */ /* 0x000fe20003fc4070 */
[--C-:B------:R-:W-:Y:S01]  /*145b0*/  @!P0 IMAD.IADD R54, R54, 0x1, -R4.reuse ;  /* 0x0000000136368824 */ /* 0x100fe200078e0a04 */
[C---:B------:R-:W-:Y:S01]  /*145c0*/  ISETP.GT.U32.AND P0, PT, R4.reuse, R59, PT ;  /* 0x0000003b0400720c */ /* 0x040fe20003f04070 */
        /* <DEDUP_REMOVED lines=29> */
[C---:B------:R-:W-:Y:S01]  /*147a0*/  ISETP.GT.U32.AND P1, PT, R4.reuse, R62, PT ;  /* 0x0000003e0400720c */ /* 0x040fe20003f24070 */
[--C-:B------:R-:W-:Y:S01]  /*147b0*/  @!P3 IMAD.IADD R59, R59, 0x1, -R4.reuse ;  /* 0x000000013b3bb824 */ /* 0x100fe200078e0a04 */
[----:B------:R-:W-:Y:S01]  /*147c0*/  ISETP.GT.U32.AND P3, PT, R4, R66, PT ;  /* 0x000000420400720c */ /* 0x000fe20003f64070 */
[--C-:B------:R-:W-:Y:S01]  /*147d0*/  @!P5 IMAD.IADD R60, R60, 0x1, -R4.reuse ;  /* 0x000000013c3cd824 */ /* 0x100fe200078e0a04 */
[----:B------:R-:W-:Y:S01]  /*147e0*/  ISETP.GT.U32.AND P5, PT, R4, R67, PT ;  /* 0x000000430400720c */ /* 0x000fe20003fa4070 */
[--C-:B------:R-:W-:Y:S02]  /*147f0*/  @!P4 IMAD.IADD R63, R63, 0x1, -R4.reuse ;  /* 0x000000013f3fc824 */ /* 0x100fe400078e0a04 */
[--C-:B------:R-:W-:Y:S01]  /*14800*/  @!P2 IMAD.IADD R64, R64, 0x1, -R4.reuse ;  /* 0x000000014040a824 */ /* 0x100fe200078e0a04 */
[C---:B------:R-:W-:Y:S01]  /*14810*/  ISETP.GT.U32.AND P4, PT, R4.reuse, R68, PT ;  /* 0x000000440400720c */ /* 0x040fe20003f84070 */
[----:B------:R-:W-:Y:S01]  /*14820*/  @!P6 IMAD.IADD R61, R61, 0x1, -R4 ;  /* 0x000000013d3de824 */ /* 0x000fe200078e0a04 */
[----:B------:R-:W-:-:S02]  /*14830*/  ISETP.GT.U32.AND P6, PT, R4, R63, PT ;  /* 0x0000003f0400720c */ /* 0x000fc40003fc4070 */
        /* <DEDUP_REMOVED lines=17> */
[----:B------:R-:W-:-:S02]  /*14950*/  ISETP.GT.U32.AND P4, PT, R4, R66, PT ;  /* 0x000000420400720c */ /* 0x000fc40003f84070 */
[C---:B------:R-:W-:Y:S01]  /*14960*/  ISETP.GT.U32.AND P0, PT, R4.reuse, R73, PT ;  /* 0x000000490400720c */ /* 0x040fe20003f04070 */
[--C-:B------:R-:W-:Y:S01]  /*14970*/  @!P3 IMAD.IADD R71, R71, 0x1, -R4.reuse ;  /* 0x000000014747b824 */ /* 0x100fe200078e0a04 */
[----:B------:R-:W-:Y:S01]  /*14980*/  ISETP.GT.U32.AND P3, PT, R4, R69, PT ;  /* 0x000000450400720c */ /* 0x000fe20003f64070 */
[--C-:B------:R-:W-:Y:S02]  /*14990*/  @!P5 IMAD.IADD R72, R72, 0x1, -R4.reuse ;  /* 0x000000014848d824 */ /* 0x100fe400078e0a04 */
[--C-:B------:R-:W-:Y:S01]  /*149a0*/  @!P6 IMAD.IADD R65, R65, 0x1, -R4.reuse ;  /* 0x000000014141e824 */ /* 0x100fe200078e0a04 */
        /* <DEDUP_REMOVED lines=8> */
[C---:B------:R-:W-:Y:S01]  /*14a30*/  ISETP.GT.U32.AND P4, PT, R4.reuse, R71, PT ;  /* 0x000000470400720c */ /* 0x040fe20003f84070 */
[----:B------:R-:W-:Y:S01]  /*14a40*/  @!P3 IMAD.IADD R69, R69, 0x1, -R4 ;  /* 0x000000014545b824 */ /* 0x000fe200078e0a04 */
[----:B------:R-:W-:-:S02]  /*14a50*/  ISETP.GT.U32.AND P3, PT, R4, R76, PT ;  /* 0x0000004c0400720c */ /* 0x000fc40003f64070 */
[----:B------:R-:W-:Y:S01]  /*14a60*/  ISETP.GT.U32.AND P0, PT, R4, R73, PT ;  /* 0x000000490400720c */ /* 0x000fe20003f04070 */
[--C-:B------:R-:W-:Y:S01]  /*14a70*/  @!P6 IMAD.IADD R70, R70, 0x1, -R4.reuse ;  /* 0x000000014646e824 */ /* 0x100fe200078e0a04 */
[----:B------:R-:W-:Y:S01]  /*14a80*/  ISETP.GT.U32.AND P6, PT, R4, R77, PT ;  /* 0x0000004d0400720c */ /* 0x000fe20003fc4070 */
[--C-:B------:R-:W-:Y:S02]  /*14a90*/  @!P2 IMAD.IADD R74, R74, 0x1, -R4.reuse ;  /* 0x000000014a4aa824 */ /* 0x100fe400078e0a04 */
[--C-:B------:R-:W-:Y:S02]  /*14aa0*/  @!P1 IMAD.IADD R75, R75, 0x1, -R4.reuse ;  /* 0x000000014b4b9824 */ /* 0x100fe400078e0a04 */
[--C-:B------:R-:W-:Y:S01]  /*14ab0*/  @!P5 IMAD.IADD R72, R72, 0x1, -R4.reuse ;  /* 0x000000014848d824 */ /* 0x100fe200078e0a04 */
[C---:B------:R-:W-:Y:S01]  /*14ac0*/  ISETP.GT.U32.AND P5, PT, R4.reuse, R74, PT ;  /* 0x0000004a0400720c */ /* 0x040fe20003fa4070 */
[----:B------:R-:W-:Y:S01]  /*14ad0*/  @!P4 IMAD.IADD R71, R71, 0x1, -R4 ;  /* 0x000000014747c824 */ /* 0x000fe200078e0a04 */
[----:B------:R-:W-:-:S02]  /*14ae0*/  ISETP.GT.U32.AND P4, PT, R4, R78, PT ;  /* 0x0000004e0400720c */ /* 0x000fc40003f84070 */
[C---:B------:R-:W-:Y:S01]  /*14af0*/  ISETP.GT.U32.AND P2, PT, R4.reuse, R79, PT ;  /* 0x0000004f0400720c */ /* 0x040fe20003f44070 */
[--C-:B------:R-:W-:Y:S01]  /*14b00*/  @!P0 IMAD.IADD R73, R73, 0x1, -R4.reuse ;  /* 0x0000000149498824 */ /* 0x100fe200078e0a04 */
[----:B------:R-:W-:Y:S01]  /*14b10*/  ISETP.GT.U32.AND P1, PT, R4, R75, PT ;  /* 0x0000004b0400720c */ /* 0x000fe20003f24070 */
        /* <DEDUP_REMOVED lines=8> */
[--C-:B------:R-:W-:Y:S02]  /*14ba0*/  @!P2 IMAD.IADD R79, R79, 0x1, -R4.reuse ;  /* 0x000000014f4fa824 */ /* 0x100fe400078e0a04 */
        /* <DEDUP_REMOVED lines=8> */
[----:B------:R-:W-:Y:S01]  /*14c30*/  ISETP.GT.U32.AND P6, PT, R4, R80, PT ;  /* 0x000000500400720c */ /* 0x000fe20003fc4070 */
[----:B------:R-:W-:Y:S01]  /*14c40*/  @!P5 IMAD.IADD R76, R76, 0x1, -R4 ;  /* 0x000000014c4cd824 */ /* 0x000fe200078e0a04 */
[----:B------:R-:W-:-:S02]  /*14c50*/  ISETP.GT.U32.AND P4, PT, R4, R83, PT ;  /* 0x000000530400720c */ /* 0x000fc40003f84070 */
        /* <DEDUP_REMOVED lines=22> */
[--C-:B------:R-:W-:Y:S01]  /*14dc0*/  @!P3 IMAD.IADD R84, R84, 0x1, -R4.reuse ;  /* 0x000000015454b824 */ /* 0x100fe200078e0a04 */
[C---:B------:R-:W-:Y:S02]  /*14dd0*/  ISETP.GT.U32.AND P3, PT, R4.reuse, R91, PT ;  /* 0x0000005b0400720c */ /* 0x040fe40003f64070 */
[----:B------:R-:W-:Y:S01]  /*14de0*/  ISETP.GT.U32.AND P6, PT, R4, R92, PT ;  /* 0x0000005c0400720c */ /* 0x000fe20003fc4070 */
[--C-:B------:R-:W-:Y:S01]  /*14df0*/  @!P5 IMAD.IADD R88, R88, 0x1, -R4.reuse ;  /* 0x000000015858d824 */ /* 0x100fe200078e0a04 */
[C---:B------:R-:W-:Y:S01]  /*14e00*/  ISETP.GT.U32.AND P5, PT, R4.reuse, R93, PT ;  /* 0x0000005d0400720c */ /* 0x040fe20003fa4070 */
[--C-:B------:R-:W-:Y:S01]  /*14e10*/  @!P4 IMAD.IADD R83, R83, 0x1, -R4.reuse ;  /* 0x000000015353c824 */ /* 0x100fe200078e0a04 */
[C---:B------:R-:W-:Y:S01]  /*14e20*/  ISETP.GT.U32.AND P4, PT, R4.reuse, R85, PT ;  /* 0x000000550400720c */ /* 0x040fe20003f84070 */
        /* <DEDUP_REMOVED lines=13> */
[----:B------:R-:W-:Y:S01]  /*14f00*/  @!P1 IMAD.IADD R94, R94, 0x1, -R4 ;  /* 0x000000015e5e9824 */ /* 0x000fe200078e0a04 */
[----:B------:R-:W-:-:S02]  /*14f10*/  ISETP.GT.U32.AND P4, PT, R4, R89, PT ;  /* 0x000000590400720c */ /* 0x000fc40003f84070 */
[----:B------:R-:W-:Y:S01]  /*14f20*/  ISETP.GT.U32.AND P1, PT, R4, R92, PT ;  /* 0x0000005c0400720c */ /* 0x000fe20003f24070 */
[----:B------:R-:W-:Y:S01]  /*14f30*/  STL [R1+0x30], R252 ;  /* 0x000030fc01007387 */ /* 0x000fe20000100800 */
[----:B------:R-:W-:Y:S01]  /*14f40*/  IABS R239, R239 ;  /* 0x000000ef00ef7213 */ /* 0x000fe20000000000 */
[--C-:B------:R-:W-:Y:S02]  /*14f50*/  @!P0 IMAD.IADD R88, R88, 0x1, -R4.reuse ;  /* 0x0000000158588824 */ /* 0x100fe400078e0a04 */
[----:B------:R-:W-:Y:S01]  /*14f60*/  STL [R1+0x2c], R251 ;  /* 0x00002cfb01007387 */ /* 0x000fe20000100800 */
[--C-:B------:R-:W-:Y:S01]  /*14f70*/  @!P3 IMAD.IADD R90, R90, 0x1, -R4.reuse ;  /* 0x000000015a5ab824 */ /* 0x100fe200078e0a04 */
[C---:B------:R-:W-:Y:S01]  /*14f80*/  ISETP.GT.U32.AND P0, PT, R4.reuse, R93, PT ;  /* 0x0000005d0400720c */ /* 0x040fe20003f04070 */
[--C-:B------:R-:W-:Y:S01]  /*14f90*/  @!P6 IMAD.IADD R95, R95, 0x1, -R4.reuse ;  /* 0x000000015f5fe824 */ /* 0x100fe200078e0a04 */
[----:B------:R-:W-:Y:S01]  /*14fa0*/  STL [R1+0x28], R250 ;  /* 0x000028fa01007387 */ /* 0x000fe20000100800 */
[----:B------:R-:W-:Y:S01]  /*14fb0*/  ISETP.GT.U32.AND P3, PT, R4, R97, PT ;  /* 0x000000610400720c */ /* 0x000fe20003f64070 */
[----:B------:R-:W-:-:S02]  /*14fc0*/  @!P2 IMAD.IADD R87, R87, 0x1, -R4 ;  /* 0x000000015757a824 */ /* 0x000fc400078e0a04 */
[----:B------:R-:W-:Y:S01]  /*14fd0*/  STL [R1+0x24], R249 ;  /* 0x000024f901007387 */ /* 0x000fe20000100800 */
[----:B------:R-:W-:Y:S01]  /*14fe0*/  ISETP.GT.U32.AND P2, PT, R4, R96, PT ;  /* 0x000000600400720c */ /* 0x000fe20003f44070 */
[----:B------:R-:W-:Y:S02]  /*14ff0*/  @!P5 IMAD.IADD R91, R91, 0x1, -R4 ;  /* 0x000000015b5bd824 */ /* 0x000fe400078e0a04 */
[----:B------:R-:W-:Y:S01]  /*15000*/  STL [R1+0x20], R242 ;  /* 0x000020f201007387 */ /* 0x000fe20000100800 */
[----:B------:R-:W-:-:S03]  /*15010*/  IABS R240, R5 ;  /* 0x0000000500f07213 */ /* 0x000fc60000000000 */
[----:B------:R1:W-:Y:S01]  /*15020*/  STL [R1+0x1c], R241 ;  /* 0x00001cf101007387 */ /* 0x0003e20000100800 */
[C---:B------:R-:W-:Y:S01]  /*15030*/  ISETP.GT.U32.AND P6, PT, R4.reuse, R98, PT ;  /* 0x000000620400720c */ /* 0x040fe20003fc4070 */
[--C-:B------:R-:W-:Y:S01]  /*15040*/  @!P4 IMAD.IADD R89, R89, 0x1, -R4.reuse ;  /* 0x000000015959c824 */ /* 0x100fe200078e0a04 */
[----:B------:R-:W-:Y:S01]  /*15050*/  ISETP.GT.U32.AND P5, PT, R4, R95, PT ;  /* 0x0000005f0400720c */ /* 0x000fe20003fa4070 */
[----:B------:R-:W-:Y:S01]  /*15060*/  @!P1 IMAD.IADD R92, R92, 0x1, -R4 ;  /* 0x000000015c5c9824 */ /* 0x000fe200078e0a04 */
[----:B------:R-:W-:Y:S01]  /*15070*/  ISETP.GT.U32.AND P4, PT, R4, R94, PT ;  /* 0x0000005e0400720c */ /* 0x000fe20003f84070 */
[----:B-1----:R-:W-:Y:S01]  /*15080*/  IMAD.HI.U32 R241, R2, R239, RZ ;  /* 0x000000ef02f17227 */ /* 0x002fe200078e00ff */
[----:B------:R-:W-:-:S03]  /*15090*/  ISETP.GT.U32.AND P1, PT, R4, R99, PT ;  /* 0x000000630400720c */ /* 0x000fc60003f24070 */
[----:B------:R-:W-:Y:S02]  /*150a0*/  IMAD.MOV R241, RZ, RZ, -R241 ;  /* 0x000000fffff17224 */ /* 0x000fe400078e0af1 */
[----:B------:R-:W-:-:S04]  /*150b0*/  IMAD.HI.U32 R242, R2, R240, RZ ;  /* 0x000000f002f27227 */ /* 0x000fc800078e00ff */
[----:B------:R-:W-:Y:S02]  /*150c0*/  IMAD R239, R4, R241, R239 ;  /* 0x000000f104ef7224 */ /* 0x000fe400078e02ef */
[----:B------:R-:W-:Y:S02]  /*150d0*/  IMAD.MOV R241, RZ, RZ, -R242 ;  /* 0x000000fffff17224 */ /* 0x000fe400078e0af2 */
[----:B------:R-:W-:Y:S02]  /*150e0*/  VIADD R205, R0, 0x1ed ;  /* 0x000001ed00cd7836 */ /* 0x000fe40000000000 */
[--C-:B------:R-:W-:Y:S01]  /*150f0*/  @!P0 IMAD.IADD R93, R93, 0x1, -R4.reuse ;  /* 0x000000015d5d8824 */ /* 0x100fe200078e0a04 */
[----:B------:R-:W-:Y:S01]  /*15100*/  ISETP.GT.U32.AND P0, PT, R4, R100, PT ;  /* 0x000000640400720c */ /* 0x000fe20003f04070 */
[--C-:B------:R-:W-:Y:S01]  /*15110*/  @!P3 IMAD.IADD R97, R97, 0x1, -R4.reuse ;  /* 0x000000016161b824 */ /* 0x100fe200078e0a04 */
[----:B------:R-:W-:Y:S01]  /*15120*/  STL [R1+0x18], R248 ;  /* 0x000018f801007387 */ /* 0x000fe20000100800 */
[----:B------:R-:W-:-:S02]  /*15130*/  @!P2 IMAD.IADD R96, R96, 0x1, -R4 ;  /* 0x000000016060a824 */ /* 0x000fc400078e0a04 */
[----:B------:R-:W-:Y:S01]  /*15140*/  IMAD R240, R4, R241, R240 ;  /* 0x000000f104f07224 */ /* 0x000fe200078e02f0 */
[----:B------:R-:W-:Y:S01]  /*15150*/  STL [R1+0x14], R247 ;  /* 0x000014f701007387 */ /* 0x000fe20000100800 */
[----:B------:R-:W-:Y:S01]  /*15160*/  VIADD R5, R0, 0x1ee ;  /* 0x000001ee00057836 */ /* 0x000fe20000000000 */
[----:B------:R-:W-:Y:S01]  /*15170*/  IABS R241, R205 ;  /* 0x000000cd00f17213 */ /* 0x000fe20000000000 */
[--C-:B------:R-:W-:Y:S01]  /*15180*/  @!P5 IMAD.IADD R95, R95, 0x1, -R4.reuse ;  /* 0x000000015f5fd824 */ /* 0x100fe200078e0a04 */
[----:B------:R-:W-:Y:S01]  /*15190*/  STL [R1+0x10], R246 ;  /* 0x000010f601007387 */ /* 0x000fe20000100800 */
[--C-:B------:R-:W-:Y:S01]  /*151a0*/  @!P6 IMAD.IADD R98, R98, 0x1, -R4.reuse ;  /* 0x000000016262e824 */ /* 0x100fe200078e0a04 */
[----:B------:R-:W-:Y:S01]  /*151b0*/  ISETP.GT.U32.AND P2, PT, R4, R101, PT ;  /* 0x000000650400720c */ /* 0x000fe20003f44070 */
[----:B------:R-:W-:Y:S01]  /*151c0*/  @!P4 IMAD.IADD R94, R94, 0x1, -R4 ;  /* 0x000000015e5ec824 */ /* 0x000fe200078e0a04 */
[----:B------:R-:W-:Y:S01]  /*151d0*/  STL [R1+0xc], R245 ;  /* 0x00000cf501007387 */ /* 0x000fe20000100800 */
[----:B------:R-:W-:-:S02]  /*151e0*/  ISETP.GT.U32.AND P3, PT, R4, R97, PT ;  /* 0x000000610400720c */ /* 0x000fc40003f64070 */
[C---:B------:R-:W-:Y:S01]  /*151f0*/  ISETP.GT.U32.AND P5, PT, R4.reuse, R102, PT ;  /* 0x000000660400720c */ /* 0x040fe20003fa4070 */
[----:B------:R1:W-:Y:S01]  /*15200*/  STL [R1+0x8], R244 ;  /* 0x000008f401007387 */ /* 0x0003e20000100800 */
[C---:B------:R-:W-:Y:S01]  /*15210*/  ISETP.GT.U32.AND P6, PT, R4.reuse, R103, PT ;  /* 0x000000670400720c */ /* 0x040fe20003fc4070 */
[--C-:B------:R-:W-:Y:S01]  /*15220*/  @!P1 IMAD.IADD R99, R99, 0x1, -R4.reuse ;  /* 0x0000000163639824 */ /* 0x100fe200078e0a04 */
[C---:B------:R-:W-:Y:S01]  /*15230*/  ISETP.GT.U32.AND P4, PT, R4.reuse, R96, PT ;  /* 0x000000600400720c */ /* 0x040fe20003f84070 */
[----:B------:R-:W-:Y:S01]  /*15240*/  STL [R1+0x1cf0], R3 ;  /* 0x001cf00301007387 */ /* 0x000fe20000100800 */
[----:B------:R-:W-:Y:S02]  /*15250*/  IABS R242, R5 ;  /* 0x0000000500f27213 */ /* 0x000fe40000000000 */
[----:B------:R-:W-:Y:S01]  /*15260*/  ISETP.GT.U32.AND P1, PT, R4, R104, PT ;  /* 0x000000680400720c */ /* 0x000fe20003f24070 */
[----:B------:R2:W-:Y:S01]  /*15270*/  STL [R1], R243 ;  /* 0x000000f301007387 */ /* 0x0005e20000100800 */
[--C-:B------:R-:W-:Y:S01]  /*15280*/  @!P0 IMAD.IADD R100, R100, 0x1, -R4.reuse ;  /* 0x0000000164648824 */ /* 0x100fe200078e0a04 */
[----:B------:R-:W-:Y:S01]  /*15290*/  ISETP.GT.U32.AND P0, PT, R4, R105, PT ;  /* 0x000000690400720c */ /* 0x000fe20003f04070 */
[C---:B-1----:R-:W-:Y:S01]  /*152a0*/  IMAD.HI.U32 R244, R2.reuse, R242, RZ ;  /* 0x000000f202f47227 */ /* 0x042fe200078e00ff */
[----:B------:R-:W-:Y:S03]  /*152b0*/  STL [R1+0x1cf8], R7 ;  /* 0x001cf80701007387 */ /* 0x000fe60000100800 */
[----:B--2---:R-:W-:Y:S01]  /*152c0*/  IMAD.HI.U32 R243, R2, R241, RZ ;  /* 0x000000f102f37227 */ /* 0x004fe200078e00ff */
[----:B------:R-:W-:Y:S03]  /*152d0*/  STL [R1+0x558], R205 ;  /* 0x000558cd01007387 */ /* 0x000fe60000100800 */
[----:B------:R-:W-:Y:S01]  /*152e0*/  IMAD.MOV R243, RZ, RZ, -R243 ;  /* 0x000000fffff37224 */ /* 0x000fe200078e0af3 */
[----:B------:R1:W-:Y:S01]  /*152f0*/  STL [R1+0x564], R5 ;  /* 0x0005640501007387 */ /* 0x0003e20000100800 */
[----:B------:R-:W-:-:S02]  /*15300*/  @!P2 IMAD.IADD R101, R101, 0x1, -R4 ;  /* 0x000000016565a824 */ /* 0x000fc400078e0a04 */
[C---:B------:R-:W-:Y:S01]  /*15310*/  IMAD R241, R4.reuse, R243, R241 ;  /* 0x000000f304f17224 */ /* 0x040fe200078e02f1 */
[C---:B------:R-:W-:Y:S01]  /*15320*/  ISETP.GT.U32.AND P2, PT, R4.reuse, R98, PT ;  /* 0x000000620400720c */ /* 0x040fe20003f44070 */
[----:B------:R-:W-:Y:S02]  /*15330*/  IMAD.MOV R243, RZ, RZ, -R244 ;  /* 0x000000fffff37224 */ /* 0x000fe400078e0af4 */
[--C-:B------:R-:W-:Y:S01]  /*15340*/  @!P3 IMAD.IADD R97, R97, 0x1, -R4.reuse ;  /* 0x000000016161b824 */ /* 0x100fe200078e0a04 */
[----:B------:R-:W-:Y:S01]  /*15350*/  ISETP.GT.U32.AND P3, PT, R4, R99, PT ;  /* 0x000000630400720c */ /* 0x000fe20003f64070 */
[--C-:B------:R-:W-:Y:S02]  /*15360*/  @!P5 IMAD.IADD R102, R102, 0x1, -R4.reuse ;  /* 0x000000016666d824 */ /* 0x100fe400078e0a04 */
[----:B-1----:R-:W-:Y:S02]  /*15370*/  VIADD R5, R0, 0x1ef ;  /* 0x000001ef00057836 */ /* 0x002fe40000000000 */
[--C-:B------:R-:W-:Y:S01]  /*15380*/  @!P6 IMAD.IADD R103, R103, 0x1, -R4.reuse ;  /* 0x000000016767e824 */ /* 0x100fe200078e0a04 */
[----:B------:R-:W-:Y:S01]  /*15390*/  ISETP.GT.U32.AND P6, PT, R4, R106, PT ;  /* 0x0000006a0400720c */ /* 0x000fe20003fc4070 */
[----:B------:R-:W-:Y:S01]  /*153a0*/  @!P4 IMAD.IADD R96, R96, 0x1, -R4 ;  /* 0x000000016060c824 */ /* 0x000fe200078e0a04 */
[C---:B------:R-:W-:Y:S01]  /*153b0*/  ISETP.GT.U32.AND P4, PT, R4.reuse, R100, PT ;  /* 0x000000640400720c */ /* 0x040fe20003f84070 */
[----:B------:R-:W-:Y:S01]  /*153c0*/  IMAD R242, R4, R243, R242 ;  /* 0x000000f304f27224 */ /* 0x000fe200078e02f2 */
[----:B------:R-:W-:Y:S01]  /*153d0*/  IABS R243, R5 ;  /* 0x0000000500f37213 */ /* 0x000fe20000000000 */
[----:B------:R-:W-:Y:S01]  /*153e0*/  @!P1 IMAD.IADD R104, R104, 0x1, -R4 ;  /* 0x0000000168689824 */ /* 0x000fe200078e0a04 */
[----:B------:R-:W-:Y:S01]  /*153f0*/  ISETP.GT.U32.AND P1, PT, R4, R102, PT ;  /* 0x000000660400720c */ /* 0x000fe20003f24070 */
[----:B------:R-:W-:-:S02]  /*15400*/  VIADD R3, R0, 0x1f0 ;  /* 0x000001f000037836 */ /* 0x000fc40000000000 */
[----:B------:R-:W-:Y:S01]  /*15410*/  IMAD.HI.U32 R245, R2, R243, RZ ;  /* 0x000000f302f57227 */ /* 0x000fe200078e00ff */
[----:B------:R1:W-:Y:S03]  /*15420*/  STL [R1+0x550], R5 ;  /* 0x0005500501007387 */ /* 0x0003e60000100800 */
[--C-:B------:R-:W-:Y:S01]  /*15430*/  @!P0 IMAD.IADD R105, R105, 0x1, -R4.reuse ;  /* 0x0000000169698824 */ /* 0x100fe200078e0a04 */
[----:B------:R-:W-:Y:S01]  /*15440*/  ISETP.GT.U32.AND P0, PT, R4, R103, PT ;  /* 0x000000670400720c */ /* 0x000fe20003f04070 */
[----:B------:R-:W-:Y:S01]  /*15450*/  IMAD.MOV R245, RZ, RZ, -R245 ;  /* 0x000000fffff57224 */ /* 0x000fe200078e0af5 */
[----:B------:R-:W-:Y:S01]  /*15460*/  IABS R244, R3 ;  /* 0x0000000300f47213 */ /* 0x000fe20000000000 */
[--C-:B------:R-:W-:Y:S01]  /*15470*/  @!P2 IMAD.IADD R98, R98, 0x1, -R4.reuse ;  /* 0x000000016262a824 */ /* 0x100fe200078e0a04 */
[C---:B------:R-:W-:Y:S01]  /*15480*/  ISETP.GT.U32.AND P2, PT, R4.reuse, R104, PT ;  /* 0x000000680400720c */ /* 0x040fe20003f44070 */
[----:B------:R-:W-:Y:S01]  /*15490*/  @!P3 IMAD.IADD R99, R99, 0x1, -R4 ;  /* 0x000000016363b824 */ /* 0x000fe200078e0a04 */
[----:B------:R-:W-:Y:S01]  /*154a0*/  ISETP.GT.U32.AND P3, PT, R4, R107, PT ;  /* 0x0000006b0400720c */ /* 0x000fe20003f64070 */
[----:B-1----:R-:W-:-:S02]  /*154b0*/  VIADD R5, R0, 0x1f1 ;  /* 0x000001f100057836 */ /* 0x002fc40000000000 */
[--C-:B------:R-:W-:Y:S02]  /*154c0*/  @!P6 IMAD.IADD R106, R106, 0x1, -R4.reuse ;  /* 0x000000016a6ae824 */ /* 0x100fe400078e0a04 */
[--C-:B------:R-:W-:Y:S01]  /*154d0*/  @!P4 IMAD.IADD R100, R100, 0x1, -R4.reuse ;  /* 0x000000016464c824 */ /* 0x100fe200078e0a04 */
[C---:B------:R-:W-:Y:S01]  /*154e0*/  ISETP.GT.U32.AND P4, PT, R4.reuse, R108, PT ;  /* 0x0000006c0400720c */ /* 0x040fe20003f84070 */
[----:B------:R-:W-:Y:S01]  /*154f0*/  IMAD R243, R4, R245, R243 ;  /* 0x000000f504f37224 */ /* 0x000fe200078e02f3 */
[----:B------:R-:W-:Y:S01]  /*15500*/  IABS R245, R5 ;  /* 0x0000000500f57213 */ /* 0x000fe20000000000 */
[----:B------:R-:W-:Y:S01]  /*15510*/  @!P1 IMAD.IADD R102, R102, 0x1, -R4 ;  /* 0x0000000166669824 */ /* 0x000fe200078e0a04 */
[----:B------:R-:W-:Y:S01]  /*15520*/  ISETP.GT.U32.AND P1, PT, R4, R106, PT ;  /* 0x0000006a0400720c */ /* 0x000fe20003f24070 */
[----:B------:R-:W-:Y:S01]  /*15530*/  IMAD.HI.U32 R246, R2, R244, RZ ;  /* 0x000000f402f67227 */ /* 0x000fe200078e00ff */
[----:B------:R-:W-:Y:S01]  /*15540*/  ISETP.GT.U32.AND P6, PT, R4, R109, PT ;  /* 0x0000006d0400720c */ /* 0x000fe20003fc4070 */
[----:B------:R1:W-:Y:S02]  /*15550*/  STL [R1+0x55c], R3 ;  /* 0x00055c0301007387 */ /* 0x0003e40000100800 */
[----:B------:R-:W-:-:S02]  /*15560*/  IMAD.MOV R246, RZ, RZ, -R246 ;  /* 0x000000fffff67224 */ /* 0x000fc400078e0af6 */
[----:B------:R-:W-:Y:S01]  /*15570*/  IMAD.HI.U32 R247, R2, R245, RZ ;  /* 0x000000f502f77227 */ /* 0x000fe200078e00ff */
[----:B------:R2:W-:Y:S03]  /*15580*/  STL [R1+0x548], R5 ;  /* 0x0005480501007387 */ /* 0x0005e60000100800 */
[----:B------:R-:W-:Y:S02]  /*15590*/  @!P0 IMAD.IADD R103, R103, 0x1, -R4 ;  /* 0x0000000167678824 */ /* 0x000fe400078e0a04 */
[----:B-1----:R-:W-:Y:S01]  /*155a0*/  VIADD R3, R0, 0x1f2 ;  /* 0x000001f200037836 */ /* 0x002fe20000000000 */
[C---:B------:R-:W-:Y:S01]  /*155b0*/  ISETP.GT.U32.AND P0, PT, R4.reuse, R110, PT ;  /* 0x0000006e0400720c */ /* 0x040fe20003f04070 */
[----:B------:R-:W-:Y:S02]  /*155c0*/  IMAD R244, R4, R246, R244 ;  /* 0x000000f604f47224 */ /* 0x000fe400078e02f4 */
[----:B------:R-:W-:Y:S01]  /*155d0*/  IMAD.MOV R247, RZ, RZ, -R247 ;  /* 0x000000fffff77224 */ /* 0x000fe200078e0af7 */
[----:B------:R-:W-:Y:S01]  /*155e0*/  IABS R246, R3 ;  /* 0x0000000300f67213 */ /* 0x000fe20000000000 */
[----:B--2---:R-:W-:-:S02]  /*155f0*/  VIADD R5, R0, 0x1f3 ;  /* 0x000001f300057836 */ /* 0x004fc40000000000 */
[--C-:B------:R-:W-:Y:S01]  /*15600*/  @!P2 IMAD.IADD R104, R104, 0x1, -R4.reuse ;  /* 0x000000016868a824 */ /* 0x100fe200078e0a04 */
[C---:B------:R-:W-:Y:S01]  /*15610*/  ISETP.GT.U32.AND P2, PT, R4.reuse, R111, PT ;  /* 0x0000006f0400720c */ /* 0x040fe20003f44070 */
[--C-:B------:R-:W-:Y:S01]  /*15620*/  @!P3 IMAD.IADD R107, R107, 0x1, -R4.reuse ;  /* 0x000000016b6bb824 */ /* 0x100fe200078e0a04 */
[----:B------:R-:W-:Y:S01]  /*15630*/  ISETP.GT.U32.AND P3, PT, R4, R112, PT ;  /* 0x000000700400720c */ /* 0x000fe20003f64070 */
[--C-:B------:R-:W-:Y:S02]  /*15640*/  @!P4 IMAD.IADD R108, R108, 0x1, -R4.reuse ;  /* 0x000000016c6cc824 */ /* 0x100fe400078e0a04 */
[----:B------:R-:W-:Y:S01]  /*15650*/  IMAD R245, R4, R247, R245 ;  /* 0x000000f704f57224 */ /* 0x000fe200078e02f5 */
[----:B------:R-:W-:Y:S01]  /*15660*/  IABS R247, R5 ;  /* 0x0000000500f77213 */ /* 0x000fe20000000000 */
[--C-:B------:R-:W-:Y:S01]  /*15670*/  @!P1 IMAD.IADD R106, R106, 0x1, -R4.reuse ;  /* 0x000000016a6a9824 */ /* 0x100fe200078e0a04 */
[----:B------:R-:W-:Y:S01]  /*15680*/  ISETP.GT.U32.AND P1, PT, R4, R113, PT ;  /* 0x000000710400720c */ /* 0x000fe20003f24070 */
[----:B------:R-:W-:Y:S01]  /*15690*/  IMAD.HI.U32 R248, R2, R246, RZ ;  /* 0x000000f602f87227 */ /* 0x000fe200078e00ff */
[C---:B------:R-:W-:Y:S01]  /*156a0*/  ISETP.GT.U32.AND P4, PT, R4.reuse, R108, PT ;  /* 0x0000006c0400720c */ /* 0x040fe20003f84070 */
[----:B------:R1:W-:Y:S02]  /*156b0*/  STL [R1+0x554], R3 ;  /* 0x0005540301007387 */ /* 0x0003e40000100800 */
[----:B------:R-:W-:Y:S01]  /*156c0*/  @!P6 IMAD.IADD R109, R109, 0x1, -R4 ;  /* 0x000000016d6de824 */ /* 0x000fe200078e0a04 */
[----:B------:R-:W-:Y:S01]  /*156d0*/  ISETP.GT.U32.AND P6, PT, R4, R114, PT ;  /* 0x000000720400720c */ /* 0x000fe20003fc4070 */
[----:B------:R-:W-:-:S02]  /*156e0*/  IMAD.MOV R248, RZ, RZ, -R248 ;  /* 0x000000fffff87224 */ /* 0x000fc400078e0af8 */
[----:B------:R-:W-:-:S04]  /*156f0*/  IMAD.HI.U32 R249, R2, R247, RZ ;  /* 0x000000f702f97227 */ /* 0x000fc800078e00ff */
[----:B-1----:R-:W-:Y:S02]  /*15700*/  VIADD R3, R0, 0x1f4 ;  /* 0x000001f400037836 */ /* 0x002fe40000000000 */
[----:B------:R-:W-:Y:S01]  /*15710*/  @!P0 IMAD.IADD R110, R110, 0x1, -R4 ;  /* 0x000000016e6e8824 */ /* 0x000fe200078e0a04 */
[C---:B------:R-:W-:Y:S01]  /*15720*/  ISETP.GT.U32.AND P0, PT, R4.reuse, R115, PT ;  /* 0x000000730400720c */ /* 0x040fe20003f04070 */
[C---:B------:R-:W-:Y:S01]  /*15730*/  IMAD R246, R4.reuse, R248, R246 ;  /* 0x000000f804f67224 */ /* 0x040fe200078e02f6 */
[----:B------:R-:W-:Y:S01]  /*15740*/  IABS R248, R3 ;  /* 0x0000000300f87213 */ /* 0x000fe20000000000 */
[----:B------:R-:W-:Y:S02]  /*15750*/  IMAD.MOV R249, RZ, RZ, -R249 ;  /* 0x000000fffff97224 */ /* 0x000fe400078e0af9 */
[--C-:B------:R-:W-:Y:S01]  /*15760*/  @!P2 IMAD.IADD R111, R111, 0x1, -R4.reuse ;  /* 0x000000016f6fa824 */ /* 0x100fe200078e0a04 */
[----:B------:R-:W-:Y:S01]  /*15770*/  ISETP.GT.U32.AND P2, PT, R4, R116, PT ;  /* 0x000000740400720c */ /* 0x000fe20003f44070 */
[----:B------:R-:W-:Y:S01]  /*15780*/  @!P3 IMAD.IADD R112, R112, 0x1, -R4 ;  /* 0x000000017070b824 */ /* 0x000fe200078e0a04 */
[C---:B------:R-:W-:Y:S01]  /*15790*/  ISETP.GT.U32.AND P3, PT, R4.reuse, R109, PT ;  /* 0x0000006d0400720c */ /* 0x040fe20003f64070 */
[----:B------:R-:W-:-:S02]  /*157a0*/  IMAD R247, R4, R249, R247 ;  /* 0x000000f904f77224 */ /* 0x000fc400078e02f7 */
[--C-:B------:R-:W-:Y:S01]  /*157b0*/  @!P1 IMAD.IADD R113, R113, 0x1, -R4.reuse ;  /* 0x0000000171719824 */ /* 0x100fe200078e0a04 */
[----:B------:R-:W-:Y:S01]  /*157c0*/  ISETP.GT.U32.AND P1, PT, R4, R112, PT ;  /* 0x000000700400720c */ /* 0x000fe20003f24070 */
[----:B------:R-:W-:Y:S01]  /*157d0*/  IMAD.HI.U32 R249, R2, R248, RZ ;  /* 0x000000f802f97227 */ /* 0x000fe200078e00ff */
[----:B------:R1:W-:Y:S03]  /*157e0*/  STL [R1+0x540], R5 ;  /* 0x0005400501007387 */ /* 0x0003e60000100800 */
[--C-:B------:R-:W-:Y:S01]  /*157f0*/  @!P4 IMAD.IADD R108, R108, 0x1, -R4.reuse ;  /* 0x000000016c6cc824 */ /* 0x100fe200078e0a04 */
[----:B------:R-:W-:Y:S01]  /*15800*/  ISETP.GT.U32.AND P4, PT, R4, R110, PT ;  /* 0x0000006e0400720c */ /* 0x000fe20003f84070 */
[----:B------:R-:W-:Y:S01]  /*15810*/  @!P6 IMAD.IADD R114, R114, 0x1, -R4 ;  /* 0x000000017272e824 */ /* 0x000fe200078e0a04 */
[----:B------:R-:W-:Y:S01]  /*15820*/  ISETP.GT.U32.AND P6, PT, R4, R117, PT ;  /* 0x000000750400720c */ /* 0x000fe20003fc4070 */
[----:B------:R-:W-:-:S02]  /*15830*/  IMAD.MOV R249, RZ, RZ, -R249 ;  /* 0x000000fffff97224 */ /* 0x000fc400078e0af9 */
[----:B------:R-:W-:Y:S02]  /*15840*/  @!P0 IMAD.IADD R115, R115, 0x1, -R4 ;  /* 0x0000000173738824 */ /* 0x000fe400078e0a04 */
[----:B-1----:R-:W-:Y:S01]  /*15850*/  VIADD R5, R0, 0x1f5 ;  /* 0x000001f500057836 */ /* 0x002fe20000000000 */
[C---:B------:R-:W-:Y:S01]  /*15860*/  ISETP.GT.U32.AND P0, PT, R4.reuse, R113, PT ;  /* 0x000000710400720c */ /* 0x040fe20003f04070 */
[----:B------:R1:W-:Y:S01]  /*15870*/  STL [R1+0x54c], R3 ;  /* 0x00054c0301007387 */ /* 0x0003e20000100800 */
[----:B------:R-:W-:Y:S02]  /*15880*/  IMAD R248, R4, R249, R248 ;  /* 0x000000f904f87224 */ /* 0x000fe400078e02f8 */
[----:B------:R-:W-:Y:S01]  /*15890*/  @!P2 IMAD.IADD R116, R116, 0x1, -R4 ;  /* 0x000000017474a824 */ /* 0x000fe200078e0a04 */
[----:B------:R-:W-:Y:S02]  /*158a0*/  IABS R249, R5 ;  /* 0x0000000500f97213 */ /* 0x000fe40000000000 */
[----:B------:R-:W-:Y:S01]  /*158b0*/  ISETP.GT.U32.AND P2, PT, R4, R114, PT ;  /* 0x000000720400720c */ /* 0x000fe20003f44070 */
[----:B-1----:R-:W-:-:S02]  /*158c0*/  VIADD R3, R0, 0x1f6 ;  /* 0x000001f600037836 */ /* 0x002fc40000000000 */
[--C-:B------:R-:W-:Y:S01]  /*158d0*/  @!P3 IMAD.IADD R109, R109, 0x1, -R4.reuse ;  /* 0x000000016d6db824 */ /* 0x100fe200078e0a04 */
[----:B------:R-:W-:Y:S01]  /*158e0*/  ISETP.GT.U32.AND P3, PT, R4, R115, PT ;  /* 0x000000730400720c */ /* 0x000fe20003f64070 */
[----:B------:R-:W-:Y:S01]  /*158f0*/  @!P1 IMAD.IADD R112, R112, 0x1, -R4 ;  /* 0x0000000170709824 */ /* 0x000fe200078e0a04 */
[----:B------:R-:W-:Y:S01]  /*15900*/  ISETP.GT.U32.AND P1, PT, R4, R119, PT ;  /* 0x000000770400720c */ /* 0x000fe20003f24070 */
[----:B------:R-:W-:Y:S01]  /*15910*/  IMAD.HI.U32 R251, R2, R249, RZ ;  /* 0x000000f902fb7227 */ /* 0x000fe200078e00ff */
[----:B------:R-:W-:-:S03]  /*15920*/  IABS R250, R3 ;  /* 0x0000000300fa7213 */ /* 0x000fc60000000000 */
[--C-:B------:R-:W-:Y:S01]  /*15930*/  @!P4 IMAD.IADD R110, R110, 0x1, -R4.reuse ;  /* 0x000000016e6ec824 */ /* 0x100fe200078e0a04 */
[C---:B------:R-:W-:Y:S01]  /*15940*/  ISETP.GT.U32.AND P4, PT, R4.reuse, R118, PT ;  /* 0x000000760400720c */ /* 0x040fe20003f84070 */
[--C-:B------:R-:W-:Y:S02]  /*15950*/  @!P6 IMAD.IADD R117, R117, 0x1, -R4.reuse ;  /* 0x000000017575e824 */ /* 0x100fe400078e0a04 */
[----:B------:R-:W-:Y:S01]  /*15960*/  IMAD.MOV R251, RZ, RZ, -R251 ;  /* 0x000000fffffb7224 */ /* 0x000fe200078e0afb */
[C---:B------:R-:W-:Y:S01]  /*15970*/  ISETP.GT.U32.AND P6, PT, R4.reuse, R120, PT ;  /* 0x000000780400720c */ /* 0x040fe20003fc4070 */
[--C-:B------:R-:W-:Y:S01]  /*15980*/  @!P0 IMAD.IADD R113, R113, 0x1, -R4.reuse ;  /* 0x0000000171718824 */ /* 0x100fe200078e0a04 */
[----:B------:R-:W-:Y:S01]  /*15990*/  ISETP.GT.U32.AND P0, PT, R4, R117, PT ;  /* 0x000000750400720c */ /* 0x000fe20003f04070 */
[----:B------:R-:W-:Y:S01]  /*159a0*/  IMAD.HI.U32 R252, R2, R250, RZ ;  /* 0x000000fa02fc7227 */ /* 0x000fe200078e00ff */
[----:B------:R1:W-:Y:S03]  /*159b0*/  STL [R1+0x534], R5 ;  /* 0x0005340501007387 */ /* 0x0003e60000100800 */
[----:B------:R-:W-:Y:S01]  /*159c0*/  IMAD R249, R4, R251, R249 ;  /* 0x000000fb04f97224 */ /* 0x000fe200078e02f9 */
[----:B------:R2:W-:Y:S01]  /*159d0*/  STL [R1+0x544], R3 ;  /* 0x0005440301007387 */ /* 0x0005e20000100800 */
[----:B------:R-:W-:Y:S01]  /*159e0*/  @!P2 IMAD.IADD R114, R114, 0x1, -R4 ;  /* 0x000000017272a824 */ /* 0x000fe200078e0a04 */
[----:B------:R-:W-:Y:S01]  /*159f0*/  ISETP.GT.U32.AND P2, PT, R4, R121, PT ;  /* 0x000000790400720c */ /* 0x000fe20003f44070 */
[----:B------:R-:W-:-:S02]  /*15a00*/  IMAD.MOV R251, RZ, RZ, -R252 ;  /* 0x000000fffffb7224 */ /* 0x000fc400078e0afc */
[----:B-1----:R-:W-:Y:S01]  /*15a10*/  VIADD R5, R0, 0x1f7 ;  /* 0x000001f700057836 */ /* 0x002fe20000000000 */
[----:B------:R-:W-:Y:S01]  /*15a20*/  ISETP.GT.U32.AND P5, PT, R4, R101, PT ;  /* 0x000000650400720c */ /* 0x000fe20003fa4070 */
[----:B--2---:R-:W-:Y:S02]  /*15a30*/  VIADD R3, R0, 0x1f8 ;  /* 0x000001f800037836 */ /* 0x004fe40000000000 */
[--C-:B------:R-:W-:Y:S01]  /*15a40*/  @!P3 IMAD.IADD R115, R115, 0x1, -R4.reuse ;  /* 0x000000017373b824 */ /* 0x100fe200078e0a04 */
[C---:B------:R-:W-:Y:S01]  /*15a50*/  ISETP.GT.U32.AND P3, PT, R4.reuse, R122, PT ;  /* 0x0000007a0400720c */ /* 0x040fe20003f64070 */
[----:B------:R-:W-:Y:S02]  /*15a60*/  @!P1 IMAD.IADD R119, R119, 0x1, -R4 ;  /* 0x0000000177779824 */ /* 0x000fe400078e0a04 */
[----:B------:R-:W-:Y:S01]  /*15a70*/  IMAD R250, R4, R251, R250 ;  /* 0x000000fb04fa7224 */ /* 0x000fe200078e02fa */
[----:B------:R-:W-:Y:S01]  /*15a80*/  IABS R251, R5 ;  /* 0x0000000500fb7213 */ /* 0x000fe20000000000 */
[----:B------:R-:W-:Y:S01]  /*15a90*/  @!P4 IMAD.IADD R118, R118, 0x1, -R4 ;  /* 0x000000017676c824 */ /* 0x000fe200078e0a04 */
[----:B------:R-:W-:-:S02]  /*15aa0*/  IABS R252, R3 ;  /* 0x0000000300fc7213 */ /* 0x000fc40000000000 */
[C---:B------:R-:W-:Y:S01]  /*15ab0*/  ISETP.GT.U32.AND P4, PT, R4.reuse, R123, PT ;  /* 0x0000007b0400720c */ /* 0x040fe20003f84070 */
[----:B------:R1:W-:Y:S01]  /*15ac0*/  STL [R1+0x520], R5 ;  /* 0x0005200501007387 */ /* 0x0003e20000100800 */
[C---:B------:R-:W-:Y:S01]  /*15ad0*/  ISETP.GT.U32.AND P1, PT, R4.reuse, R119, PT ;  /* 0x000000770400720c */ /* 0x040fe20003f24070 */
[--C-:B------:R-:W-:Y:S01]  /*15ae0*/  @!P0 IMAD.IADD R117, R117, 0x1, -R4.reuse ;  /* 0x0000000175758824 */ /* 0x100fe200078e0a04 */
[----:B------:R-:W-:Y:S01]  /*15af0*/  ISETP.GT.U32.AND P0, PT, R4, R124, PT ;  /* 0x0000007c0400720c */ /* 0x000fe20003f04070 */
[----:B------:R-:W-:Y:S01]  /*15b00*/  @!P6 IMAD.IADD R120, R120, 0x1, -R4 ;  /* 0x000000017878e824 */ /* 0x000fe200078e0a04 */
[----:B------:R2:W-:Y:S01]  /*15b10*/  STL [R1+0x52c], R3 ;  /* 0x00052c0301007387 */ /* 0x0005e20000100800 */
[----:B------:R-:W-:Y:S01]  /*15b20*/  ISETP.GT.U32.AND P6, PT, R4, R125, PT ;  /* 0x0000007d0400720c */ /* 0x000fe20003fc4070 */
[----:B-1----:R-:W-:-:S04]  /*15b30*/  IMAD.HI.U32 R5, R2, R251, RZ ;  /* 0x000000fb02057227 */ /* 0x002fc800078e00ff */
[----:B--2---:R-:W-:-:S04]  /*15b40*/  IMAD.HI.U32 R3, R2, R252, RZ ;  /* 0x000000fc02037227 */ /* 0x004fc800078e00ff */
[--C-:B------:R-:W-:Y:S01]  /*15b50*/  @!P2 IMAD.IADD R121, R121, 0x1, -R4.reuse ;  /* 0x000000017979a824 */ /* 0x100fe200078e0a04 */
[C---:B------:R-:W-:Y:S01]  /*15b60*/  ISETP.GT.U32.AND P2, PT, R4.reuse, R126, PT ;  /* 0x0000007e0400720c */ /* 0x040fe20003f44070 */
[----:B------:R-:W-:Y:S02]  /*15b70*/  IMAD.MOV R5, RZ, RZ, -R5 ;  /* 0x000000ffff057224 */ /* 0x000fe400078e0a05 */
[----:B------:R-:W-:Y:S02]  /*15b80*/  IMAD.MOV R3, RZ, RZ, -R3 ;  /* 0x000000ffff037224 */ /* 0x000fe400078e0a03 */
[--C-:B------:R-:W-:Y:S01]  /*15b90*/  @!P5 IMAD.IADD R101, R101, 0x1, -R4.reuse ;  /* 0x000000016565d824 */ /* 0x100fe200078e0a04 */
[----:B------:R-:W-:Y:S01]  /*15ba0*/  ISETP.GT.U32.AND P5, PT, R4, R105, PT ;  /* 0x000000690400720c */ /* 0x000fe20003fa4070 */
[----:B------:R-:W-:Y:S01]  /*15bb0*/  @!P3 IMAD.IADD R122, R122, 0x1, -R4 ;  /* 0x000000017a7ab824 */ /* 0x000fe200078e0a04 */
[C---:B------:R-:W-:Y:S01]  /*15bc0*/  ISETP.GT.U32.AND P3, PT, R4.reuse, R127, PT ;  /* 0x0000007f0400720c */ /* 0x040fe20003f64070 */
[----:B------:R-:W-:-:S02]  /*15bd0*/  IMAD R251, R4, R5, R251 ;  /* 0x0000000504fb7224 */ /* 0x000fc400078e02fb */
[----:B------:R-:W-:Y:S02]  /*15be0*/  IMAD R252, R4, R3, R252 ;  /* 0x0000000304fc7224 */ /* 0x000fe400078e02fc */
[C---:B------:R-:W-:Y:S02]  /*15bf0*/  VIADD R5, R0.reuse, 0x1f9 ;  /* 0x000001f900057836 */ /* 0x040fe40000000000 */
[--C-:B------:R-:W-:Y:S02]  /*15c00*/  @!P4 IMAD.IADD R123, R123, 0x1, -R4.reuse ;  /* 0x000000017b7bc824 */ /* 0x100fe400078e0a04 */
[----:B------:R-:W-:Y:S02]  /*15c10*/  VIADD R3, R0, 0x1fa ;  /* 0x000001fa00037836 */ /* 0x000fe40000000000 */
[--C-:B------:R-:W-:Y:S01]  /*15c20*/  @!P1 IMAD.IADD R119, R119, 0x1, -R4.reuse ;  /* 0x0000000177779824 */ /* 0x100fe200078e0a04 */
[----:B------:R-:W-:Y:S01]  /*15c30*/  ISETP.GT.U32.AND P1, PT, R4, R121, PT ;  /* 0x000000790400720c */ /* 0x000fe20003f24070 */
[--C-:B------:R-:W-:Y:S01]  /*15c40*/  @!P0 IMAD.IADD R124, R124, 0x1, -R4.reuse ;  /* 0x000000017c7c8824 */ /* 0x100fe200078e0a04 */
[----:B------:R1:W-:Y:S01]  /*15c50*/  STL [R1+0x518], R5 ;  /* 0x0005180501007387 */ /* 0x0003e20000100800 */
[----:B------:R-:W-:Y:S01]  /*15c60*/  @!P6 IMAD.IADD R125, R125, 0x1, -R4 ;  /* 0x000000017d7de824 */ /* 0x000fe200078e0a04 */
[----:B------:R-:W-:-:S02]  /*15c70*/  ISETP.GT.U32.AND P4, PT, R4, R120, PT ;  /* 0x000000780400720c */ /* 0x000fc40003f84070 */
[C---:B------:R-:W-:Y:S01]  /*15c80*/  ISETP.GT.U32.AND P0, PT, R4.reuse, R123, PT ;  /* 0x0000007b0400720c */ /* 0x040fe20003f04070 */
[----:B------:R2:W-:Y:S01]  /*15c90*/  STL [R1+0x51c], R3 ;  /* 0x00051c0301007387 */ /* 0x0005e20000100800 */
[----:B------:R-:W-:Y:S01]  /*15ca0*/  ISETP.GT.U32.AND P6, PT, R4, R128, PT ;  /* 0x000000800400720c */ /* 0x000fe20003fc4070 */
[--C-:B------:R-:W-:Y:S01]  /*15cb0*/  @!P2 IMAD.IADD R126, R126, 0x1, -R4.reuse ;  /* 0x000000017e7ea824 */ /* 0x100fe200078e0a04 */
[----:B-1----:R-:W-:Y:S01]  /*15cc0*/  IABS R5, R5 ;  /* 0x0000000500057213 */ /* 0x002fe20000000000 */
[--C-:B------:R-:W-:Y:S01]  /*15cd0*/  @!P5 IMAD.IADD R105, R105, 0x1, -R4.reuse ;  /* 0x000000016969d824 */ /* 0x100fe200078e0a04 */
[C---:B------:R-:W-:Y:S02]  /*15ce0*/  ISETP.GT.U32.AND P2, PT, R4.reuse, R124, PT ;  /* 0x0000007c0400720c */ /* 0x040fe40003f44070 */
[----:B--2---:R-:W-:Y:S01]  /*15cf0*/  IABS R3, R3 ;  /* 0x0000000300037213 */ /* 0x004fe20000000000 */
[----:B------:R-:W-:Y:S01]  /*15d00*/  IMAD.MOV.U32 R205, RZ, RZ, R5 ;  /* 0x000000ffffcd7224 */ /* 0x000fe200078e0005 */
[----:B------:R-:W-:Y:S01]  /*15d10*/  ISETP.GT.U32.AND P5, PT, R4, R107, PT ;  /* 0x0000006b0400720c */ /* 0x000fe20003fa4070 */
[----:B------:R-:W-:-:S02]  /*15d20*/  @!P3 IMAD.IADD R127, R127, 0x1, -R4 ;  /* 0x000000017f7fb824 */ /* 0x000fc400078e0a04 */
[----:B------:R-:W-:Y:S01]  /*15d30*/  IMAD.MOV.U32 R5, RZ, RZ, R3 ;  /* 0x000000ffff057224 */ /* 0x000fe200078e0003 */
[----:B------:R-:W-:Y:S01]  /*15d40*/  ISETP.GT.U32.AND P3, PT, R4, R125, PT ;  /* 0x0000007d0400720c */ /* 0x000fe20003f64070 */
[----:B------:R-:W-:Y:S02]  /*15d50*/  @!P1 IMAD.IADD R121, R121, 0x1, -R4 ;  /* 0x0000000179799824 */ /* 0x000fe400078e0a04 */
[----:B------:R-:W-:Y:S01]  /*15d60*/  IMAD.HI.U32 R3, R2, R5, RZ ;  /* 0x0000000502037227 */ /* 0x000fe200078e00ff */
[----:B------:R-:W-:-:S03]  /*15d70*/  ISETP.GT.U32.AND P1, PT, R4, R126, PT ;  /* 0x0000007e0400720c */ /* 0x000fc60003f24070 */
[----:B------:R-:W-:-:S04]  /*15d80*/  IMAD.HI.U32 R7, R2, R205, RZ ;  /* 0x000000cd02077227 */ /* 0x000fc800078e00ff */
[--C-:B------:R-:W-:Y:S01]  /*15d90*/  @!P4 IMAD.IADD R120, R120, 0x1, -R4.reuse ;  /* 0x000000017878c824 */ /* 0x100fe200078e0a04 */
[C---:B------:R-:W-:Y:S01]  /*15da0*/  ISETP.GT.U32.AND P4, PT, R4.reuse, R129, PT ;  /* 0x000000810400720c */ /* 0x040fe20003f84070 */
[--C-:B------:R-:W-:Y:S01]  /*15db0*/  @!P0 IMAD.IADD R123, R123, 0x1, -R4.reuse ;  /* 0x000000017b7b8824 */ /* 0x100fe200078e0a04 */
[----:B------:R-:W-:Y:S01]  /*15dc0*/  ISETP.GT.U32.AND P0, PT, R4, R130, PT ;  /* 0x000000820400720c */ /* 0x000fe20003f04070 */
[--C-:B------:R-:W-:Y:S02]  /*15dd0*/  @!P6 IMAD.IADD R128, R128, 0x1, -R4.reuse ;  /* 0x000000018080e824 */ /* 0x100fe400078e0a04 */
[----:B------:R-:W-:Y:S02]  /*15de0*/  IMAD.MOV R3, RZ, RZ, -R3 ;  /* 0x000000ffff037224 */ /* 0x000fe400078e0a03 */
[----:B------:R-:W-:Y:S01]  /*15df0*/  IMAD.MOV R7, RZ, RZ, -R7 ;  /* 0x000000ffff077224 */ /* 0x000fe200078e0a07 */
[----:B------:R-:W-:Y:S01]  /*15e00*/  ISETP.GT.U32.AND P6, PT, R4, R131, PT ;  /* 0x000000830400720c */ /* 0x000fe20003fc4070 */
[----:B------:R-:W-:Y:S01]  /*15e10*/  @!P2 IMAD.IADD R124, R124, 0x1, -R4 ;  /* 0x000000017c7ca824 */ /* 0x000fe200078e0a04 */
[C---:B------:R-:W-:Y:S01]  /*15e20*/  ISETP.GT.U32.AND P2, PT, R4.reuse, R128, PT ;  /* 0x000000800400720c */ /* 0x040fe20003f44070 */
[----:B------:R-:W-:-:S02]  /*15e30*/  IMAD R5, R4, R3, R5 ;  /* 0x0000000304057224 */ /* 0x000fc400078e0205 */
[--C-:B------:R-:W-:Y:S01]  /*15e40*/  @!P5 IMAD.IADD R107, R107, 0x1, -R4.reuse ;  /* 0x000000016b6bd824 */ /* 0x100fe200078e0a04 */
[C---:B------:R-:W-:Y:S01]  /*15e50*/  ISETP.GT.U32.AND P5, PT, R4.reuse, R111, PT ;  /* 0x0000006f0400720c */ /* 0x040fe20003fa4070 */
[----:B------:R-:W-:Y:S02]  /*15e60*/  IMAD R7, R4, R7, R205 ;  /* 0x0000000704077224 */ /* 0x000fe400078e02cd */
[C---:B------:R-:W-:Y:S02]  /*15e70*/  VIADD R3, R0.reuse, 0x1fb ;  /* 0x000001fb00037836 */ /* 0x040fe40000000000 */
[----:B------:R-:W-:Y:S02]  /*15e80*/  VIADD R205, R0, 0x1fc ;  /* 0x000001fc00cd7836 */ /* 0x000fe40000000000 */
[--C-:B------:R-:W-:Y:S01]  /*15e90*/  @!P3 IMAD.IADD R125, R125, 0x1, -R4.reuse ;  /* 0x000000017d7db824 */ /* 0x100fe200078e0a04 */
[----:B------:R-:W-:Y:S01]  /*15ea0*/  ISETP.GT.U32.AND P3, PT, R4, R132, PT ;  /* 0x000000840400720c */ /* 0x000fe20003f64070 */
[----:B------:R-:W-:Y:S01]  /*15eb0*/  STL [R1+0x4fc], R3 ;  /* 0x0004fc0301007387 */ /* 0x000fe20000100800 */
[----:B------:R-:W-:Y:S01]  /*15ec0*/  @!P1 IMAD.IADD R126, R126, 0x1, -R4 ;  /* 0x000000017e7e9824 */ /* 0x000fe200078e0a04 */
[----:B------:R-:W-:-:S02]  /*15ed0*/  ISETP.GT.U32.AND P1, PT, R4, R133, PT ;  /* 0x000000850400720c */ /* 0x000fc40003f24070 */
[----:B------:R1:W-:Y:S01]  /*15ee0*/  STL [R1+0x508], R205 ;  /* 0x000508cd01007387 */ /* 0x0003e20000100800 */
[--C-:B------:R-:W-:Y:S01]  /*15ef0*/  @!P4 IMAD.IADD R129, R129, 0x1, -R4.reuse ;  /* 0x000000018181c824 */ /* 0x100fe200078e0a04 */
[----:B------:R-:W-:Y:S01]  /*15f00*/  ISETP.GT.U32.AND P4, PT, R4, R134, PT ;  /* 0x000000860400720c */ /* 0x000fe20003f84070 */
[--C-:B------:R-:W-:Y:S02]  /*15f10*/  @!P0 IMAD.IADD R130, R130, 0x1, -R4.reuse ;  /* 0x0000000182828824 */ /* 0x100fe400078e0a04 */
[--C-:B------:R-:W-:Y:S01]  /*15f20*/  @!P2 IMAD.IADD R128, R128, 0x1, -R4.reuse ;  /* 0x000000018080a824 */ /* 0x100fe200078e0a04 */
[----:B-1----:R-:W2:Y:S01]  /*15f30*/  LDL.LU R205, [R1+0x1cfc] ;  /* 0x001cfc0001cd7983 */ /* 0x002ea20000300800 */
[--C-:B------:R-:W-:Y:S01]  /*15f40*/  @!P6 IMAD.IADD R131, R131, 0x1, -R4.reuse ;  /* 0x000000018383e824 */ /* 0x100fe200078e0a04 */
[C---:B------:R-:W-:Y:S01]  /*15f50*/  ISETP.GT.U32.AND P0, PT, R4.reuse, R130, PT ;  /* 0x000000820400720c */ /* 0x040fe20003f04070 */
[----:B------:R-:W-:Y:S01]  /*15f60*/  @!P5 IMAD.IADD R111, R111, 0x1, -R4 ;  /* 0x000000016f6fd824 */ /* 0x000fe200078e0a04 */
[----:B------:R-:W-:-:S02]  /*15f70*/  ISETP.GT.U32.AND P2, PT, R4, R135, PT ;  /* 0x000000870400720c */ /* 0x000fc40003f44070 */
        /* <DEDUP_REMOVED lines=74> */
[C---:B------:R-:W-:Y:S02]  /*16420*/  ISETP.GT.U32.AND P6, PT, R4.reuse, R153, PT ;  /* 0x000000990400720c */ /* 0x040fe40003fc4070 */
        /* <DEDUP_REMOVED lines=9> */
[----:B------:R-:W-:-:S02]  /*164c0*/  @!P3 IMAD.IADD R152, R152, 0x1, -R4 ;  /* 0x000000019898b824 */ /* 0x000fc400078e0a04 */
[--C-:B------:R-:W-:Y:S02]  /*164d0*/  @!P6 IMAD.IADD R153, R153, 0x1, -R4.reuse ;  /* 0x000000019999e824 */ /* 0x100fe400078e0a04 */
[--C-:B------:R-:W-:Y:S01]  /*164e0*/  @!P1 IMAD.IADD R150, R150, 0x1, -R4.reuse ;  /* 0x0000000196969824 */ /* 0x100fe200078e0a04 */
[C---:B------:R-:W-:Y:S02]  /*164f0*/  ISETP.GT.U32.AND P3, PT, R4.reuse, R152, PT ;  /* 0x000000980400720c */ /* 0x040fe40003f64070 */
        /* <DEDUP_REMOVED lines=34> */
[C---:B------:R-:W-:Y:S02]  /*16720*/  ISETP.GT.U32.AND P5, PT, R4.reuse, R149, PT ;  /* 0x000000950400720c */ /* 0x040fe40003fa4070 */
        /* <DEDUP_REMOVED lines=16> */
[C---:B------:R-:W-:Y:S01]  /*16830*/  ISETP.GT.U32.AND P3, PT, R4.reuse, R171, PT ;  /* 0x000000ab0400720c */ /* 0x040fe20003f64070 */
        /* <DEDUP_REMOVED lines=68> */
[----:B------:R-:W-:-:S03]  /*16c80*/  @!P3 IMAD.IADD R179, R179, 0x1, -R4 ;  /* 0x00000001b3b3b824 */ /* 0x000fc600078e0a04 */
        /* <DEDUP_REMOVED lines=57> */
[----:B------:R-:W-:Y:S01]  /*17020*/  ISETP.GT.U32.AND P1, PT, R4, R201, PT ;  /* 0x000000c90400720c */ /* 0x000fe20003f24070 */
[--C-:B------:R-:W-:Y:S01]  /*17030*/  @!P5 IMAD.IADD R184, R184, 0x1, -R4.reuse ;  /* 0x00000001b8b8d824 */ /* 0x100fe200078e0a04 */
[----:B------:R-:W-:Y:S01]  /*17040*/  ISETP.GT.U32.AND P6, PT, R4, R202, PT ;  /* 0x000000ca0400720c */ /* 0x000fe20003fc4070 */
[--C-:B------:R-:W-:Y:S01]  /*17050*/  @!P0 IMAD.IADD R198, R198, 0x1, -R4.reuse ;  /* 0x00000001c6c68824 */ /* 0x100fe200078e0a04 */
[C---:B------:R-:W-:Y:S02]  /*17060*/  ISETP.GT.U32.AND P5, PT, R4.reuse, R188, PT ;  /* 0x000000bc0400720c */ /* 0x040fe40003fa4070 */
        /* <DEDUP_REMOVED lines=9> */
[----:B--2---:R-:W-:Y:S01]  /*17100*/  ISETP.GT.U32.AND P6, PT, R4, R205, PT ;  /* 0x000000cd0400720c */ /* 0x004fe20003fc4070 */
[--C-:B------:R-:W-:Y:S01]  /*17110*/  @!P5 IMAD.IADD R188, R188, 0x1, -R4.reuse ;  /* 0x00000001bcbcd824 */ /* 0x100fe200078e0a04 */
[C---:B------:R-:W-:Y:S01]  /*17120*/  ISETP.GT.U32.AND P4, PT, R4.reuse, R197, PT ;  /* 0x000000c50400720c */ /* 0x040fe20003f84070 */
[--C-:B------:R-:W-:Y:S01]  /*17130*/  @!P0 IMAD.IADD R203, R203, 0x1, -R4.reuse ;  /* 0x00000001cbcb8824 */ /* 0x100fe200078e0a04 */
[C---:B------:R-:W-:Y:S02]  /*17140*/  ISETP.GT.U32.AND P5, PT, R4.reuse, R193, PT ;  /* 0x000000c10400720c */ /* 0x040fe40003fa4070 */
[----:B------:R-:W-:Y:S01]  /*17150*/  ISETP.GT.U32.AND P0, PT, R4, R201, PT ;  /* 0x000000c90400720c */ /* 0x000fe20003f04070 */
        /* <DEDUP_REMOVED lines=37> */
[--C-:B------:R-:W-:Y:S02]  /*173b0*/  @!P0 IMAD.IADD R212, R212, 0x1, -R4.reuse ;  /* 0x00000001d4d48824 */ /* 0x100fe400078e0a04 */
[--C-:B------:R-:W-:Y:S01]  /*173c0*/  @!P6 IMAD.IADD R213, R213, 0x1, -R4.reuse ;  /* 0x00000001d5d5e824 */ /* 0x100fe200078e0a04 */
[C---:B------:R-:W-:Y:S02]  /*173d0*/  ISETP.GT.U32.AND P6, PT, R4.reuse, R216, PT ;  /* 0x000000d80400720c */ /* 0x040fe40003fc4070 */
        /* <DEDUP_REMOVED lines=41> */
[----:B------:R-:W-:-:S02]  /*17670*/  @!P2 IMAD.IADD R223, R223, 0x1, -R4 ;  /* 0x00000001dfdfa824 */ /* 0x000fc400078e0a04 */
[--C-:B------:R-:W-:Y:S01]  /*17680*/  @!P0 IMAD.IADD R218, R218, 0x1, -R4.reuse ;  /* 0x00000001dada8824 */ /* 0x100fe200078e0a04 */
[C---:B------:R-:W-:Y:S01]  /*17690*/  ISETP.GT.U32.AND P0, PT, R4.reuse, R220, PT ;  /* 0x000000dc0400720c */ /* 0x040fe20003f04070 */
[--C-:B------:R-:W-:Y:S01]  /*176a0*/  @!P3 IMAD.IADD R225, R225, 0x1, -R4.reuse ;  /* 0x00000001e1e1b824 */ /* 0x100fe200078e0a04 */
[C---:B------:R-:W-:Y:S02]  /*176b0*/  ISETP.GT.U32.AND P4, PT, R4.reuse, R219, PT ;  /* 0x000000db0400720c */ /* 0x040fe40003f84070 */
        /* <DEDUP_REMOVED lines=70> */
[----:B------:R-:W-:Y:S01]  /*17b20*/  ISETP.GT.U32.AND P2, PT, R4, R243, PT ;  /* 0x000000f30400720c */ /* 0x000fe20003f44070 */
[--C-:B------:R-:W-:Y:S01]  /*17b30*/  @!P1 IMAD.IADD R238, R238, 0x1, -R4.reuse ;  /* 0x00000001eeee9824 */ /* 0x100fe200078e0a04 */
[C---:B------:R-:W-:Y:S01]  /*17b40*/  ISETP.GT.U32.AND P1, PT, R4.reuse, R245, PT ;  /* 0x000000f50400720c */ /* 0x040fe20003f24070 */
[--C-:B------:R-:W-:Y:S01]  /*17b50*/  @!P6 IMAD.IADD R241, R241, 0x1, -R4.reuse ;  /* 0x00000001f1f1e824 */ /* 0x100fe200078e0a04 */
[----:B------:R-:W-:Y:S01]  /*17b60*/  IABS R3, R3 ;  /* 0x0000000300037213 */ /* 0x000fe20000000000 */
[----:B------:R1:W-:Y:S01]  /*17b70*/  STL [R1+0x19cc], R214 ;  /* 0x0019ccd601007387 */ /* 0x0003e20000100800 */
[C---:B------:R-:W-:Y:S02]  /*17b80*/  ISETP.GT.U32.AND P3, PT, R4.reuse, R240, PT ;  /* 0x000000f00400720c */ /* 0x040fe40003f64070 */
[----:B------:R-:W-:Y:S01]  /*17b90*/  ISETP.GT.U32.AND P6, PT, R4, R246, PT ;  /* 0x000000f60400720c */ /* 0x000fe20003fc4070 */
[----:B------:R2:W-:Y:S01]  /*17ba0*/  STL [R1+0x19c8], R215 ;  /* 0x0019c8d701007387 */ /* 0x0005e20000100800 */
[----:B------:R-:W-:Y:S01]  /*17bb0*/  @!P0 IMAD.IADD R242, R242, 0x1, -R4 ;  /* 0x00000001f2f28824 */ /* 0x000fe200078e0a04 */
[----:B------:R-:W-:Y:S01]  /*17bc0*/  ISETP.GT.U32.AND P0, PT, R4, R247, PT ;  /* 0x000000f70400720c */ /* 0x000fe20003f04070 */
[----:B------:R-:W-:-:S04]  /*17bd0*/  IMAD.HI.U32 R3, R2, R3, RZ ;  /* 0x0000000302037227 */ /* 0x000fc800078e00ff */
[C---:B-1----:R-:W-:Y:S02]  /*17be0*/  VIADD R214, R0.reuse, 0x1fc ;  /* 0x000001fc00d67836 */ /* 0x042fe40000000000 */
[----:B--2---:R-:W-:Y:S02]  /*17bf0*/  VIADD R215, R0, 0x1fb ;  /* 0x000001fb00d77836 */ /* 0x004fe40000000000 */
[--C-:B------:R-:W-:Y:S02]  /*17c00*/  @!P4 IMAD.IADD R244, R244, 0x1, -R4.reuse ;  /* 0x00000001f4f4c824 */ /* 0x100fe400078e0a04 */
[----:B------:R-:W-:Y:S01]  /*17c10*/  IMAD.MOV R3, RZ, RZ, -R3 ;  /* 0x000000ffff037224 */ /* 0x000fe200078e0a03 */
[----:B------:R-:W-:Y:S01]  /*17c20*/  IABS R215, R215 ;  /* 0x000000d700d77213 */ /* 0x000fe20000000000 */
[--C-:B------:R-:W-:Y:S01]  /*17c30*/  @!P5 IMAD.IADD R237, R237, 0x1, -R4.reuse ;  /* 0x00000001ededd824 */ /* 0x100fe200078e0a04 */
[----:B------:R-:W-:Y:S01]  /*17c40*/  IABS R214, R214 ;  /* 0x000000d600d67213 */ /* 0x000fe20000000000 */
[--C-:B------:R-:W-:Y:S01]  /*17c50*/  @!P2 IMAD.IADD R243, R243, 0x1, -R4.reuse ;  /* 0x00000001f3f3a824 */ /* 0x100fe200078e0a04 */
[C---:B------:R-:W-:Y:S01]  /*17c60*/  ISETP.GT.U32.AND P5, PT, R4.reuse, R239, PT ;  /* 0x000000ef0400720c */ /* 0x040fe20003fa4070 */
[--C-:B------:R-:W-:Y:S01]  /*17c70*/  @!P1 IMAD.IADD R245, R245, 0x1, -R4.reuse ;  /* 0x00000001f5f59824 */ /* 0x100fe200078e0a04 */
[C---:B------:R-:W-:Y:S01]  /*17c80*/  ISETP.GT.U32.AND P2, PT, R4.reuse, R248, PT ;  /* 0x000000f80400720c */ /* 0x040fe20003f44070 */
[C---:B------:R-:W-:Y:S01]  /*17c90*/  IMAD R3, R4.reuse, R3, R215 ;  /* 0x0000000304037224 */ /* 0x040fe200078e02d7 */
[----:B------:R-:W-:Y:S01]  /*17ca0*/  ISETP.GT.U32.AND P1, PT, R4, R244, PT ;  /* 0x000000f40400720c */ /* 0x000fe20003f24070 */
[----:B------:R-:W-:Y:S01]  /*17cb0*/  VIADD R215, R0, 0x1fc ;  /* 0x000001fc00d77836 */ /* 0x000fe20000000000 */
[----:B------:R-:W-:Y:S01]  /*17cc0*/  ISETP.GT.U32.AND P4, PT, R4, R241, PT ;  /* 0x000000f10400720c */ /* 0x000fe20003f84070 */
[--C-:B------:R-:W-:Y:S01]  /*17cd0*/  @!P3 IMAD.IADD R240, R240, 0x1, -R4.reuse ;  /* 0x00000001f0f0b824 */ /* 0x100fe200078e0a04 */
[----:B------:R-:W-:Y:S01]  /*17ce0*/  ISETP.GT.U32.AND P3, PT, R4, R242, PT ;  /* 0x000000f20400720c */ /* 0x000fe20003f64070 */
[----:B------:R-:W-:Y:S01]  /*17cf0*/  @!P6 IMAD.IADD R246, R246, 0x1, -R4 ;  /* 0x00000001f6f6e824 */ /* 0x000fe200078e0a04 */
[----:B------:R-:W-:Y:S01]  /*17d00*/  ISETP.GT.U32.AND P6, PT, R4, R249, PT ;  /* 0x000000f90400720c */ /* 0x000fe20003fc4070 */
[----:B------:R-:W-:Y:S01]  /*17d10*/  IMAD.HI.U32 R214, R2, R214, RZ ;  /* 0x000000d602d67227 */ /* 0x000fe200078e00ff */
[----:B------:R-:W-:-:S03]  /*17d20*/  IABS R215, R215 ;  /* 0x000000d700d77213 */ /* 0x000fc60000000000 */
[----:B------:R-:W-:Y:S01]  /*17d30*/  @!P0 IMAD.IADD R247, R247, 0x1, -R4 ;  /* 0x00000001f7f78824 */ /* 0x000fe200078e0a04 */
[----:B------:R-:W-:Y:S01]  /*17d40*/  ISETP.GT.U32.AND P0, PT, R4, R245, PT ;  /* 0x000000f50400720c */ /* 0x000fe20003f04070 */
[----:B------:R-:W-:Y:S01]  /*17d50*/  IMAD.MOV R214, RZ, RZ, -R214 ;  /* 0x000000ffffd67224 */ /* 0x000fe200078e0ad6 */
[----:B------:R-:W-:Y:S01]  /*17d60*/  STL [R1+0x19c4], R216 ;  /* 0x0019c4d801007387 */ /* 0x000fe20000100800 */
[----:B------:R-:W-:-:S03]  /*17d70*/  @!P5 IMAD.IADD R239, R239, 0x1, -R4 ;  /* 0x00000001efefd824 */ /* 0x000fc600078e0a04 */
[----:B------:R1:W-:Y:S01]  /*17d80*/  STL [R1+0x19c0], R217 ;  /* 0x0019c0d901007387 */ /* 0x0003e20000100800 */
[--C-:B------:R-:W-:Y:S01]  /*17d90*/  @!P2 IMAD.IADD R248, R248, 0x1, -R4.reuse ;  /* 0x00000001f8f8a824 */ /* 0x100fe200078e0a04 */
[----:B------:R-:W-:Y:S01]  /*17da0*/  ISETP.GT.U32.AND P5, PT, R4, R243, PT ;  /* 0x000000f30400720c */ /* 0x000fe20003fa4070 */
[--C-:B------:R-:W-:Y:S01]  /*17db0*/  @!P1 IMAD.IADD R244, R244, 0x1, -R4.reuse ;  /* 0x00000001f4f49824 */ /* 0x100fe200078e0a04 */
[----:B------:R-:W-:Y:S01]  /*17dc0*/  STL [R1+0x19bc], R218 ;  /* 0x0019bcda01007387 */ /* 0x000fe20000100800 */
[C---:B------:R-:W-:Y:S02]  /*17dd0*/  ISETP.GT.U32.AND P2, PT, R4.reuse, R246, PT ;  /* 0x000000f60400720c */ /* 0x040fe40003f44070 */
[C---:B------:R-:W-:Y:S01]  /*17de0*/  ISETP.GT.U32.AND P1, PT, R4.reuse, R251, PT ;  /* 0x000000fb0400720c */ /* 0x040fe20003f24070 */
[----:B------:R-:W-:Y:S01]  /*17df0*/  STL [R1+0x19b8], R219 ;  /* 0x0019b8db01007387 */ /* 0x000fe20000100800 */
[----:B-1----:R-:W-:Y:S02]  /*17e00*/  IMAD R217, R4, R214, R215 ;  /* 0x000000d604d97224 */ /* 0x002fe400078e02d7 */
[----:B------:R-:W-:Y:S01]  /*17e10*/  VIADD R215, R0, 0x1fd ;  /* 0x000001fd00d77836 */ /* 0x000fe20000000000 */
[----:B------:R-:W-:Y:S01]  /*17e20*/  STL [R1+0x19b4], R220 ;  /* 0x0019b4dc01007387 */ /* 0x000fe20000100800 */
[--C-:B------:R-:W-:Y:S01]  /*17e30*/  @!P4 IMAD.IADD R241, R241, 0x1, -R4.reuse ;  /* 0x00000001f1f1c824 */ /* 0x100fe200078e0a04 */
[----:B------:R-:W-:Y:S01]  /*17e40*/  ISETP.GT.U32.AND P4, PT, R4, R250, PT ;  /* 0x000000fa0400720c */ /* 0x000fe20003f84070 */
[--C-:B------:R-:W-:Y:S01]  /*17e50*/  @!P3 IMAD.IADD R242, R242, 0x1, -R4.reuse ;  /* 0x00000001f2f2b824 */ /* 0x100fe200078e0a04 */
[----:B------:R-:W-:Y:S01]  /*17e60*/  STL [R1+0x19b0], R221 ;  /* 0x0019b0dd01007387 */ /* 0x000fe20000100800 */
[--C-:B------:R-:W-:Y:S01]  /*17e70*/  @!P6 IMAD.IADD R249, R249, 0x1, -R4.reuse ;  /* 0x00000001f9f9e824 */ /* 0x100fe200078e0a04 */
[----:B------:R-:W-:Y:S01]  /*17e80*/  ISETP.GT.U32.AND P3, PT, R4, R247, PT ;  /* 0x000000f70400720c */ /* 0x000fe20003f64070 */
[----:B------:R-:W-:Y:S01]  /*17e90*/  VIADD R214, R0, 0x1fe ;  /* 0x000001fe00d67836 */ /* 0x000fe20000000000 */
[----:B------:R-:W-:Y:S01]  /*17ea0*/  STL [R1+0x19ac], R222 ;  /* 0x0019acde01007387 */ /* 0x000fe20000100800 */
[----:B------:R-:W-:-:S03]  /*17eb0*/  @!P0 IMAD.IADD R245, R245, 0x1, -R4 ;  /* 0x00000001f5f58824 */ /* 0x000fc600078e0a04 */
[----:B------:R-:W-:Y:S01]  /*17ec0*/  STL [R1+0x19a8], R223 ;  /* 0x0019a8df01007387 */ /* 0x000fe20000100800 */
[----:B------:R-:W-:-:S03]  /*17ed0*/  ISETP.GT.U32.AND P0, PT, R4, R249, PT ;  /* 0x000000f90400720c */ /* 0x000fc60003f04070 */
[----:B------:R1:W-:Y:S04]  /*17ee0*/  STL [R1+0x4f8], R215 ;  /* 0x0004f8d701007387 */ /* 0x0003e80000100800 */
[----:B------:R-:W-:Y:S04]  /*17ef0*/  STL [R1+0x19a4], R224 ;  /* 0x0019a4e001007387 */ /* 0x000fe80000100800 */
[----:B------:R-:W-:Y:S04]  /*17f00*/  STL [R1+0x19a0], R225 ;  /* 0x0019a0e101007387 */ /* 0x000fe80000100800 */
[----:B------:R-:W-:Y:S04]  /*17f10*/  STL [R1+0x199c], R226 ;  /* 0x00199ce201007387 */ /* 0x000fe80000100800 */
[----:B------:R-:W-:Y:S04]  /*17f20*/  STL [R1+0x5dc], R214 ;  /* 0x0005dcd601007387 */ /* 0x000fe80000100800 */
[----:B------:R-:W-:Y:S01]  /*17f30*/  STL [R1+0x1998], R227 ;  /* 0x001998e301007387 */ /* 0x000fe20000100800 */
[----:B------:R-:W-:-:S03]  /*17f40*/  @!P5 IMAD.IADD R243, R243, 0x1, -R4 ;  /* 0x00000001f3f3d824 */ /* 0x000fc600078e0a04 */
[----:B------:R-:W-:Y:S01]  /*17f50*/  STL [R1+0x1994], R228 ;  /* 0x001994e401007387 */ /* 0x000fe20000100800 */
[----:B------:R-:W-:Y:S01]  /*17f60*/  ISETP.GT.U32.AND P6, PT, R4, R252, PT ;  /* 0x000000fc0400720c */ /* 0x000fe20003fc4070 */
[--C-:B------:R-:W-:Y:S02]  /*17f70*/  @!P2 IMAD.IADD R246, R246, 0x1, -R4.reuse ;  /* 0x00000001f6f6a824 */ /* 0x100fe400078e0a04 */
[----:B------:R-:W-:Y:S01]  /*17f80*/  STL [R1+0x1990], R229 ;  /* 0x001990e501007387 */ /* 0x000fe20000100800 */
[----:B------:R-:W-:Y:S01]  /*17f90*/  @!P1 IMAD.IADD R251, R251, 0x1, -R4 ;  /* 0x00000001fbfb9824 */ /* 0x000fe200078e0a04 */
[C---:B------:R-:W-:Y:S02]  /*17fa0*/  ISETP.GT.U32.AND P5, PT, R4.reuse, R248, PT ;  /* 0x000000f80400720c */ /* 0x040fe40003fa4070 */
[----:B------:R-:W-:Y:S01]  /*17fb0*/  STL [R1+0x198c], R230 ;  /* 0x00198ce601007387 */ /* 0x000fe20000100800 */
[----:B------:R-:W-:-:S03]  /*17fc0*/  ISETP.GT.U32.AND P2, PT, R4, R7, PT ;  /* 0x000000070400720c */ /* 0x000fc60003f44070 */
[----:B------:R-:W-:Y:S01]  /*17fd0*/  STL [R1+0x1984], R231 ;  /* 0x001984e701007387 */ /* 0x000fe20000100800 */
[----:B------:R-:W-:-:S03]  /*17fe0*/  @!P3 IMAD.IADD R247, R247, 0x1, -R4 ;  /* 0x00000001f7f7b824 */ /* 0x000fc600078e0a04 */
[----:B------:R-:W-:Y:S01]  /*17ff0*/  STL [R1+0x197c], R232 ;  /* 0x00197ce801007387 */ /* 0x000fe20000100800 */
[----:B------:R-:W-:Y:S01]  /*18000*/  @!P4 IMAD.IADD R250, R250, 0x1, -R4 ;  /* 0x00000001fafac824 */ /* 0x000fe200078e0a04 */
[C---:B------:R-:W-:Y:S02]  /*18010*/  ISETP.GT.U32.AND P3, PT, R4.reuse, R5, PT ;  /* 0x000000050400720c */ /* 0x040fe40003f64070 */
[----:B------:R-:W-:Y:S01]  /*18020*/  STL [R1+0x1974], R233 ;  /* 0x001974e901007387 */ /* 0x000fe20000100800 */
[----:B------:R-:W-:-:S03]  /*18030*/  ISETP.GT.U32.AND P4, PT, R4, R3, PT ;  /* 0x000000030400720c */ /* 0x000fc60003f84070 */
[----:B------:R-:W-:Y:S01]  /*18040*/  STL [R1+0x196c], R234 ;  /* 0x00196cea01007387 */ /* 0x000fe20000100800 */
[----:B------:R-:W-:-:S03]  /*18050*/  ISETP.GT.U32.AND P1, PT, R4, R251, PT ;  /* 0x000000fb0400720c */ /* 0x000fc60003f24070 */
[----:B------:R-:W-:Y:S01]  /*18060*/  STL [R1+0x1964], R235 ;  /* 0x001964eb01007387 */ /* 0x000fe20000100800 */
[----:B------:R-:W-:-:S03]  /*18070*/  @!P0 IMAD.IADD R249, R249, 0x1, -R4 ;  /* 0x00000001f9f98824 */ /* 0x000fc600078e0a04 */
[----:B------:R-:W-:Y:S01]  /*18080*/  STL [R1+0x195c], R236 ;  /* 0x00195cec01007387 */ /* 0x000fe20000100800 */
[----:B-1----:R-:W-:-:S03]  /*18090*/  IABS R215, R215 ;  /* 0x000000d700d77213 */ /* 0x002fc60000000000 */
[----:B------:R-:W-:Y:S01]  /*180a0*/  STL [R1+0x1954], R237 ;  /* 0x001954ed01007387 */ /* 0x000fe20000100800 */
[----:B------:R-:W-:-:S03]  /*180b0*/  ISETP.GT.U32.AND P0, PT, R4, R217, PT ;  /* 0x000000d90400720c */ /* 0x000fc60003f04070 */
[----:B------:R-:W-:Y:S04]  /*180c0*/  STL [R1+0x194c], R238 ;  /* 0x00194cee01007387 */ /* 0x000fe80000100800 */
[----:B------:R-:W-:Y:S04]  /*180d0*/  STL [R1+0x1948], R239 ;  /* 0x001948ef01007387 */ /* 0x000fe80000100800 */
[----:B------:R-:W-:Y:S01]  /*180e0*/  STL [R1+0x1930], R240 ;  /* 0x001930f001007387 */ /* 0x000fe20000100800 */
[----:B------:R-:W-:-:S03]  /*180f0*/  IMAD.MOV.U32 R216, RZ, RZ, R215 ;  /* 0x000000ffffd87224 */ /* 0x000fc600078e00d7 */
[----:B------:R-:W-:Y:S01]  /*18100*/  STL [R1+0x192c], R241 ;  /* 0x00192cf101007387 */ /* 0x000fe20000100800 */
[----:B------:R-:W-:-:S03]  /*18110*/  @!P6 IMAD.IADD R252, R252, 0x1, -R4 ;  /* 0x00000001fcfce824 */ /* 0x000fc600078e0a04 */
[----:B------:R-:W-:Y:S01]  /*18120*/  STL [R1+0x1928], R242 ;  /* 0x001928f201007387 */ /* 0x000fe20000100800 */
[----:B------:R-:W-:-:S03]  /*18130*/  @!P5 IMAD.IADD R248, R248, 0x1, -R4 ;  /* 0x00000001f8f8d824 */ /* 0x000fc600078e0a04 */
[----:B------:R1:W-:Y:S01]  /*18140*/  STL [R1+0x1934], R243 ;  /* 0x001934f301007387 */ /* 0x0003e20000100800 */
[--C-:B------:R-:W-:Y:S01]  /*18150*/  @!P2 IMAD.IADD R7, R7, 0x1, -R4.reuse ;  /* 0x000000010707a824 */ /* 0x100fe200078e0a04 */
[----:B------:R-:W-:Y:S01]  /*18160*/  ISETP.GT.U32.AND P5, PT, R4, R250, PT ;  /* 0x000000fa0400720c */ /* 0x000fe20003fa4070 */
[----:B------:R-:W-:Y:S01]  /*18170*/  IMAD.HI.U32 R215, R2, R216, RZ ;  /* 0x000000d802d77227 */ /* 0x000fe200078e00ff */
[----:B-1----:R-:W2:Y:S03]  /*18180*/  LDL.LU R243, [R1+0x43c] ;  /* 0x00043c0001f37983 */ /* 0x002ea60000300800 */
[--C-:B------:R-:W-:Y:S02]  /*18190*/  @!P3 IMAD.IADD R5, R5, 0x1, -R4.reuse ;  /* 0x000000010505b824 */ /* 0x100fe400078e0a04 */
[--C-:B------:R-:W-:Y:S01]  /*181a0*/  @!P4 IMAD.IADD R3, R3, 0x1, -R4.reuse ;  /* 0x000000010303c824 */ /* 0x100fe200078e0a04 */
[C---:B------:R-:W-:Y:S01]  /*181b0*/  ISETP.GT.U32.AND P4, PT, R4.reuse, R252, PT ;  /* 0x000000fc0400720c */ /* 0x040fe20003f84070 */
[----:B------:R-:W-:Y:S01]  /*181c0*/  @!P1 IMAD.IADD R251, R251, 0x1, -R4 ;  /* 0x00000001fbfb9824 */ /* 0x000fe200078e0a04 */
[----:B------:R-:W-:Y:S01]  /*181d0*/  ISETP.GT.U32.AND P1, PT, R4, R7, PT ;  /* 0x000000070400720c */ /* 0x000fe20003f24070 */
[----:B------:R-:W-:-:S02]  /*181e0*/  IMAD.MOV R215, RZ, RZ, -R215 ;  /* 0x000000ffffd77224 */ /* 0x000fc400078e0ad7 */
[----:B------:R-:W-:Y:S01]  /*181f0*/  @!P0 IMAD.IADD R217, R217, 0x1, -R4 ;  /* 0x00000001d9d98824 */ /* 0x000fe200078e0a04 */
[C---:B------:R-:W-:Y:S01]  /*18200*/  ISETP.GT.U32.AND P0, PT, R4.reuse, R5, PT ;  /* 0x000000050400720c */ /* 0x040fe20003f04070 */
[----:B------:R-:W-:Y:S01]  /*18210*/  IMAD R218, R4, R215, R216 ;  /* 0x000000d704da7224 */ /* 0x000fe200078e02d8 */
[----:B------:R-:W-:Y:S01]  /*18220*/  STL [R1+0x1938], R244 ;  /* 0x001938f401007387 */ /* 0x000fe20000100800 */
[----:B------:R-:W-:-:S03]  /*18230*/  @!P5 IMAD.IADD R250, R250, 0x1, -R4 ;  /* 0x00000001fafad824 */ /* 0x000fc600078e0a04 */
[----:B------:R-:W-:Y:S01]  /*18240*/  STL [R1+0x1924], R245 ;  /* 0x001924f501007387 */ /* 0x000fe20000100800 */
[----:B------:R-:W-:Y:S01]  /*18250*/  ISETP.GT.U32.AND P6, PT, R4, R218, PT ;  /* 0x000000da0400720c */ /* 0x000fe20003fc4070 */
[--C-:B------:R-:W-:Y:S02]  /*18260*/  @!P4 IMAD.IADD R252, R252, 0x1, -R4.reuse ;  /* 0x00000001fcfcc824 */ /* 0x100fe400078e0a04 */
[----:B------:R-:W-:Y:S01]  /*18270*/  STL [R1+0x193c], R246 ;  /* 0x00193cf601007387 */ /* 0x000fe20000100800 */
[----:B------:R-:W-:-:S03]  /*18280*/  @!P1 IMAD.IADD R7, R7, 0x1, -R4 ;  /* 0x0000000107079824 */ /* 0x000fc600078e0a04 */
[----:B------:R-:W-:Y:S04]  /*18290*/  STL [R1+0x1940], R247 ;  /* 0x001940f701007387 */ /* 0x000fe80000100800 */
[----:B------:R-:W-:Y:S01]  /*182a0*/  STL [R1+0x1944], R248 ;  /* 0x001944f801007387 */ /* 0x000fe20000100800 */
[----:B------:R-:W-:-:S03]  /*182b0*/  @!P0 IMAD.IADD R5, R5, 0x1, -R4 ;  /* 0x0000000105058824 */ /* 0x000fc600078e0a04 */
[----:B------:R-:W-:Y:S04]  /*182c0*/  STL [R1+0x1950], R249 ;  /* 0x001950f901007387 */ /* 0x000fe80000100800 */
[----:B------:R-:W-:Y:S04]  /*182d0*/  STL [R1+0x1958], R250 ;  /* 0x001958fa01007387 */ /* 0x000fe80000100800 */
[----:B------:R-:W-:Y:S04]  /*182e0*/  STL [R1+0x1960], R251 ;  /* 0x001960fb01007387 */ /* 0x000fe80000100800 */
[----:B------:R-:W3:Y:S04]  /*182f0*/  LDL.LU R215, [R1+0x430] ;  /* 0x0004300001d77983 */ /* 0x000ee80000300800 */
[----:B------:R-:W-:Y:S04]  /*18300*/  STL [R1+0x1968], R252 ;  /* 0x001968fc01007387 */ /* 0x000fe80000100800 */
[----:B------:R1:W-:Y:S01]  /*18310*/  STL [R1+0x94], R7 ;  /* 0x0000940701007387 */ /* 0x0003e20000100800 */
[----:B------:R-:W-:Y:S01]  /*18320*/  @!P6 IMAD.IADD R218, R218, 0x1, -R4 ;  /* 0x00000001dadae824 */ /* 0x000fe200078e0a04 */
[----:B------:R-:W-:-:S02]  /*18330*/  ISETP.GT.U32.AND P6, PT, R4, R3, PT ;  /* 0x000000030400720c */ /* 0x000fc40003fc4070 */
[----:B-1----:R-:W4:Y:S04]  /*18340*/  LDL.LU R7, [R1+0x1cf8] ;  /* 0x001cf80001077983 */ /* 0x002f280000300800 */
[----:B------:R-:W4:Y:S04]  /*18350*/  LDL.LU R221, [R1+0x434] ;  /* 0x0004340001dd7983 */ /* 0x000f280000300800 */
[----:B------:R1:W-:Y:S04]  /*18360*/  STL [R1+0x90], R5 ;  /* 0x0000900501007387 */ /* 0x0003e80000100800 */
[----:B-1----:R-:W4:Y:S01]  /*18370*/  LDL.LU R5, [R1+0x1cf4] ;  /* 0x001cf40001057983 */ /* 0x002f220000300800 */
[----:B------:R-:W-:-:S05]  /*18380*/  @!P6 IMAD.IADD R3, R3, 0x1, -R4 ;  /* 0x000000010303e824 */ /* 0x000fca00078e0a04 */
[----:B------:R1:W-:Y:S04]  /*18390*/  STL [R1+0x8c], R3 ;  /* 0x00008c0301007387 */ /* 0x0003e80000100800 */
[----:B-1----:R-:W4:Y:S04]  /*183a0*/  LDL.LU R3, [R1+0x1cf0] ;  /* 0x001cf00001037983 */ /* 0x002f280000300800 */
[----:B------:R-:W4:Y:S01]  /*183b0*/  LDL.LU R220, [R1+0x754] ;  /* 0x0007540001dc7983 */ /* 0x000f220000300800 */
[----:B------:R-:W-:-:S05]  /*183c0*/  IABS R214, R214 ;  /* 0x000000d600d67213 */ /* 0x000fca0000000000 */
[----:B------:R-:W-:-:S04]  /*183d0*/  IMAD.HI.U32 R2, R2, R214, RZ ;  /* 0x000000d602027227 */ /* 0x000fc800078e00ff */
[----:B------:R-:W-:-:S04]  /*183e0*/  IMAD.MOV R2, RZ, RZ, -R2 ;  /* 0x000000ffff027224 */ /* 0x000fc800078e0a02 */
[----:B------:R-:W-:Y:S02]  /*183f0*/  IMAD R216, R4, R2, R214 ;  /* 0x0000000204d87224 */ /* 0x000fe400078e02d6 */
[----:B------:R-:W-:-:S05]  /*18400*/  VIADD R214, R0, 0x1 ;  /* 0x0000000100d67836 */ /* 0x000fca0000000000 */
[----:B------:R-:W-:Y:S02]  /*18410*/  ISETP.GE.AND P5, PT, R214, RZ, PT ;  /* 0x000000ffd600720c */ /* 0x000fe40003fa6270 */
[----:B------:R-:W1:Y:S01]  /*18420*/  S2R R214, SR_TID.X ;  /* 0x0000000000d67919 */ /* 0x000e620000002100 */
[----:B------:R-:W-:-:S13]  /*18430*/  ISETP.GT.U32.AND P3, PT, R4, R216, PT ;  /* 0x000000d80400720c */ /* 0x000fda0003f64070 */
[----:B------:R-:W-:Y:S01]  /*18440*/  @!P3 IMAD.IADD R216, R216, 0x1, -R4 ;  /* 0x00000001d8d8b824 */ /* 0x000fe200078e0a04 */
[----:B------:R-:W-:-:S04]  /*18450*/  ISETP.GT.U32.AND P3, PT, R4, R217, PT ;  /* 0x000000d90400720c */ /* 0x000fc80003f64070 */
[----:B------:R-:W-:Y:S01]  /*18460*/  ISETP.GT.U32.AND P1, PT, R4, R216, PT ;  /* 0x000000d80400720c */ /* 0x000fe20003f24070 */
[----:B------:R-:W-:Y:S01]  /*18470*/  VIADD R219, R0, 0x2 ;  /* 0x0000000200db7836 */ /* 0x000fe20000000000 */
[----:B-1----:R-:W-:Y:S01]  /*18480*/  LOP3.LUT R2, R214, 0x7f, RZ, 0xc0, !PT ;  /* 0x0000007fd6027812 */ /* 0x002fe200078ec0ff */
[----:B------:R-:W-:-:S06]  /*18490*/  VIADD R214, R0, 0x3 ;  /* 0x0000000300d67836 */ /* 0x000fcc0000000000 */
[----:B------:R-:W-:Y:S01]  /*184a0*/  @!P3 IMAD.IADD R217, R217, 0x1, -R4 ;  /* 0x00000001d9d9b824 */ /* 0x000fe200078e0a04 */
[----:B------:R-:W-:Y:S01]  /*184b0*/  ISETP.GE.AND P6, PT, R214, RZ, PT ;  /* 0x000000ffd600720c */ /* 0x000fe20003fc6270 */
[----:B------:R-:W-:-:S03]  /*184c0*/  IMAD R214, R2, UR15, RZ ;  /* 0x0000000f02d67c24 */ /* 0x000fc6000f8e02ff */
[----:B------:R1:W-:Y:S01]  /*184d0*/  STL [R1+0x88], R217 ;  /* 0x000088d901007387 */ /* 0x0003e20000100800 */
[----:B------:R-:W-:Y:S01]  /*184e0*/  ISETP.GE.AND P0, PT, R219, RZ, PT ;  /* 0x000000ffdb00720c */ /* 0x000fe20003f06270 */
[----:B------:R-:W-:Y:S01]  /*184f0*/  @!P1 IMAD.IADD R216, R216, 0x1, -R4 ;  /* 0x00000001d8d89824 */ /* 0x000fe200078e0a04 */
[----:B------:R-:W-:Y:S01]  /*18500*/  ISETP.GE.AND P3, PT, R0, RZ, PT ;  /* 0x000000ff0000720c */ /* 0x000fe20003f66270 */
[----:B-1----:R-:W4:Y:S04]  /*18510*/  LDL.LU R217, [R1+0x758] ;  /* 0x0007580001d97983 */ /* 0x002f280000300800 */
[----:B------:R-:W4:Y:S04]  /*18520*/  LDL.LU R219, [R1+0x770] ;  /* 0x0007700001db7983 */ /* 0x000f280000300800 */
[----:B------:R-:W-:Y:S01]  /*18530*/  STL [R1+0x1838], R0 ;  /* 0x0018380001007387 */ /* 0x000fe20000100800 */
[----:B--2---:R-:W-:-:S13]  /*18540*/  ISETP.GT.U32.AND P2, PT, R4, R243, PT ;  /* 0x000000f30400720c */ /* 0x004fda0003f44070 */
[----:B------:R-:W-:Y:S01]  /*18550*/  @!P2 IMAD.IADD R243, R243, 0x1, -R4 ;  /* 0x00000001f3f3a824 */ /* 0x000fe200078e0a04 */
[----:B------:R-:W-:-:S04]  /*18560*/  ISETP.GT.U32.AND P2, PT, R4, R218, PT ;  /* 0x000000da0400720c */ /* 0x000fc80003f44070 */
[----:B------:R-:W-:-:S09]  /*18570*/  ISETP.GT.U32.AND P4, PT, R4, R243, PT ;  /* 0x000000f30400720c */ /* 0x000fd20003f84070 */
[--C-:B------:R-:W-:Y:S01]  /*18580*/  @!P2 IMAD.IADD R218, R218, 0x1, -R4.reuse ;  /* 0x00000001dadaa824 */ /* 0x100fe200078e0a04 */
[----:B------:R-:W-:Y:S01]  /*18590*/  LEA R2, P2, R214, UR22, 0x2 ;  /* 0x00000016d6027c11 */ /* 0x000fe2000f8410ff */
[----:B------:R-:W1:Y:S02]  /*185a0*/  LDCU UR22, c[0x0][0x3b0] ;  /* 0x00007600ff1677ac */ /* 0x000e640008000800 */
[----:B------:R-:W-:Y:S01]  /*185b0*/  @!P4 IMAD.IADD R243, R243, 0x1, -R4 ;  /* 0x00000001f3f3c824 */ /* 0x000fe200078e0a04 */
[----:B------:R2:W-:Y:S04]  /*185c0*/  STL [R1+0x84], R218 ;  /* 0x000084da01007387 */ /* 0x0005e80000100800 */
[----:B--2---:R-:W2:Y:S04]  /*185d0*/  LDL.LU R218, [R1+0x774] ;  /* 0x0007740001da7983 */ /* 0x004ea80000300800 */
[----:B------:R1:W-:Y:S01]  /*185e0*/  STL [R1+0x1920], R2 ;  /* 0x0019200201007387 */ /* 0x0003e20000100800 */
[----:B---3--:R-:W-:-:S03]  /*185f0*/  ISETP.GE.AND P1, PT, R215, RZ, PT ;  /* 0x000000ffd700720c */ /* 0x008fc60003f26270 */
[----:B------:R3:W-:Y:S01]  /*18600*/  STL [R1+0x4], R216 ;  /* 0x000004d801007387 */ /* 0x0007e20000100800 */
[----:B-1----:R-:W-:-:S03]  /*18610*/  IMAD.MOV.U32 R2, RZ, RZ, R6 ;  /* 0x000000ffff027224 */ /* 0x002fc600078e0006 */
[----:B---3--:R-:W3:Y:S04]  /*18620*/  LDL.LU R216, [R1+0x77c] ;  /* 0x00077c0001d87983 */ /* 0x008ee80000300800 */
[----:B------:R-:W-:Y:S01]  /*18630*/  STL [R1+0x1970], R243 ;  /* 0x001970f301007387 */ /* 0x000fe20000100800 */
[----:B----4-:R-:W-:Y:S01]  /*18640*/  IMAD R222, R5, UR5, RZ ;  /* 0x0000000505de7c24 */ /* 0x010fe2000f8e02ff */
[----:B------:R-:W-:Y:S01]  /*18650*/  LEA.HI.X.SX32 R5, R214, UR23, 0x2, P2 ;  /* 0x00000017d6057c11 */ /* 0x000fe200090f16ff */
[----:B------:R-:W-:Y:S01]  /*18660*/  @!P3 IMAD.MOV R2, RZ, RZ, -R2 ;  /* 0x000000ffff02b224 */ /* 0x000fe200078e0a02 */
[----:B------:R-:W1:Y:S02]  /*18670*/  LDCU UR5, c[0x0][0x3b0] ;  /* 0x00007600ff0577ac */ /* 0x000e640008000800 */
[----:B------:R-:W-:-:S02]  /*18680*/  LEA R4, P4, R222, UR20, 0x2 ;  /* 0x00000014de047c11 */ /* 0x000fc4000f8810ff */
[----:B------:R-:W-:Y:S01]  /*18690*/  ISETP.GE.AND P2, PT, R221, RZ, PT ;  /* 0x000000ffdd00720c */ /* 0x000fe20003f46270 */
[----:B------:R-:W4:Y:S01]  /*186a0*/  LDCU UR23, c[0x0][0x3b0] ;  /* 0x00007600ff1777ac */ /* 0x000f220008000800 */
[----:B------:R-:W-:Y:S01]  /*186b0*/  LEA.HI.X.SX32 R6, R222, UR21, 0x2, P4 ;  /* 0x00000015de067c11 */ /* 0x000fe2000a0f16ff */
[----:B------:R-:W-:Y:S01]  /*186c0*/  STL [R1+0x1978], R4 ;  /* 0x0019780401007387 */ /* 0x000fe20000100800 */
[----:B------:R-:W1:Y:S03]  /*186d0*/  LDCU UR20, c[0x0][0x3b0] ;  /* 0x00007600ff1477ac */ /* 0x000e660008000800 */
[----:B------:R-:W2:Y:S01]  /*186e0*/  LDL.LU R215, [R1+0x784] ;  /* 0x0007840001d77983 */ /* 0x000ea20000300800 */
[----:B------:R-:W1:Y:S03]  /*186f0*/  LDCU UR21, c[0x0][0x3b0] ;  /* 0x00007600ff1577ac */ /* 0x000e660008000800 */
[----:B------:R-:W2:Y:S04]  /*18700*/  LDL.LU R214, [R1+0x78c] ;  /* 0x00078c0001d67983 */ /* 0x000ea80000300800 */
[----:B------:R-:W-:Y:S04]  /*18710*/  STL [R1+0x1980], R5 ;  /* 0x0019800501007387 */ /* 0x000fe80000100800 */
[----:B------:R-:W-:Y:S04]  /*18720*/  STL [R1+0x1988], R6 ;  /* 0x0019880601007387 */ /* 0x000fe80000100800 */
[----:B------:R-:W2:Y:S04]  /*18730*/  LDL.LU R221, [R1+0x7ac] ;  /* 0x0007ac0001dd7983 */ /* 0x000ea80000300800 */
[----:B------:R-:W2:Y:S01]  /*18740*/  LDL.LU R0, [R1+0x418] ;  /* 0x0004180001007983 */ /* 0x000ea20000300800 */
[----:B------:R-:W-:-:S03]  /*18750*/  ISETP.GE.AND P3, PT, R220, RZ, PT ;  /* 0x000000ffdc00720c */ /* 0x000fc60003f66270 */
[----:B------:R-:W3:Y:S04]  /*18760*/  LDL.LU R220, [R1+0x7b0] ;  /* 0x0007b00001dc7983 */ /* 0x000ee80000300800 */
[----:B------:R1:W-:Y:S04]  /*18770*/  STL [R1+0x438], R2 ;  /* 0x0004380201007387 */ /* 0x0003e80000100800 */
[----:B-1----:R-:W3:Y:S01]  /*18780*/  LDL.LU R2, [R1+0x414] ;  /* 0x0004140001027983 */ /* 0x002ee20000300800 */
[----:B------:R-:W-:-:S03]  /*18790*/  ISETP.GE.AND P4, PT, R217, RZ, PT ;  /* 0x000000ffd900720c */ /* 0x000fc60003f86270 */
[----:B------:R-:W4:Y:S01]  /*187a0*/  LDL.LU R217, [R1+0x7b4] ;  /* 0x0007b40001d97983 */ /* 0x000f220000300800 */
[----:B--2---:R-:W-:-:S05]  /*187b0*/  @!P5 IMAD.MOV R0, RZ, RZ, -R0 ;  /* 0x000000ffff00d224 */ /* 0x004fca00078e0a00 */
[----:B------:R1:W-:Y:S04]  /*187c0*/  STL [R1+0x434], R0 ;  /* 0x0004340001007387 */ /* 0x0003e80000100800 */
[----:B-1----:R-:W2:Y:S01]  /*187d0*/  LDL.LU R0, [R1+0x410] ;  /* 0x0004100001007983 */ /* 0x002ea20000300800 */
[----:B---3--:R-:W-:Y:S01]  /*187e0*/  @!P0 IMAD.MOV R2, RZ, RZ, -R2 ;  /* 0x000000ffff028224 */ /* 0x008fe200078e0a02 */
[----:B------:R-:W-:Y:S02]  /*187f0*/  ISETP.GE.AND P0, PT, R219, RZ, PT ;  /* 0x000000ffdb00720c */ /* 0x000fe40003f06270 */
        /* <DEDUP_REMOVED lines=13> */
[----:B--2---:R-:W-:Y:S01]  /*188d0*/  @!P2 IMAD.MOV R0, RZ, RZ, -R0 ;  /* 0x000000ffff00a224 */ /* 0x004fe200078e0a00 */
[----:B------:R-:W-:-:S02]  /*188e0*/  ISETP.GE.AND P2, PT, R215, RZ, PT ;  /* 0x000000ffd700720c */ /* 0x000fc40003f46270 */
[----:B------:R-:W2:Y:S04]  /*188f0*/  LDL.LU R215, [R1+0x7ec] ;  /* 0x0007ec0001d77983 */ /* 0x000ea80000300800 */
[----:B------:R1:W-:Y:S04]  /*18900*/  STL [R1+0x424], R0 ;  /* 0x0004240001007387 */ /* 0x0003e80000100800 */
[----:B-1----:R-:W2:Y:S01]  /*18910*/  LDL.LU R0, [R1+0x400] ;  /* 0x0004000001007983 */ /* 0x002ea20000300800 */
[----:B---3--:R-:W-:Y:S01]  /*18920*/  @!P3 IMAD.MOV R2, RZ, RZ, -R2 ;  /* 0x000000ffff02b224 */ /* 0x008fe200078e0a02 */
[----:B------:R-:W-:-:S02]  /*18930*/  ISETP.GE.AND P3, PT, R214, RZ, PT ;  /* 0x000000ffd600720c */ /* 0x000fc40003f66270 */
        /* <DEDUP_REMOVED lines=14> */
[----:B----4-:R-:W-:-:S02]  /*18a20*/  ISETP.GE.AND P5, PT, R217, RZ, PT ;  /* 0x000000ffd900720c */ /* 0x010fc40003fa6270 */
[----:B------:R-:W2:Y:S04]  /*18a30*/  LDL.LU R217, [R1+0x810] ;  /* 0x0008100001d97983 */ /* 0x000ea80000300800 */
[----:B------:R1:W-:Y:S04]  /*18a40*/  STL [R1+0x410], R0 ;  /* 0x0004100001007387 */ /* 0x0003e80000100800 */
[----:B-1----:R-:W4:Y:S01]  /*18a50*/  LDL.LU R0, [R1+0x3f0] ;  /* 0x0003f00001007983 */ /* 0x002f220000300800 */
[----:B---3--:R-:W-:Y:S01]  /*18a60*/  @!P1 IMAD.MOV R2, RZ, RZ, -R2 ;  /* 0x000000ffff029224 */ /* 0x008fe200078e0a02 */
[----:B------:R-:W-:-:S02]  /*18a70*/  ISETP.GE.AND P1, PT, R219, RZ, PT ;  /* 0x000000ffdb00720c */ /* 0x000fc40003f26270 */
[----:B------:R-:W3:Y:S04]  /*18a80*/  LDL.LU R219, [R1+0x814] ;  /* 0x0008140001db7983 */ /* 0x000ee80000300800 */
[----:B------:R1:W-:Y:S04]  /*18a90*/  STL [R1+0x40c], R2 ;  /* 0x00040c0201007387 */ /* 0x0003e80000100800 */
[----:B-1----:R-:W2:Y:S01]  /*18aa0*/  LDL.LU R2, [R1+0x3ec] ;  /* 0x0003ec0001027983 */ /* 0x002ea20000300800 */
[----:B----4-:R-:W-:Y:S01]  /*18ab0*/  @!P2 IMAD.MOV R0, RZ, RZ, -R0 ;  /* 0x000000ffff00a224 */ /* 0x010fe200078e0a00 */
[----:B------:R-:W-:-:S02]  /*18ac0*/  ISETP.GE.AND P2, PT, R218, RZ, PT ;  /* 0x000000ffda00720c */ /* 0x000fc40003f46270 */
[----:B------:R-:W4:Y:S04]  /*18ad0*/  LDL.LU R218, [R1+0x81c] ;  /* 0x00081c0001da7983 */ /* 0x000f280000300800 */
        /* <DEDUP_REMOVED lines=38> */
[----:B----4-:R-:W-:-:S02]  /*18d40*/  ISETP.GE.AND P4, PT, R218, RZ, PT ;  /* 0x000000ffda00720c */ /* 0x010fc40003f86270 */
[----:B------:R-:W3:Y:S04]  /*18d50*/  LDL.LU R218, [R1+0x884] ;  /* 0x0008840001da7983 */ /* 0x000ee80000300800 */
[----:B------:R1:W-:Y:S04]  /*18d60*/  STL [R1+0x3e8], R0 ;  /* 0x0003e80001007387 */ /* 0x0003e80000100800 */
[----:B-1----:R-:W4:Y:S01]  /*18d70*/  LDL.LU R0, [R1+0x3c8] ;  /* 0x0003c80001007983 */ /* 0x002f220000300800 */
[----:B--2---:R-:W-:Y:S01]  /*18d80*/  @!P0 IMAD.MOV R2, RZ, RZ, -R2 ;  /* 0x000000ffff028224 */ /* 0x004fe200078e0a02 */
[----:B------:R-:W-:-:S02]  /*18d90*/  ISETP.GE.AND P0, PT, R216, RZ, PT ;  /* 0x000000ffd800720c */ /* 0x000fc40003f06270 */
[----:B------:R-:W2:Y:S04]  /*18da0*/  LDL.LU R216, [R1+0x88c] ;  /* 0x00088c0001d87983 */ /* 0x000ea80000300800 */
        /* <DEDUP_REMOVED lines=847> */
[----:B--2---:R-:W-:-:S05]  /*1c2a0*/  @!P1 IMAD.MOV R2, RZ, RZ, -R2 ;  /* 0x000000ffff029224 */ /* 0x004fca00078e0a02 */
[----:B------:R1:W-:Y:S04]  /*1c2b0*/  STL [R1+0x124], R2 ;  /* 0x0001240201007387 */ /* 0x0003e80000100800 */
[----:B-1----:R-:W2:Y:S01]  /*1c2c0*/  LDL.LU R2, [R1+0x11c] ;  /* 0x00011c0001027983 */ /* 0x002ea20000300800 */
[----:B------:R-:W-:-:S03]  /*1c2d0*/  ISETP.GE.AND P1, PT, R214, RZ, PT ;  /* 0x000000ffd600720c */ /* 0x000fc60003f26270 */
[----:B------:R-:W3:Y:S01]  /*1c2e0*/  LDL.LU R214, [R1+0xa28] ;  /* 0x000a280001d67983 */ /* 0x000ee20000300800 */
[----:B----4-:R-:W-:Y:S01]  /*1c2f0*/  @!P2 IMAD.MOV R0, RZ, RZ, -R0 ;  /* 0x000000ffff00a224 */ /* 0x010fe200078e0a00 */
[----:B------:R-:W-:Y:S02]  /*1c300*/  ISETP.GE.AND P2, PT, R221, RZ, PT ;  /* 0x000000ffdd00720c */ /* 0x000fe40003f46270 */
        /* <DEDUP_REMOVED lines=13> */
[----:B--2---:R-:W-:-:S03]  /*1c3e0*/  @!P0 IMAD.MOV R2, RZ, RZ, -R2 ;  /* 0x000000ffff028224 */ /* 0x004fc600078e0a02 */
[----:B------:R-:W2:Y:S04]  /*1c3f0*/  LDL.LU R222, [R1+0xa10] ;  /* 0x000a100001de7983 */ /* 0x000ea80000300800 */
[----:B------:R1:W-:Y:S04]  /*1c400*/  STL [R1+0x114], R2 ;  /* 0x0001140201007387 */ /* 0x0003e80000100800 */
[----:B-1----:R-:W2:Y:S01]  /*1c410*/  LDL.LU R2, [R1+0x10c] ;  /* 0x00010c0001027983 */ /* 0x002ea20000300800 */
[----:B------:R-:W-:Y:S01]  /*1c420*/  ISETP.GE.AND P0, PT, R219, RZ, PT ;  /* 0x000000ffdb00720c */ /* 0x000fe20003f06270 */
        /* <DEDUP_REMOVED lines=18> */
[----:B------:R-:W2:Y:S04]  /*1c550*/  LDL.LU R214, [R1+0xfc] ;  /* 0x0000fc0001d67983 */ /* 0x000ea80000300800 */
[----:B------:R1:W-:Y:S04]  /*1c560*/  STL [R1+0x104], R2 ;  /* 0x0001040201007387 */ /* 0x0003e80000100800 */
[----:B-1----:R-:W2:Y:S01]  /*1c570*/  LDL.LU R2, [R1+0xf8] ;  /* 0x0000f80001027983 */ /* 0x002ea20000300800 */
[----:B---3--:R-:W-:Y:S01]  /*1c580*/  @!P4 IMAD.MOV R0, RZ, RZ, -R0 ;  /* 0x000000ffff00c224 */ /* 0x008fe200078e0a00 */
[----:B----4-:R-:W-:-:S04]  /*1c590*/  ISETP.GE.AND P4, PT, R221, RZ, PT ;  /* 0x000000ffdd00720c */ /* 0x010fc80003f86270 */
[----:B------:R1:W-:Y:S04]  /*1c5a0*/  STL [R1+0x100], R0 ;  /* 0x0001000001007387 */ /* 0x0003e80000100800 */
[----:B------:R-:W3:Y:S01]  /*1c5b0*/  LDL.LU R221, [R1+0x9e8] ;  /* 0x0009e80001dd7983 */ /* 0x000ee20000300800 */
[----:B--2---:R-:W-:-:S03]  /*1c5c0*/  @!P0 IMAD.MOV R214, RZ, RZ, -R214 ;  /* 0x000000ffffd68224 */ /* 0x004fc600078e0ad6 */
[----:B-1----:R-:W2:Y:S01]  /*1c5d0*/  LDL.LU R0, [R1+0xf4] ;  /* 0x0000f40001007983 */ /* 0x002ea20000300800 */
[----:B------:R-:W-:-:S03]  /*1c5e0*/  ISETP.GE.AND P0, PT, R220, RZ, PT ;  /* 0x000000ffdc00720c */ /* 0x000fc60003f06270 */
[----:B------:R-:W4:Y:S01]  /*1c5f0*/  LDL.LU R220, [R1+0x9ec] ;  /* 0x0009ec0001dc7983 */ /* 0x000f220000300800 */
[----:B------:R-:W-:-:S05]  /*1c600*/  @!P5 IMAD.MOV R2, RZ, RZ, -R2 ;  /* 0x000000ffff02d224 */ /* 0x000fca00078e0a02 */
[----:B------:R1:W-:Y:S04]  /*1c610*/  STL [R1+0xf8], R2 ;  /* 0x0000f80201007387 */ /* 0x0003e80000100800 */
[----:B-1----:R-:W3:Y:S01]  /*1c620*/  LDL.LU R2, [R1+0xf0] ;  /* 0x0000f00001027983 */ /* 0x002ee20000300800 */
[----:B------:R-:W-:-:S03]  /*1c630*/  ISETP.GE.AND P5, PT, R217, RZ, PT ;  /* 0x000000ffd900720c */ /* 0x000fc60003fa6270 */
[----:B------:R-:W4:Y:S01]  /*1c640*/  LDL.LU R217, [R1+0x9b4] ;  /* 0x0009b40001d97983 */ /* 0x000f220000300800 */
[----:B--2---:R-:W-:-:S05]  /*1c650*/  @!P1 IMAD.MOV R0, RZ, RZ, -R0 ;  /* 0x000000ffff009224 */ /* 0x004fca00078e0a00 */
[----:B------:R1:W-:Y:S04]  /*1c660*/  STL [R1+0xf4], R0 ;  /* 0x0000f40001007387 */ /* 0x0003e80000100800 */
[----:B-1----:R-:W2:Y:S04]  /*1c670*/  LDL.LU R0, [R1+0xec] ;  /* 0x0000ec0001007983 */ /* 0x002ea80000300800 */
[----:B------:R-:W4:Y:S01]  /*1c680*/  LDL.LU R224, [R1+0x9b8] ;  /* 0x0009b80001e07983 */ /* 0x000f220000300800 */
[----:B---3--:R-:W-:-:S05]  /*1c690*/  @!P2 IMAD.MOV R2, RZ, RZ, -R2 ;  /* 0x000000ffff02a224 */ /* 0x008fca00078e0a02 */
[----:B------:R1:W-:Y:S04]  /*1c6a0*/  STL [R1+0xf0], R2 ;  /* 0x0000f00201007387 */ /* 0x0003e80000100800 */
[----:B-1----:R-:W3:Y:S01]  /*1c6b0*/  LDL.LU R2, [R1+0xe8] ;  /* 0x0000e80001027983 */ /* 0x002ee20000300800 */
[----:B------:R-:W-:-:S03]  /*1c6c0*/  ISETP.GE.AND P2, PT, R218, RZ, PT ;  /* 0x000000ffda00720c */ /* 0x000fc60003f46270 */
[----:B------:R-:W4:Y:S01]  /*1c6d0*/  LDL.LU R218, [R1+0x9bc] ;  /* 0x0009bc0001da7983 */ /* 0x000f220000300800 */
[----:B------:R-:W-:Y:S01]  /*1c6e0*/  ISETP.GE.AND P1, PT, R222, RZ, PT ;  /* 0x000000ffde00720c */ /* 0x000fe20003f26270 */
[----:B--2---:R-:W-:-:S05]  /*1c6f0*/  @!P3 IMAD.MOV R0, RZ, RZ, -R0 ;  /* 0x000000ffff00b224 */ /* 0x004fca00078e0a00 */
[----:B------:R1:W-:Y:S04]  /*1c700*/  STL [R1+0xec], R0 ;  /* 0x0000ec0001007387 */ /* 0x0003e80000100800 */
[----:B-1----:R-:W2:Y:S04]  /*1c710*/  LDL.LU R0, [R1+0xe4] ;  /* 0x0000e40001007983 */ /* 0x002ea80000300800 */
[----:B------:R-:W4:Y:S01]  /*1c720*/  LDL.LU R222, [R1+0x9c0] ;  /* 0x0009c00001de7983 */ /* 0x000f220000300800 */
[----:B---3--:R-:W-:Y:S01]  /*1c730*/  @!P4 IMAD.MOV R2, RZ, RZ, -R2 ;  /* 0x000000ffff02c224 */ /* 0x008fe200078e0a02 */
[----:B------:R-:W-:-:S02]  /*1c740*/  ISETP.GE.AND P4, PT, R215, RZ, PT ;  /* 0x000000ffd700720c */ /* 0x000fc40003f86270 */
[----:B------:R-:W3:Y:S04]  /*1c750*/  LDL.LU R215, [R1+0xe0] ;  /* 0x0000e00001d77983 */ /* 0x000ee80000300800 */
[----:B------:R1:W-:Y:S01]  /*1c760*/  STL [R1+0xe8], R2 ;  /* 0x0000e80201007387 */ /* 0x0003e20000100800 */
[----:B------:R-:W-:Y:S01]  /*1c770*/  ISETP.GE.AND P3, PT, R219, RZ, PT ;  /* 0x000000ffdb00720c */ /* 0x000fe20003f66270 */
[----:B--2---:R-:W-:Y:S01]  /*1c780*/  @!P0 IMAD.MOV R0, RZ, RZ, -R0 ;  /* 0x000000ffff008224 */ /* 0x004fe200078e0a00 */
[----:B------:R-:W-:Y:S02]  /*1c790*/  ISETP.GE.AND P0, PT, R216, RZ, PT ;  /* 0x000000ffd800720c */ /* 0x000fe40003f06270 */
[----:B------:R-:W2:Y:S04]  /*1c7a0*/  LDL.LU R216, [R1+0xdc] ;  /* 0x0000dc0001d87983 */ /* 0x000ea80000300800 */
[----:B------:R1:W-:Y:S01]  /*1c7b0*/  STL [R1+0xe4], R0 ;  /* 0x0000e40001007387 */ /* 0x0003e20000100800 */
[----:B---3--:R-:W-:-:S03]  /*1c7c0*/  @!P5 IMAD.MOV R215, RZ, RZ, -R215 ;  /* 0x000000ffffd7d224 */ /* 0x008fc600078e0ad7 */
[----:B------:R-:W3:Y:S04]  /*1c7d0*/  LDL.LU R219, [R1+0x9c8] ;  /* 0x0009c80001db7983 */ /* 0x000ee80000300800 */
[----:B------:R-:W3:Y:S04]  /*1c7e0*/  LDL.LU R223, [R1+0x9a0] ;  /* 0x0009a00001df7983 */ /* 0x000ee80000300800 */
[----:B------:R-:W-:Y:S04]  /*1c7f0*/  STL [R1+0x19d0], R215 ;  /* 0x0019d0d701007387 */ /* 0x000fe80000100800 */
[----:B-1----:R-:W3:Y:S01]  /*1c800*/  LDL.LU R2, [R1+0xd8] ;  /* 0x0000d80001027983 */ /* 0x002ee20000300800 */
[----:B------:R-:W-:Y:S01]  /*1c810*/  ISETP.GE.AND P5, PT, R221, RZ, PT ;  /* 0x000000ffdd00720c */ /* 0x000fe20003fa6270 */
[----:B--2---:R-:W-:Y:S01]  /*1c820*/  @!P1 IMAD.MOV R216, RZ, RZ, -R216 ;  /* 0x000000ffffd89224 */ /* 0x004fe200078e0ad8 */
[----:B----4-:R-:W-:-:S04]  /*1c830*/  ISETP.GE.AND P1, PT, R220, RZ, PT ;  /* 0x000000ffdc00720c */ /* 0x010fc80003f26270 */
[----:B------:R-:W-:Y:S04]  /*1c840*/  STL [R1+0x19d4], R216 ;  /* 0x0019d4d801007387 */ /* 0x000fe80000100800 */
[----:B------:R-:W2:Y:S04]  /*1c850*/  LDL.LU R220, [R1+0x9a4] ;  /* 0x0009a40001dc7983 */ /* 0x000ea80000300800 */
[----:B------:R-:W4:Y:S04]  /*1c860*/  LDL.LU R0, [R1+0xd4] ;  /* 0x0000d40001007983 */ /* 0x000f280000300800 */
[----:B------:R-:W2:Y:S01]  /*1c870*/  LDL.LU R221, [R1+0x9a8] ;  /* 0x0009a80001dd7983 */ /* 0x000ea20000300800 */
[----:B---3--:R-:W-:Y:S01]  /*1c880*/  @!P2 IMAD.MOV R2, RZ, RZ, -R2 ;  /* 0x000000ffff02a224 */ /* 0x008fe200078e0a02 */
[----:B------:R-:W-:-:S02]  /*1c890*/  ISETP.GE.AND P2, PT, R217, RZ, PT ;  /* 0x000000ffd900720c */ /* 0x000fc40003f46270 */
[----:B------:R-:W3:Y:S04]  /*1c8a0*/  LDL.LU R217, [R1+0xd0] ;  /* 0x0000d00001d97983 */ /* 0x000ee80000300800 */
[----:B------:R-:W-:Y:S01]  /*1c8b0*/  STL [R1+0xd8], R2 ;  /* 0x0000d80201007387 */ /* 0x000fe20000100800 */
[----:B----4-:R-:W-:-:S05]  /*1c8c0*/  @!P3 IMAD.MOV R0, RZ, RZ, -R0 ;  /* 0x000000ffff00b224 */ /* 0x010fca00078e0a00 */
[----:B------:R1:W-:Y:S01]  /*1c8d0*/  STL [R1+0xd4], R0 ;  /* 0x0000d40001007387 */ /* 0x0003e20000100800 */
[----:B---3--:R-:W-:Y:S01]  /*1c8e0*/  @!P4 IMAD.MOV R217, RZ, RZ, -R217 ;  /* 0x000000ffffd9c224 */ /* 0x008fe200078e0ad9 */
[----:B------:R-:W-:Y:S02]  /*1c8f0*/  ISETP.GE.AND P4, PT, R218, RZ, PT ;  /* 0x000000ffda00720c */ /* 0x000fe40003f86270 */
[----:B-1----:R-:W3:Y:S04]  /*1c900*/  LDL.LU R0, [R1+0xcc] ;  /* 0x0000cc0001007983 */ /* 0x002ee80000300800 */
[----:B------:R-:W4:Y:S04]  /*1c910*/  LDL.LU R226, [R1+0x9ac] ;  /* 0x0009ac0001e27983 */ /* 0x000f280000300800 */
[----:B------:R-:W-:Y:S04]  /*1c920*/  STL [R1+0x19d8], R217 ;  /* 0x0019d8d901007387 */ /* 0x000fe80000100800 */
[----:B------:R-:W2:Y:S04]  /*1c930*/  LDL.LU R225, [R1+0x9b0] ;  /* 0x0009b00001e17983 */ /* 0x000ea80000300800 */
[----:B------:R-:W2:Y:S01]  /*1c940*/  LDL.LU R218, [R1+0xc8] ;  /* 0x0000c80001da7983 */ /* 0x000ea20000300800 */
[----:B---3--:R-:W-:Y:S01]  /*1c950*/  @!P0 IMAD.MOV R0, RZ, RZ, -R0 ;  /* 0x000000ffff008224 */ /* 0x008fe200078e0a00 */
[----:B------:R-:W-:-:S04]  /*1c960*/  ISETP.GE.AND P0, PT, R222, RZ, PT ;  /* 0x000000ffde00720c */ /* 0x000fc80003f06270 */
[----:B------:R1:W-:Y:S04]  /*1c970*/  STL [R1+0xcc], R0 ;  /* 0x0000cc0001007387 */ /* 0x0003e80000100800 */
[----:B-1----:R-:W3:Y:S01]  /*1c980*/  LDL.LU R0, [R1+0xc4] ;  /* 0x0000c40001007983 */ /* 0x002ee20000300800 */
[----:B--2---:R-:W-:Y:S01]  /*1c990*/  @!P5 IMAD.MOV R218, RZ, RZ, -R218 ;  /* 0x000000ffffdad224 */ /* 0x004fe200078e0ada */
[----:B------:R-:W-:Y:S02]  /*1c9a0*/  ISETP.GE.AND P5, PT, R219, RZ, PT ;  /* 0x000000ffdb00720c */ /* 0x000fe40003fa6270 */
[----:B------:R-:W2:Y:S04]  /*1c9b0*/  LDL.LU R222, [R1+0x978] ;  /* 0x0009780001de7983 */ /* 0x000ea80000300800 */
[----:B------:R-:W2:Y:S04]  /*1c9c0*/  LDL.LU R229, [R1+0x97c] ;  /* 0x00097c0001e57983 */ /* 0x000ea80000300800 */
[----:B------:R-:W-:Y:S04]  /*1c9d0*/  STL [R1+0x19dc], R218 ;  /* 0x0019dcda01007387 */ /* 0x000fe80000100800 */
[----:B------:R-:W2:Y:S01]  /*1c9e0*/  LDL.LU R219, [R1+0xc0] ;  /* 0x0000c00001db7983 */ /* 0x000ea20000300800 */
[----:B---3--:R-:W-:Y:S01]  /*1c9f0*/  @!P1 IMAD.MOV R0, RZ, RZ, -R0 ;  /* 0x000000ffff009224 */ /* 0x008fe200078e0a00 */
[----:B------:R-:W-:-:S02]  /*1ca00*/  ISETP.GE.AND P1, PT, R223, RZ, PT ;  /* 0x000000ffdf00720c */ /* 0x000fc40003f26270 */
[----:B------:R-:W3:Y:S04]  /*1ca10*/  LDL.LU R223, [R1+0x980] ;  /* 0x0009800001df7983 */ /* 0x000ee80000300800 */
[----:B------:R1:W-:Y:S01]  /*1ca20*/  STL [R1+0xc4], R0 ;  /* 0x0000c40001007387 */ /* 0x0003e20000100800 */
[----:B--2---:R-:W-:-:S03]  /*1ca30*/  @!P2 IMAD.MOV R219, RZ, RZ, -R219 ;  /* 0x000000ffffdba224 */ /* 0x004fc600078e0adb */
[----:B-1----:R-:W2:Y:S01]  /*1ca40*/  LDL.LU R0, [R1+0xbc] ;  /* 0x0000bc0001007983 */ /* 0x002ea20000300800 */
[----:B------:R-:W-:-:S03]  /*1ca50*/  ISETP.GE.AND P2, PT, R220, RZ, PT ;  /* 0x000000ffdc00720c */ /* 0x000fc60003f46270 */
[----:B------:R-:W3:Y:S04]  /*1ca60*/  LDL.LU R227, [R1+0x984] ;  /* 0x0009840001e37983 */ /* 0x000ee80000300800 */
[----:B------:R-:W-:Y:S04]  /*1ca70*/  STL [R1+0x19e0], R219 ;  /* 0x0019e0db01007387 */ /* 0x000fe80000100800 */
[----:B------:R-:W3:Y:S01]  /*1ca80*/  LDL.LU R220, [R1+0xb8] ;  /* 0x0000b80001dc7983 */ /* 0x000ee20000300800 */
[----:B------:R-:W-:-:S13]  /*1ca90*/  ISETP.GE.AND P3, PT, R224, RZ, PT ;  /* 0x000000ffe000720c */ /* 0x000fda0003f66270 */
[----:B--2---:R-:W-:Y:S01]  /*1caa0*/  @!P3 IMAD.MOV R0, RZ, RZ, -R0 ;  /* 0x000000ffff00b224 */ /* 0x004fe200078e0a00 */
[----:B------:R-:W-:Y:S02]  /*1cab0*/  ISETP.GE.AND P3, PT, R221, RZ, PT ;  /* 0x000000ffdd00720c */ /* 0x000fe40003f66270 */
[----:B------:R-:W2:Y:S04]  /*1cac0*/  LDL.LU R221, [R1+0xb4] ;  /* 0x0000b40001dd7983 */ /* 0x000ea80000300800 */
[----:B------:R1:W-:Y:S04]  /*1cad0*/  STL [R1+0xbc], R0 ;  /* 0x0000bc0001007387 */ /* 0x0003e80000100800 */
[----:B------:R-:W2:Y:S01]  /*1cae0*/  LDL.LU R224, [R1+0x988] ;  /* 0x0009880001e07983 */ /* 0x000ea20000300800 */
[----:B---3--:R-:W-:-:S03]  /*1caf0*/  @!P4 IMAD.MOV R220, RZ, RZ, -R220 ;  /* 0x000000ffffdcc224 */ /* 0x008fc600078e0adc */
[----:B------:R-:W3:Y:S04]  /*1cb00*/  LDL.LU R228, [R1+0x958] ;  /* 0x0009580001e47983 */ /* 0x000ee80000300800 */
[----:B------:R-:W-:Y:S04]  /*1cb10*/  STL [R1+0x19e4], R220 ;  /* 0x0019e4dc01007387 */ /* 0x000fe80000100800 */
[----:B------:R-:W3:Y:S01]  /*1cb20*/  LDL.LU R2, [R1+0xb0] ;  /* 0x0000b00001027983 */ /* 0x000ee20000300800 */
[----:B----4-:R-:W-:Y:S01]  /*1cb30*/  ISETP.GE.AND P4, PT, R226, RZ, PT ;  /* 0x000000ffe200720c */ /* 0x010fe20003f86270 */
[----:B--2---:R-:W-:Y:S01]  /*1cb40*/  @!P0 IMAD.MOV R221, RZ, RZ, -R221 ;  /* 0x000000ffffdd8224 */ /* 0x004fe200078e0add */
[----:B------:R-:W-:-:S04]  /*1cb50*/  ISETP.GE.AND P0, PT, R225, RZ, PT ;  /* 0x000000ffe100720c */ /* 0x000fc80003f06270 */
[----:B------:R-:W-:Y:S04]  /*1cb60*/  STL [R1+0x19e8], R221 ;  /* 0x0019e8dd01007387 */ /* 0x000fe80000100800 */
[----:B------:R-:W2:Y:S04]  /*1cb70*/  LDL.LU R225, [R1+0x960] ;  /* 0x0009600001e17983 */ /* 0x000ea80000300800 */
[----:B-1----:R-:W4:Y:S04]  /*1cb80*/  LDL.LU R0, [R1+0xac] ;  /* 0x0000ac0001007983 */ /* 0x002f280000300800 */
        /* <DEDUP_REMOVED lines=13> */
[----:B------:R-:W4:Y:S01]  /*1cc60*/  LDL.LU R234, [R1+0x974] ;  /* 0x0009740001ea7983 */ /* 0x000f220000300800 */
[----:B---3--:R-:W-:Y:S01]  /*1cc70*/  @!P3 IMAD.MOV R0, RZ, RZ, -R0 ;  /* 0x000000ffff00b224 */ /* 0x008fe200078e0a00 */
[----:B------:R-:W-:-:S04]  /*1cc80*/  ISETP.GE.AND P3, PT, R227, RZ, PT ;  /* 0x000000ffe300720c */ /* 0x000fc80003f66270 */
[----:B------:R1:W-:Y:S01]  /*1cc90*/  STL [R1+0xa4], R0 ;  /* 0x0000a40001007387 */ /* 0x0003e20000100800 */
[----:B--2---:R-:W-:-:S03]  /*1cca0*/  @!P4 IMAD.MOV R223, RZ, RZ, -R223 ;  /* 0x000000ffffdfc224 */ /* 0x004fc600078e0adf */
[----:B-1----:R-:W2:Y:S01]  /*1ccb0*/  LDL.LU R0, [R1+0x9c] ;  /* 0x00009c0001007983 */ /* 0x002ea20000300800 */
[----:B------:R-:W-:-:S03]  /*1ccc0*/  ISETP.GE.AND P4, PT, R224, RZ, PT ;  /* 0x000000ffe000720c */ /* 0x000fc60003f86270 */
[----:B------:R-:W3:Y:S04]  /*1ccd0*/  LDL.LU R227, [R1+0x93c] ;  /* 0x00093c0001e37983 */ /* 0x000ee80000300800 */
[----:B------:R-:W3:Y:S04]  /*1cce0*/  LDL.LU R231, [R1+0x940] ;  /* 0x0009400001e77983 */ /* 0x000ee80000300800 */
[----:B------:R-:W-:Y:S04]  /*1ccf0*/  STL [R1+0x19f0], R223 ;  /* 0x0019f0df01007387 */ /* 0x000fe80000100800 */
[----:B------:R-:W3:Y:S01]  /*1cd00*/  LDL.LU R224, [R1+0x98] ;  /* 0x0000980001e07983 */ /* 0x000ee20000300800 */
[----:B--2---:R-:W-:Y:S01]  /*1cd10*/  @!P0 IMAD.MOV R0, RZ, RZ, -R0 ;  /* 0x000000ffff008224 */ /* 0x004fe200078e0a00 */
[----:B------:R-:W-:-:S02]  /*1cd20*/  ISETP.GE.AND P0, PT, R228, RZ, PT ;  /* 0x000000ffe400720c */ /* 0x000fc40003f06270 */
[----:B------:R-:W2:Y:S04]  /*1cd30*/  LDL.LU R228, [R1+0x944] ;  /* 0x0009440001e47983 */ /* 0x000ea80000300800 */
[----:B------:R1:W-:Y:S01]  /*1cd40*/  STL [R1+0x9c], R0 ;  /* 0x00009c0001007387 */ /* 0x0003e20000100800 */
[----:B---3--:R-:W-:-:S03]  /*1cd50*/  @!P5 IMAD.MOV R224, RZ, RZ, -R224 ;  /* 0x000000ffffe0d224 */ /* 0x008fc600078e0ae0 */
[----:B-1----:R-:W3:Y:S01]  /*1cd60*/  LDL.LU R0, [R1+0x80] ;  /* 0x0000800001007983 */ /* 0x002ee20000300800 */
[----:B------:R-:W-:-:S03]  /*1cd70*/  ISETP.GE.AND P5, PT, R225, RZ, PT ;  /* 0x000000ffe100720c */ /* 0x000fc60003fa6270 */
[----:B------:R-:W2:Y:S04]  /*1cd80*/  LDL.LU R232, [R1+0x948] ;  /* 0x0009480001e87983 */ /* 0x000ea80000300800 */
[----:B------:R-:W-:Y:S04]  /*1cd90*/  STL [R1+0x19f4], R224 ;  /* 0x0019f4e001007387 */ /* 0x000fe80000100800 */
[----:B------:R-:W2:Y:S01]  /*1cda0*/  LDL.LU R225, [R1+0x7c] ;  /* 0x00007c0001e17983 */ /* 0x000ea20000300800 */
[----:B------:R-:W-:-:S03]  /*1cdb0*/  ISETP.GE.AND P1, PT, R229, RZ, PT ;  /* 0x000000ffe500720c */ /* 0x000fc60003f26270 */
[----:B------:R-:W4:Y:S10]  /*1cdc0*/  LDL.LU R229, [R1+0x94c] ;  /* 0x00094c0001e57983 */ /* 0x000f340000300800 */
[----:B---3--:R-:W-:Y:S01]  /*1cdd0*/  @!P1 IMAD.MOV R0, RZ, RZ, -R0 ;  /* 0x000000ffff009224 */ /* 0x008fe200078e0a00 */
[----:B------:R-:W-:-:S02]  /*1cde0*/  ISETP.GE.AND P1, PT, R226, RZ, PT ;  /* 0x000000ffe200720c */ /* 0x000fc40003f26270 */
[----:B------:R-:W3:Y:S04]  /*1cdf0*/  LDL.LU R226, [R1+0x78] ;  /* 0x0000780001e27983 */ /* 0x000ee80000300800 */
[----:B------:R1:W-:Y:S04]  /*1ce00*/  STL [R1+0x80], R0 ;  /* 0x0000800001007387 */ /* 0x0003e80000100800 */
[----:B------:R-:W3:Y:S01]  /*1ce10*/  LDL.LU R233, [R1+0x914] ;  /* 0x0009140001e97983 */ /* 0x000ee20000300800 */
[----:B--2---:R-:W-:-:S05]  /*1ce20*/  @!P2 IMAD.MOV R225, RZ, RZ, -R225 ;  /* 0x000000ffffe1a224 */ /* 0x004fca00078e0ae1 */
[----:B------:R-:W-:Y:S04]  /*1ce30*/  STL [R1+0x19f8], R225 ;  /* 0x0019f8e101007387 */ /* 0x000fe80000100800 */
[----:B------:R-:W2:Y:S01]  /*1ce40*/  LDL.LU R2, [R1+0x74] ;  /* 0x0000740001027983 */ /* 0x000ea20000300800 */
[----:B----4-:R-:W-:-:S03]  /*1ce50*/  ISETP.GE.AND P2, PT, R230, RZ, PT ;  /* 0x000000ffe600720c */ /* 0x010fc60003f46270 */
[----:B------:R-:W4:Y:S01]  /*1ce60*/  LDL.LU R230, [R1+0x918] ;  /* 0x0009180001e67983 */ /* 0x000f220000300800 */
[----:B---3--:R-:W-:Y:S01]  /*1ce70*/  @!P3 IMAD.MOV R226, RZ, RZ, -R226 ;  /* 0x000000ffffe2b224 */ /* 0x008fe200078e0ae2 */
[----:B------:R-:W-:-:S04]  /*1ce80*/  ISETP.GE.AND P3, PT, R234, RZ, PT ;  /* 0x000000ffea00720c */ /* 0x000fc80003f66270 */
[----:B------:R-:W-:Y:S04]  /*1ce90*/  STL [R1+0x19fc], R226 ;  /* 0x0019fce201007387 */ /* 0x000fe80000100800 */
[----:B-1----:R-:W3:Y:S04]  /*1cea0*/  LDL.LU R0, [R1+0x70] ;  /* 0x0000700001007983 */ /* 0x002ee80000300800 */
[----:B------:R-:W4:Y:S01]  /*1ceb0*/  LDL.LU R234, [R1+0x91c] ;  /* 0x00091c0001ea7983 */ /* 0x000f220000300800 */
[----:B--2---:R-:W-:Y:S01]  /*1cec0*/  @!P4 IMAD.MOV R2, RZ, RZ, -R2 ;  /* 0x000000ffff02c224 */ /* 0x004fe200078e0a02 */
[----:B------:R-:W-:-:S02]  /*1ced0*/  ISETP.GE.AND P4, PT, R227, RZ, PT ;  /* 0x000000ffe300720c */ /* 0x000fc40003f86270 */
[----:B------:R-:W2:Y:S04]  /*1cee0*/  LDL.LU R227, [R1+0x6c] ;  /* 0x00006c0001e37983 */ /* 0x000ea80000300800 */
[----:B------:R-:W-:Y:S01]  /*1cef0*/  STL [R1+0x74], R2 ;  /* 0x0000740201007387 */ /* 0x000fe20000100800 */
[----:B---3--:R-:W-:Y:S01]  /*1cf00*/  @!P0 IMAD.MOV R0, RZ, RZ, -R0 ;  /* 0x000000ffff008224 */ /* 0x008fe200078e0a00 */
[----:B------:R-:W-:Y:S02]  /*1cf10*/  ISETP.GE.AND P0, PT, R231, RZ, PT ;  /* 0x000000ffe700720c */ /* 0x000fe40003f06270 */
[----:B------:R-:W3:Y:S04]  /*1cf20*/  LDL.LU R231, [R1+0x920] ;  /* 0x0009200001e77983 */ /* 0x000ee80000300800 */
[----:B------:R1:W-:Y:S01]  /*1cf30*/  STL [R1+0x70], R0 ;  /* 0x0000700001007387 */ /* 0x0003e20000100800 */
[----:B--2---:R-:W-:Y:S01]  /*1cf40*/  @!P5 IMAD.MOV R227, RZ, RZ, -R227 ;  /* 0x000000ffffe3d224 */ /* 0x004fe200078e0ae3 */
[----:B------:R-:W-:-:S02]  /*1cf50*/  ISETP.GE.AND P5, PT, R228, RZ, PT ;  /* 0x000000ffe400720c */ /* 0x000fc40003fa6270 */
[----:B-1----:R-:W2:Y:S04]  /*1cf60*/  LDL.LU R0, [R1+0x68] ;  /* 0x0000680001007983 */ /* 0x002ea80000300800 */
[----:B------:R-:W-:Y:S04]  /*1cf70*/  STL [R1+0x1a00], R227 ;  /* 0x001a00e301007387 */ /* 0x000fe80000100800 */
[----:B------:R-:W3:Y:S04]  /*1cf80*/  LDL.LU R235, [R1+0x928] ;  /* 0x0009280001eb7983 */ /* 0x000ee80000300800 */
[----:B------:R-:W3:Y:S01]  /*1cf90*/  LDL.LU R228, [R1+0x64] ;  /* 0x0000640001e47983 */ /* 0x000ee20000300800 */
[----:B--2---:R-:W-:Y:S01]  /*1cfa0*/  @!P1 IMAD.MOV R0, RZ, RZ, -R0 ;  /* 0x000000ffff009224 */ /* 0x004fe200078e0a00 */
[----:B------:R-:W-:-:S04]  /*1cfb0*/  ISETP.GE.AND P1, PT, R232, RZ, PT ;  /* 0x000000ffe800720c */ /* 0x000fc80003f26270 */
[----:B------:R1:W-:Y:S01]  /*1cfc0*/  STL [R1+0x68], R0 ;  /* 0x0000680001007387 */ /* 0x0003e20000100800 */
[----:B---3--:R-:W-:Y:S01]  /*1cfd0*/  @!P2 IMAD.MOV R228, RZ, RZ, -R228 ;  /* 0x000000ffffe4a224 */ /* 0x008fe200078e0ae4 */
[----:B------:R-:W-:Y:S02]  /*1cfe0*/  ISETP.GE.AND P2, PT, R229, RZ, PT ;  /* 0x000000ffe500720c */ /* 0x000fe40003f46270 */
[----:B-1----:R-:W2:Y:S04]  /*1cff0*/  LDL.LU R0, [R1+0x60] ;  /* 0x0000600001007983 */ /* 0x002ea80000300800 */
[----:B------:R-:W3:Y:S04]  /*1d000*/  LDL.LU R232, [R1+0x900] ;  /* 0x0009000001e87983 */ /* 0x000ee80000300800 */
[----:B------:R-:W-:Y:S04]  /*1d010*/  STL [R1+0x1a04], R228 ;  /* 0x001a04e401007387 */ /* 0x000fe80000100800 */
[----:B------:R-:W3:Y:S04]  /*1d020*/  LDL.LU R229, [R1+0x5c] ;  /* 0x00005c0001e57983 */ /* 0x000ee80000300800 */
[----:B------:R-:W4:Y:S01]  /*1d030*/  LDL.LU R236, [R1+0x904] ;  /* 0x0009040001ec7983 */ /* 0x000f220000300800 */
[----:B--2---:R-:W-:Y:S01]  /*1d040*/  @!P3 IMAD.MOV R0, RZ, RZ, -R0 ;  /* 0x000000ffff00b224 */ /* 0x004fe200078e0a00 */
[----:B------:R-:W-:-:S04]  /*1d050*/  ISETP.GE.AND P3, PT, R233, RZ, PT ;  /* 0x000000ffe900720c */ /* 0x000fc80003f66270 */
[----:B------:R1:W-:Y:S01]  /*1d060*/  STL [R1+0x60], R0 ;  /* 0x0000600001007387 */ /* 0x0003e20000100800 */
[----:B---3--:R-:W-:Y:S01]  /*1d070*/  @!P4 IMAD.MOV R229, RZ, RZ, -R229 ;  /* 0x000000ffffe5c224 */ /* 0x008fe200078e0ae5 */
[----:B----4-:R-:W-:Y:S02]  /*1d080*/  ISETP.GE.AND P4, PT, R230, RZ, PT ;  /* 0x000000ffe600720c */ /* 0x010fe40003f86270 */
[----:B-1----:R-:W2:Y:S04]  /*1d090*/  LDL.LU R0, [R1+0x58] ;  /* 0x0000580001007983 */ /* 0x002ea80000300800 */
[----:B------:R-:W3:Y:S04]  /*1d0a0*/  LDL.LU R233, [R1+0x908] ;  /* 0x0009080001e97983 */ /* 0x000ee80000300800 */
[----:B------:R-:W-:Y:S04]  /*1d0b0*/  STL [R1+0x1a08], R229 ;  /* 0x001a08e501007387 */ /* 0x000fe80000100800 */
[----:B------:R-:W4:Y:S04]  /*1d0c0*/  LDL.LU R230, [R1+0x54] ;  /* 0x0000540001e67983 */ /* 0x000f280000300800 */
[----:B------:R-:W3:Y:S04]  /*1d0d0*/  LDL.LU R237, [R1+0x90c] ;  /* 0x00090c0001ed7983 */ /* 0x000ee80000300800 */
[----:B------:R-:W3:Y:S01]  /*1d0e0*/  LDL.LU R6, [R1+0x50] ;  /* 0x0000500001067983 */ /* 0x000ee20000300800 */
[----:B--2---:R-:W-:Y:S01]  /*1d0f0*/  @!P0 IMAD.MOV R0, RZ, RZ, -R0 ;  /* 0x000000ffff008224 */ /* 0x004fe200078e0a00 */
[----:B------:R-:W-:-:S04]  /*1d100*/  ISETP.GE.AND P0, PT, R234, RZ, PT ;  /* 0x000000ffea00720c */ /* 0x000fc80003f06270 */
[----:B------:R1:W-:Y:S04]  /*1d110*/  STL [R1+0x58], R0 ;  /* 0x0000580001007387 */ /* 0x0003e80000100800 */
[----:B------:R-:W2:Y:S01]  /*1d120*/  LDL.LU R234, [R1+0x910] ;  /* 0x0009100001ea7983 */ /* 0x000ea20000300800 */
[----:B----4-:R-:W-:Y:S01]  /*1d130*/  @!P5 IMAD.MOV R230, RZ, RZ, -R230 ;  /* 0x000000ffffe6d224 */ /* 0x010fe200078e0ae6 */
[----:B------:R-:W-:-:S04]  /*1d140*/  ISETP.GE.AND P5, PT, R231, RZ, PT ;  /* 0x000000ffe700720c */ /* 0x000fc80003fa6270 */
[----:B------:R-:W-:Y:S04]  /*1d150*/  STL [R1+0x1a0c], R230 ;  /* 0x001a0ce601007387 */ /* 0x000fe80000100800 */
[----:B------:R-:W4:Y:S01]  /*1d160*/  LDL.LU R231, [R1+0x4c] ;  /* 0x00004c0001e77983 */ /* 0x000f220000300800 */
[----:B---3--:R-:W-:-:S03]  /*1d170*/  @!P1 IMAD.MOV R6, RZ, RZ, -R6 ;  /* 0x000000ffff069224 */ /* 0x008fc600078e0a06 */
[----:B------:R-:W3:Y:S04]  /*1d180*/  LDL.LU R238, [R1+0x8d8] ;  /* 0x0008d80001ee7983 */ /* 0x000ee80000300800 */
[----:B------:R-:W-:Y:S04]  /*1d190*/  STL [R1+0x1a10], R6 ;  /* 0x001a100601007387 */ /* 0x000fe80000100800 */
[----:B------:R-:W2:Y:S01]  /*1d1a0*/  LDL.LU R5, [R1+0x48] ;  /* 0x0000480001057983 */ /* 0x000ea20000300800 */
[----:B------:R-:W-:-:S03]  /*1d1b0*/  ISETP.GE.AND P1, PT, R235, RZ, PT ;  /* 0x000000ffeb00720c */ /* 0x000fc60003f26270 */
[----:B------:R-:W3:Y:S01]  /*1d1c0*/  LDL.LU R235, [R1+0x8dc] ;  /* 0x0008dc0001eb7983 */ /* 0x000ee20000300800 */
[----:B----4-:R-:W-:Y:S01]  /*1d1d0*/  @!P2 IMAD.MOV R231, RZ, RZ, -R231 ;  /* 0x000000ffffe7a224 */ /* 0x010fe200078e0ae7 */
[----:B------:R-:W-:-:S04]  /*1d1e0*/  ISETP.GE.AND P2, PT, R232, RZ, PT ;  /* 0x000000ffe800720c */ /* 0x000fc80003f46270 */
[----:B------:R-:W-:Y:S04]  /*1d1f0*/  STL [R1+0x1a14], R231 ;  /* 0x001a14e701007387 */ /* 0x000fe80000100800 */
[----:B------:R-:W4:Y:S01]  /*1d200*/  LDL.LU R232, [R1+0x44] ;  /* 0x0000440001e87983 */ /* 0x000f220000300800 */
[----:B--2---:R-:W-:-:S03]  /*1d210*/  @!P3 IMAD.MOV R5, RZ, RZ, -R5 ;  /* 0x000000ffff05b224 */ /* 0x004fc600078e0a05 */
[----:B------:R-:W2:Y:S04]  /*1d220*/  LDL.LU R242, [R1+0x8e0] ;  /* 0x0008e00001f27983 */ /* 0x000ea80000300800 */
        /* <DEDUP_REMOVED lines=16> */
[----:B------:R4:W-:Y:S04]  /*1d330*/  STL [R1+0x1a24], R233 ;  /* 0x001a24e901007387 */ /* 0x0009e80000100800 */
[----:B------:R-:W4:Y:S01]  /*1d340*/  LDL.LU R234, [R1+0x34] ;  /* 0x0000340001ea7983 */ /* 0x000f220000300800 */
[----:B--2---:R-:W-:-:S03]  /*1d350*/  @!P1 IMAD.MOV R243, RZ, RZ, -R243 ;  /* 0x000000fffff39224 */ /* 0x004fc600078e0af3 */
[----:B------:R-:W2:Y:S04]  /*1d360*/  LDL.LU R240, [R1+0x8c0] ;  /* 0x0008c00001f07983 */ /* 0x000ea80000300800 */
[----:B------:R-:W-:Y:S04]  /*1d370*/  STL [R1+0x1a28], R243 ;  /* 0x001a28f301007387 */ /* 0x000fe80000100800 */
[----:B------:R-:W2:Y:S01]  /*1d380*/  LDL.LU R252, [R1+0x30] ;  /* 0x0000300001fc7983 */ /* 0x000ea20000300800 */
[----:B---3--:R-:W-:-:S03]  /*1d390*/  ISETP.GE.AND P1, PT, R238, RZ, PT ;  /* 0x000000ffee00720c */ /* 0x008fc60003f26270 */
        /* <DEDUP_REMOVED lines=18> */
[----:B------:R-:W2:Y:S04]  /*1d4c0*/  LDL.LU R250, [R1+0x20] ;  /* 0x0000200001fa7983 */ /* 0x000ea80000300800 */
        /* <DEDUP_REMOVED lines=10> */
[----:B------:R-:W2:Y:S01]  /*1d570*/  LDL.LU R240, [R1+0x8a8] ;  /* 0x0008a80001f07983 */ /* 0x000ea20000300800 */
[----:B------:R-:W-:Y:S01]  /*1d580*/  ISETP.GE.AND P0, PT, R241, RZ, PT ;  /* 0x000000fff100720c */ /* 0x000fe20003f06270 */
[----:B----4-:R-:W-:Y:S01]  /*1d590*/  @!P2 IMAD.MOV R237, RZ, RZ, -R237 ;  /* 0x000000ffffeda224 */ /* 0x010fe200078e0aed */
[----:B---3--:R-:W-:-:S04]  /*1d5a0*/  ISETP.GE.AND P2, PT, R238, RZ, PT ;  /* 0x000000ffee00720c */ /* 0x008fc80003f46270 */
[----:B------:R-:W-:Y:S04]  /*1d5b0*/  STL [R1+0x1a44], R237 ;  /* 0x001a44ed01007387 */ /* 0x000fe80000100800 */
[----:B------:R-:W3:Y:S01]  /*1d5c0*/  LDL.LU R238, [R1+0x14] ;  /* 0x0000140001ee7983 */ /* 0x000ee20000300800 */
[----:B--2---:R-:W-:-:S03]  /*1d5d0*/  @!P3 IMAD.MOV R249, RZ, RZ, -R249 ;  /* 0x000000fffff9b224 */ /* 0x004fc600078e0af9 */
[----:B------:R-:W2:Y:S01]  /*1d5e0*/  LDL.LU R241, [R1+0x8ac] ;  /* 0x0008ac0001f17983 */ /* 0x000ea20000300800 */
[----:B------:R-:W-:-:S03]  /*1d5f0*/  ISETP.GE.AND P3, PT, R239, RZ, PT ;  /* 0x000000ffef00720c */ /* 0x000fc60003f66270 */
[----:B------:R-:W-:Y:S04]  /*1d600*/  STL [R1+0x1a48], R249 ;  /* 0x001a48f901007387 */ /* 0x000fe80000100800 */
[----:B------:R-:W4:Y:S04]  /*1d610*/  LDL.LU R239, [R1+0x10] ;  /* 0x0000100001ef7983 */ /* 0x000f280000300800 */
[----:B------:R-:W2:Y:S01]  /*1d620*/  LDL.LU R2, [R1+0x874] ;  /* 0x0008740001027983 */ /* 0x000ea20000300800 */
[----:B---3--:R-:W-:-:S05]  /*1d630*/  @!P4 IMAD.MOV R238, RZ, RZ, -R238 ;  /* 0x000000ffffeec224 */ /* 0x008fca00078e0aee */
[----:B------:R-:W-:Y:S04]  /*1d640*/  STL [R1+0x1a4c], R238 ;  /* 0x001a4cee01007387 */ /* 0x000fe80000100800 */
[----:B------:R-:W3:Y:S01]  /*1d650*/  LDL.LU R248, [R1+0xc] ;  /* 0x00000c0001f87983 */ /* 0x000ee20000300800 */
[----:B----4-:R-:W-:Y:S01]  /*1d660*/  @!P0 IMAD.MOV R239, RZ, RZ, -R239 ;  /* 0x000000ffffef8224 */ /* 0x010fe200078e0aef */
[----:B------:R-:W-:Y:S02]  /*1d670*/  ISETP.GE.AND P4, PT, R242, RZ, PT ;  /* 0x000000fff200720c */ /* 0x000fe40003f86270 */
[----:B------:R-:W4:Y:S04]  /*1d680*/  LDL.LU R242, [R1+0x878] ;  /* 0x0008780001f27983 */ /* 0x000f280000300800 */
[----:B------:R-:W-:Y:S04]  /*1d690*/  STL [R1+0x1a50], R239 ;  /* 0x001a50ef01007387 */ /* 0x000fe80000100800 */
[----:B------:R-:W2:Y:S01]  /*1d6a0*/  LDL.LU R247, [R1+0x8] ;  /* 0x0000080001f77983 */ /* 0x000ea20000300800 */
[----:B------:R-:W-:-:S03]  /*1d6b0*/  ISETP.GE.AND P0, PT, R246, RZ, PT ;  /* 0x000000fff600720c */ /* 0x000fc60003f06270 */
[----:B-1----:R-:W4:Y:S01]  /*1d6c0*/  LDL.LU R0, [R1+0x87c] ;  /* 0x00087c0001007983 */ /* 0x002f220000300800 */
[----:B---3--:R-:W-:-:S05]  /*1d6d0*/  @!P5 IMAD.MOV R248, RZ, RZ, -R248 ;  /* 0x000000fffff8d224 */ /* 0x008fca00078e0af8 */
[----:B------:R-:W-:Y:S04]  /*1d6e0*/  STL [R1+0x1a54], R248 ;  /* 0x001a54f801007387 */ /* 0x000fe80000100800 */
[----:B------:R-:W3:Y:S04]  /*1d6f0*/  LDL.LU R246, [R1] ;  /* 0x0000000001f67983 */ /* 0x000ee80000300800 */
[----:B------:R-:W3:Y:S01]  /*1d700*/  LDL.LU R216, [R1+0x880] ;  /* 0x0008800001d87983 */ /* 0x000ee20000300800 */
[----:B--2---:R-:W-:-:S05]  /*1d710*/  @!P1 IMAD.MOV R247, RZ, RZ, -R247 ;  /* 0x000000fffff79224 */ /* 0x004fca00078e0af7 */
[----:B------:R-:W-:Y:S04]  /*1d720*/  STL [R1+0x1a58], R247 ;  /* 0x001a58f701007387 */ /* 0x000fe80000100800 */
[----:B------:R-:W2:Y:S01]  /*1d730*/  LDL.LU R215, [R1+0x888] ;  /* 0x0008880001d77983 */ /* 0x000ea20000300800 */
[----:B------:R-:W-:Y:S01]  /*1d740*/  ISETP.GE.AND P1, PT, R244, RZ, PT ;  /* 0x000000fff400720c */ /* 0x000fe20003f26270 */
[----:B------:R-:W-:-:S04]  /*1d750*/  IMAD.MOV.U32 R244, RZ, RZ, R3 ;  /* 0x000000fffff47224 */ /* 0x000fc800078e0003 */
[----:B------:R-:W-:Y:S01]  /*1d760*/  @!P3 IMAD.MOV R244, RZ, RZ, -R244 ;  /* 0x000000fffff4b224 */ /* 0x000fe200078e0af4 */
[----:B------:R-:W-:Y:S02]  /*1d770*/  ISETP.GE.AND P5, PT, R245, RZ, PT ;  /* 0x000000fff500720c */ /* 0x000fe40003fa6270 */
[----:B------:R-:W-:Y:S01]  /*1d780*/  ISETP.GE.AND P3, PT, R241, RZ, PT ;  /* 0x000000fff100720c */ /* 0x000fe20003f66270 */
[----:B------:R-:W-:-:S04]  /*1d790*/  IMAD.MOV.U32 R241, RZ, RZ, R8 ;  /* 0x000000fffff17224 */ /* 0x000fc800078e0008 */
[----:B------:R-:W-:Y:S01]  /*1d7a0*/  @!P0 IMAD.MOV R241, RZ, RZ, -R241 ;  /* 0x000000fffff18224 */ /* 0x000fe200078e0af1 */
[----:B----4-:R-:W-:Y:S01]  /*1d7b0*/  ISETP.GE.AND P0, PT, R242, RZ, PT ;  /* 0x000000fff200720c */ /* 0x010fe20003f06270 */
[----:B------:R-:W-:Y:S02]  /*1d7c0*/  IMAD.MOV.U32 R242, RZ, RZ, R10 ;  /* 0x000000fffff27224 */ /* 0x000fe400078e000a */
[----:B---3--:R-:W-:Y:S01]  /*1d7d0*/  @!P2 IMAD.MOV R246, RZ, RZ, -R246 ;  /* 0x000000fffff6a224 */ /* 0x008fe200078e0af6 */
[----:B------:R-:W-:Y:S01]  /*1d7e0*/  ISETP.GE.AND P2, PT, R240, RZ, PT ;  /* 0x000000fff000720c */ /* 0x000fe20003f46270 */
[----:B------:R-:W-:-:S03]  /*1d7f0*/  IMAD.MOV.U32 R240, RZ, RZ, R7 ;  /* 0x000000fffff07224 */ /* 0x000fc600078e0007 */
[----:B------:R-:W-:Y:S01]  /*1d800*/  STL [R1+0x1a5c], R246 ;  /* 0x001a5cf601007387 */ /* 0x000fe20000100800 */
[----:B------:R-:W-:-:S03]  /*1d810*/  @!P4 IMAD.MOV R240, RZ, RZ, -R240 ;  /* 0x000000fffff0c224 */ /* 0x000fc600078e0af0 */
[----:B------:R-:W3:Y:S01]  /*1d820*/  LDL.LU R220, [R1+0x860] ;  /* 0x0008600001dc7983 */ /* 0x000ee20000300800 */
[----:B------:R-:W-:-:S03]  /*1d830*/  ISETP.GE.AND P4, PT, R2, RZ, PT ;  /* 0x000000ff0200720c */ /* 0x000fc60003f86270 */
[----:B------:R-:W-:Y:S01]  /*1d840*/  STL [R1+0x1a60], R244 ;  /* 0x001a60f401007387 */ /* 0x000fe20000100800 */
[----:B------:R-:W-:-:S03]  /*1d850*/  IMAD.MOV.U32 R2, RZ, RZ, R9 ;  /* 0x000000ffff027224 */ /* 0x000fc600078e0009 */
[----:B------:R-:W4:Y:S01]  /*1d860*/  LDL.LU R245, [R1+0x864] ;  /* 0x0008640001f57983 */ /* 0x000f220000300800 */
[----:B------:R-:W-:-:S03]  /*1d870*/  @!P1 IMAD.MOV R2, RZ, RZ, -R2 ;  /* 0x000000ffff029224 */ /* 0x000fc600078e0a02 */
[----:B------:R-:W-:Y:S01]  /*1d880*/  STL [R1+0x1a64], R240 ;  /* 0x001a64f001007387 */ /* 0x000fe20000100800 */
[----:B------:R-:W-:-:S03]  /*1d890*/  ISETP.GE.AND P1, PT, R0, RZ, PT ;  /* 0x000000ff0000720c */ /* 0x000fc60003f26270 */
[----:B------:R-:W4:Y:S01]  /*1d8a0*/  LDL.LU R219, [R1+0x868] ;  /* 0x0008680001db7983 */ /* 0x000f220000300800 */
[----:B------:R-:W-:Y:S02]  /*1d8b0*/  IMAD.MOV.U32 R0, RZ, RZ, R11 ;  /* 0x000000ffff007224 */ /* 0x000fe400078e000b */
[----:B------:R-:W-:Y:S01]  /*1d8c0*/  @!P2 IMAD.MOV R242, RZ, RZ, -R242 ;  /* 0x000000fffff2a224 */ /* 0x000fe200078e0af2 */
[----:B------:R-:W-:Y:S01]  /*1d8d0*/  STL [R1+0x1a68], R241 ;  /* 0x001a68f101007387 */ /* 0x000fe20000100800 */
[----:B------:R-:W-:-:S03]  /*1d8e0*/  @!P3 IMAD.MOV R0, RZ, RZ, -R0 ;  /* 0x000000ffff00b224 */ /* 0x000fc600078e0a00 */
[----:B------:R-:W4:Y:S01]  /*1d8f0*/  LDL.LU R218, [R1+0x86c] ;  /* 0x00086c0001da7983 */ /* 0x000f220000300800 */
[----:B------:R-:W-:-:S03]  /*1d900*/  ISETP.GE.AND P2, PT, R216, RZ, PT ;  /* 0x000000ffd800720c */ /* 0x000fc60003f46270 */
[----:B------:R-:W-:Y:S04]  /*1d910*/  STL [R1+0x1a6c], R2 ;  /* 0x001a6c0201007387 */ /* 0x000fe80000100800 */
[----:B------:R-:W4:Y:S01]  /*1d920*/  LDL.LU R217, [R1+0x870] ;  /* 0x0008700001d97983 */ /* 0x000f220000300800 */
[----:B--2---:R-:W-:-:S03]  /*1d930*/  ISETP.GE.AND P3, PT, R215, RZ, PT ;  /* 0x000000ffd700720c */ /* 0x004fc60003f66270 */
[----:B------:R-:W-:Y:S04]  /*1d940*/  STL [R1+0x1a70], R242 ;  /* 0x001a70f201007387 */ /* 0x000fe80000100800 */
[----:B------:R-:W2:Y:S04]  /*1d950*/  LDL.LU R216, [R1+0x838] ;  /* 0x0008380001d87983 */ /* 0x000ea80000300800 */
[----:B------:R-:W-:Y:S04]  /*1d960*/  STL [R1+0x1a74], R0 ;  /* 0x001a740001007387 */ /* 0x000fe80000100800 */
[----:B------:R-:W2:Y:S01]  /*1d970*/  LDL.LU R215, [R1+0x83c] ;  /* 0x00083c0001d77983 */ /* 0x000ea20000300800 */
[----:B------:R-:W-:-:S02]  /*1d980*/  @!P4 IMAD.MOV R12, RZ, RZ, -R12 ;  /* 0x000000ffff0cc224 */ /* 0x000fc400078e0a0c */
[----:B------:R-:W-:Y:S02]  /*1d990*/  @!P0 IMAD.MOV R13, RZ, RZ, -R13 ;  /* 0x000000ffff0d8224 */ /* 0x000fe400078e0a0d */
[----:B------:R-:W-:Y:S01]  /*1d9a0*/  @!P1 IMAD.MOV R14, RZ, RZ, -R14 ;  /* 0x000000ffff0e9224 */ /* 0x000fe200078e0a0e */
[----:B------:R-:W-:Y:S01]  /*1d9b0*/  STL [R1+0x1a78], R12 ;  /* 0x001a780c01007387 */ /* 0x000fe20000100800 */
[----:B------:R-:W-:Y:S01]  /*1d9c0*/  @!P3 IMAD.MOV R16, RZ, RZ, -R16 ;  /* 0x000000ffff10b224 */ /* 0x000fe200078e0a10 */
[----:B---3--:R-:W-:Y:S02]  /*1d9d0*/  ISETP.GE.AND P4, PT, R220, RZ, PT ;  /* 0x000000ffdc00720c */ /* 0x008fe40003f86270 */
[----:B------:R-:W3:Y:S04]  /*1d9e0*/  LDL.LU R220, [R1+0x840] ;  /* 0x0008400001dc7983 */ /* 0x000ee80000300800 */
[----:B------:R-:W-:Y:S01]  /*1d9f0*/  STL [R1+0x1a7c], R13 ;  /* 0x001a7c0d01007387 */ /* 0x000fe20000100800 */
[----:B----4-:R-:W-:Y:S01]  /*1da00*/  ISETP.GE.AND P0, PT, R245, RZ, PT ;  /* 0x000000fff500720c */ /* 0x010fe20003f06270 */
[----:B------:R-:W-:-:S02]  /*1da10*/  IMAD.MOV.U32 R245, RZ, RZ, R15 ;  /* 0x000000fffff57224 */ /* 0x000fc400078e000f */
[----:B------:R-:W4:Y:S04]  /*1da20*/  LDL.LU R221, [R1+0x844] ;  /* 0x0008440001dd7983 */ /* 0x000f280000300800 */
[----:B------:R-:W-:Y:S01]  /*1da30*/  STL [R1+0x1a80], R14 ;  /* 0x001a800e01007387 */ /* 0x000fe20000100800 */
[----:B------:R-:W-:Y:S01]  /*1da40*/  ISETP.GE.AND P1, PT, R219, RZ, PT ;  /* 0x000000ffdb00720c */ /* 0x000fe20003f26270 */
[----:B------:R-:W-:Y:S02]  /*1da50*/  @!P2 IMAD.MOV R245, RZ, RZ, -R245 ;  /* 0x000000fffff5a224 */ /* 0x000fe400078e0af5 */
[----:B------:R-:W4:Y:S01]  /*1da60*/  LDL.LU R219, [R1+0x848] ;  /* 0x0008480001db7983 */ /* 0x000f220000300800 */
[----:B------:R-:W-:-:S03]  /*1da70*/  @!P4 IMAD.MOV R17, RZ, RZ, -R17 ;  /* 0x000000ffff11c224 */ /* 0x000fc600078e0a11 */
[----:B------:R-:W-:Y:S01]  /*1da80*/  STL [R1+0x1a84], R245 ;  /* 0x001a84f501007387 */ /* 0x000fe20000100800 */
[----:B------:R-:W-:Y:S01]  /*1da90*/  ISETP.GE.AND P2, PT, R218, RZ, PT ;  /* 0x000000ffda00720c */ /* 0x000fe20003f46270 */
[----:B------:R-:W-:Y:S02]  /*1daa0*/  @!P0 IMAD.MOV R18, RZ, RZ, -R18 ;  /* 0x000000ffff128224 */ /* 0x000fe400078e0a12 */
[----:B------:R-:W4:Y:S04]  /*1dab0*/  LDL.LU R218, [R1+0x818] ;  /* 0x0008180001da7983 */ /* 0x000f280000300800 */
[----:B------:R-:W-:Y:S01]  /*1dac0*/  STL [R1+0x1a88], R16 ;  /* 0x001a881001007387 */ /* 0x000fe20000100800 */
[----:B------:R-:W-:-:S03]  /*1dad0*/  ISETP.GE.AND P3, PT, R217, RZ, PT ;  /* 0x000000ffd900720c */ /* 0x000fc60003f66270 */
[----:B------:R-:W4:Y:S04]  /*1dae0*/  LDL.LU R217, [R1+0x820] ;  /* 0x0008200001d97983 */ /* 0x000f280000300800 */
[----:B------:R-:W-:Y:S01]  /*1daf0*/  STL [R1+0x1a8c], R17 ;  /* 0x001a8c1101007387 */ /* 0x000fe20000100800 */
[----:B--2---:R-:W-:-:S03]  /*1db00*/  ISETP.GE.AND P4, PT, R216, RZ, PT ;  /* 0x000000ffd800720c */ /* 0x004fc60003f86270 */
[----:B------:R-:W2:Y:S04]  /*1db10*/  LDL.LU R216, [R1+0x828] ;  /* 0x0008280001d87983 */ /* 0x000ea80000300800 */
[----:B------:R-:W-:Y:S01]  /*1db20*/  STL [R1+0x1a90], R18 ;  /* 0x001a901201007387 */ /* 0x000fe20000100800 */
[----:B------:R-:W-:-:S03]  /*1db30*/  ISETP.GE.AND P0, PT, R215, RZ, PT ;  /* 0x000000ffd700720c */ /* 0x000fc60003f06270 */
[----:B------:R-:W2:Y:S01]  /*1db40*/  LDL.LU R215, [R1+0x830] ;  /* 0x0008300001d77983 */ /* 0x000ea20000300800 */
[----:B------:R-:W-:Y:S02]  /*1db50*/  @!P1 IMAD.MOV R19, RZ, RZ, -R19 ;  /* 0x000000ffff139224 */ /* 0x000fe400078e0a13 */
[----:B------:R-:W-:Y:S02]  /*1db60*/  @!P2 IMAD.MOV R20, RZ, RZ, -R20 ;  /* 0x000000ffff14a224 */ /* 0x000fe400078e0a14 */
[----:B------:R-:W-:Y:S01]  /*1db70*/  @!P3 IMAD.MOV R21, RZ, RZ, -R21 ;  /* 0x000000ffff15b224 */ /* 0x000fe200078e0a15 */
[----:B------:R-:W-:Y:S01]  /*1db80*/  STL [R1+0x1a94], R19 ;  /* 0x001a941301007387 */ /* 0x000fe20000100800 */
[----:B------:R-:W-:-:S03]  /*1db90*/  @!P4 IMAD.MOV R22, RZ, RZ, -R22 ;  /* 0x000000ffff16c224 */ /* 0x000fc600078e0a16 */
[----:B------:R-:W-:Y:S01]  /*1dba0*/  @!P0 IMAD.MOV R23, RZ, RZ, -R23 ;  /* 0x000000ffff178224 */ /* 0x000fe200078e0a17 */
[----:B---3--:R-:W-:Y:S02]  /*1dbb0*/  ISETP.GE.AND P1, PT, R220, RZ, PT ;  /* 0x000000ffdc00720c */ /* 0x008fe40003f26270 */
[----:B------:R-:W3:Y:S04]  /*1dbc0*/  LDL.LU R220, [R1+0x834] ;  /* 0x0008340001dc7983 */ /* 0x000ee80000300800 */
[----:B------:R-:W-:Y:S01]  /*1dbd0*/  STL [R1+0x1a98], R20 ;  /* 0x001a981401007387 */ /* 0x000fe20000100800 */
[----:B----4-:R-:W-:-:S03]  /*1dbe0*/  ISETP.GE.AND P2, PT, R221, RZ, PT ;  /* 0x000000ffdd00720c */ /* 0x010fc60003f46270 */
[----:B------:R-:W4:Y:S04]  /*1dbf0*/  LDL.LU R221, [R1+0x7fc] ;  /* 0x0007fc0001dd7983 */ /* 0x000f280000300800 */
[----:B------:R-:W-:Y:S01]  /*1dc00*/  STL [R1+0x1a9c], R21 ;  /* 0x001a9c1501007387 */ /* 0x000fe20000100800 */
[----:B------:R-:W-:-:S03]  /*1dc10*/  ISETP.GE.AND P3, PT, R219, RZ, PT ;  /* 0x000000ffdb00720c */ /* 0x000fc60003f66270 */
        /* <DEDUP_REMOVED lines=470> */
[----:B------:R-:W3:Y:S01]  /*1f980*/  LDL.LU R220, [R1+0x5f4] ;  /* 0x0005f40001dc7983 */ /* 0x000ee20000300800 */
[----:B----4-:R-:W-:-:S03]  /*1f990*/  ISETP.GE.AND P1, PT, R221, RZ, PT ;  /* 0x000000ffdd00720c */ /* 0x010fc60003f26270 */
[----:B------:R-:W-:Y:S04]  /*1f9a0*/  STL [R1+0x1c74], R139 ;  /* 0x001c748b01007387 */ /* 0x000fe80000100800 */
        /* <DEDUP_REMOVED lines=18> */
[----:B------:R-:W-:-:S03]  /*1fad0*/  @!P3 IMAD.MOV R146, RZ, RZ, -R146 ;  /* 0x000000ffff92b224 */ /* 0x000fc600078e0a92 */
[----:B------:R-:W-:Y:S01]  /*1fae0*/  STL [R1+0x1c8c], R145 ;  /* 0x001c8c9101007387 */ /* 0x000fe20000100800 */
[----:B------:R-:W-:Y:S02]  /*1faf0*/  @!P4 IMAD.MOV R147, RZ, RZ, -R147 ;  /* 0x000000ffff93c224 */ /* 0x000fe400078e0a93 */
[----:B------:R-:W-:Y:S02]  /*1fb00*/  @!P0 IMAD.MOV R148, RZ, RZ, -R148 ;  /* 0x000000ffff948224 */ /* 0x000fe400078e0a94 */
[----:B------:R-:W-:Y:S01]  /*1fb10*/  @!P1 IMAD.MOV R149, RZ, RZ, -R149 ;  /* 0x000000ffff959224 */ /* 0x000fe200078e0a95 */
[----:B---3--:R-:W-:Y:S02]  /*1fb20*/  ISETP.GE.AND P2, PT, R220, RZ, PT ;  /* 0x000000ffdc00720c */ /* 0x008fe40003f46270 */
[----:B------:R-:W3:Y:S04]  /*1fb30*/  LDL.LU R220, [R1+0x5d8] ;  /* 0x0005d80001dc7983 */ /* 0x000ee80000300800 */
[----:B------:R-:W-:Y:S01]  /*1fb40*/  STL [R1+0x1c90], R146 ;  /* 0x001c909201007387 */ /* 0x000fe20000100800 */
[----:B----4-:R-:W-:-:S03]  /*1fb50*/  ISETP.GE.AND P3, PT, R219, RZ, PT ;  /* 0x000000ffdb00720c */ /* 0x010fc60003f66270 */
[----:B------:R-:W4:Y:S03]  /*1fb60*/  LDL.LU R219, [R1+0x56c] ;  /* 0x00056c0001db7983 */ /* 0x000f260000300800 */
[----:B------:R-:W-:Y:S01]  /*1fb70*/  @!P2 IMAD.MOV R150, RZ, RZ, -R150 ;  /* 0x000000ffff96a224 */ /* 0x000fe200078e0a96 */
[----:B------:R-:W-:Y:S01]  /*1fb80*/  STL [R1+0x1c94], R147 ;  /* 0x001c949301007387 */ /* 0x000fe20000100800 */
[----:B------:R-:W-:-:S03]  /*1fb90*/  ISETP.GE.AND P4, PT, R218, RZ, PT ;  /* 0x000000ffda00720c */ /* 0x000fc60003f86270 */
        /* <DEDUP_REMOVED lines=61> */
[----:B------:R-:W-:-:S03]  /*1ff70*/  @!P2 IMAD.MOV R165, RZ, RZ, -R165 ;  /* 0x000000ffffa5a224 */ /* 0x000fc600078e0aa5 */
[----:B------:R-:W-:Y:S01]  /*1ff80*/  STL [R1+0x1cd8], R164 ;  /* 0x001cd8a401007387 */ /* 0x000fe20000100800 */
[----:B------:R-:W-:Y:S02]  /*1ff90*/  @!P3 IMAD.MOV R166, RZ, RZ, -R166 ;  /* 0x000000ffffa6b224 */ /* 0x000fe400078e0aa6 */
[----:B------:R-:W-:Y:S01]  /*1ffa0*/  @!P4 IMAD.MOV R167, RZ, RZ, -R167 ;  /* 0x000000ffffa7c224 */ /* 0x000fe200078e0aa7 */
[----:B---3--:R-:W-:Y:S02]  /*1ffb0*/  ISETP.GE.AND P0, PT, R220, RZ, PT ;  /* 0x000000ffdc00720c */ /* 0x008fe40003f06270 */
[----:B------:R-:W3:Y:S01]  /*1ffc0*/  LDL.LU R220, [R1+0x4ec] ;  /* 0x0004ec0001dc7983 */ /* 0x000ee20000300800 */
[----:B----4-:R-:W-:-:S03]  /*1ffd0*/  ISETP.GE.AND P1, PT, R219, RZ, PT ;  /* 0x000000ffdb00720c */ /* 0x010fc60003f26270 */
[----:B------:R-:W4:Y:S07]  /*1ffe0*/  LDL.LU R219, [R1+0x4f0] ;  /* 0x0004f00001db7983 */ /* 0x000f2e0000300800 */
        /* <DEDUP_REMOVED lines=12> */
[----:B------:R-:W2:Y:S04]  /*200b0*/  LDL.LU R216, [R1+0x4d8] ;  /* 0x0004d80001d87983 */ /* 0x000ea80000300800 */
[----:B------:R-:W2:Y:S01]  /*200c0*/  LDL.LU R215, [R1+0x4dc] ;  /* 0x0004dc0001d77983 */ /* 0x000ea20000300800 */
[----:B------:R-:W-:Y:S02]  /*200d0*/  @!P1 IMAD.MOV R169, RZ, RZ, -R169 ;  /* 0x000000ffffa99224 */ /* 0x000fe400078e0aa9 */
[----:B------:R-:W-:-:S03]  /*200e0*/  @!P2 IMAD.MOV R170, RZ, RZ, -R170 ;  /* 0x000000ffffaaa224 */ /* 0x000fc600078e0aaa */
[----:B------:R1:W-:Y:S01]  /*200f0*/  STL [R1+0x1cec], R169 ;  /* 0x001ceca901007387 */ /* 0x0003e20000100800 */
[----:B------:R-:W-:Y:S02]  /*20100*/  @!P3 IMAD.MOV R171, RZ, RZ, -R171 ;  /* 0x000000ffffabb224 */ /* 0x000fe400078e0aab */
[----:B------:R-:W-:Y:S02]  /*20110*/  @!P4 IMAD.MOV R172, RZ, RZ, -R172 ;  /* 0x000000ffffacc224 */ /* 0x000fe400078e0aac */
[----:B------:R-:W-:Y:S01]  /*20120*/  @!P0 IMAD.MOV R173, RZ, RZ, -R173 ;  /* 0x000000ffffad8224 */ /* 0x000fe200078e0aad */
[----:B---3--:R-:W-:Y:S02]  /*20130*/  ISETP.GE.AND P1, PT, R220, RZ, PT ;  /* 0x000000ffdc00720c */ /* 0x008fe40003f26270 */
[----:B------:R-:W3:Y:S01]  /*20140*/  LDL.LU R220, [R1+0x4e0] ;  /* 0x0004e00001dc7983 */ /* 0x000ee20000300800 */
[----:B----4-:R-:W-:-:S03]  /*20150*/  ISETP.GE.AND P2, PT, R219, RZ, PT ;  /* 0x000000ffdb00720c */ /* 0x010fc60003f46270 */
[----:B------:R-:W4:Y:S07]  /*20160*/  LDL.LU R219, [R1+0x4bc] ;  /* 0x0004bc0001db7983 */ /* 0x000f2e0000300800 */
[----:B------:R-:W-:Y:S01]  /*20170*/  @!P1 IMAD.MOV R174, RZ, RZ, -R174 ;  /* 0x000000ffffae9224 */ /* 0x000fe200078e0aae */
[----:B------:R-:W-:Y:S02]  /*20180*/  ISETP.GE.AND P3, PT, R218, RZ, PT ;  /* 0x000000ffda00720c */ /* 0x000fe40003f66270 */
[----:B------:R-:W4:Y:S01]  /*20190*/  LDL.LU R218, [R1+0x4c0] ;  /* 0x0004c00001da7983 */ /* 0x000f220000300800 */
[----:B------:R-:W-:Y:S01]  /*201a0*/  @!P2 IMAD.MOV R175, RZ, RZ, -R175 ;  /* 0x000000ffffafa224 */ /* 0x000fe200078e0aaf */
[----:B------:R-:W-:-:S02]  /*201b0*/  ISETP.GE.AND P4, PT, R217, RZ, PT ;  /* 0x000000ffd900720c */ /* 0x000fc40003f86270 */
[----:B------:R-:W4:Y:S01]  /*201c0*/  LDL.LU R217, [R1+0x4c4] ;  /* 0x0004c40001d97983 */ /* 0x000f220000300800 */
[----:B--2---:R-:W-:-:S03]  /*201d0*/  ISETP.GE.AND P0, PT, R221, RZ, PT ;  /* 0x000000ffdd00720c */ /* 0x004fc60003f06270 */
[----:B------:R-:W2:Y:S01]  /*201e0*/  LDL.LU R221, [R1+0x4c8] ;  /* 0x0004c80001dd7983 */ /* 0x000ea20000300800 */
[----:B------:R-:W-:-:S03]  /*201f0*/  ISETP.GE.AND P1, PT, R216, RZ, PT ;  /* 0x000000ffd800720c */ /* 0x000fc60003f26270 */
[----:B------:R-:W2:Y:S01]  /*20200*/  LDL.LU R216, [R1+0x4cc] ;  /* 0x0004cc0001d87983 */ /* 0x000ea20000300800 */
[----:B------:R-:W-:-:S03]  /*20210*/  ISETP.GE.AND P2, PT, R215, RZ, PT ;  /* 0x000000ffd700720c */ /* 0x000fc60003f46270 */
[----:B------:R-:W2:Y:S01]  /*20220*/  LDL.LU R215, [R1+0x4a8] ;  /* 0x0004a80001d77983 */ /* 0x000ea20000300800 */
[----:B------:R-:W-:Y:S02]  /*20230*/  @!P3 IMAD.MOV R176, RZ, RZ, -R176 ;  /* 0x000000ffffb0b224 */ /* 0x000fe400078e0ab0 */
[----:B------:R-:W-:Y:S02]  /*20240*/  @!P4 IMAD.MOV R177, RZ, RZ, -R177 ;  /* 0x000000ffffb1c224 */ /* 0x000fe400078e0ab1 */
[----:B------:R-:W-:Y:S02]  /*20250*/  @!P0 IMAD.MOV R178, RZ, RZ, -R178 ;  /* 0x000000ffffb28224 */ /* 0x000fe400078e0ab2 */
[----:B------:R-:W-:-:S03]  /*20260*/  @!P1 IMAD.MOV R179, RZ, RZ, -R179 ;  /* 0x000000ffffb39224 */ /* 0x000fc600078e0ab3 */
        /* <DEDUP_REMOVED lines=41> */
[----:B------:R-:W-:Y:S01]  /*20500*/  @!P0 IMAD.MOV R193, RZ, RZ, -R193 ;  /* 0x000000ffffc18224 */ /* 0x000fe200078e0ac1 */
[----:B---3--:R-:W-:Y:S02]  /*20510*/  ISETP.GE.AND P2, PT, R220, RZ, PT ;  /* 0x000000ffdc00720c */ /* 0x008fe40003f46270 */
[----:B------:R-:W3:Y:S01]  /*20520*/  LDL.LU R220, [R1+0x46c] ;  /* 0x00046c0001dc7983 */ /* 0x000ee20000300800 */
[----:B----4-:R-:W-:-:S10]  /*20530*/  ISETP.GE.AND P3, PT, R219, RZ, PT ;  /* 0x000000ffdb00720c */ /* 0x010fd40003f66270 */
[----:B------:R-:W-:Y:S01]  /*20540*/  @!P2 IMAD.MOV R195, RZ, RZ, -R195 ;  /* 0x000000ffffc3a224 */ /* 0x000fe200078e0ac3 */
[----:B------:R-:W4:Y:S01]  /*20550*/  LDL.LU R219, [R1+0x470] ;  /* 0x0004700001db7983 */ /* 0x000f220000300800 */
[----:B------:R-:W-:-:S03]  /*20560*/  ISETP.GE.AND P4, PT, R218, RZ, PT ;  /* 0x000000ffda00720c */ /* 0x000fc60003f86270 */
[----:B------:R-:W4:Y:S01]  /*20570*/  LDL.LU R218, [R1+0x474] ;  /* 0x0004740001da7983 */ /* 0x000f220000300800 */
[----:B------:R-:W-:Y:S01]  /*20580*/  @!P3 IMAD.MOV R196, RZ, RZ, -R196 ;  /* 0x000000ffffc4b224 */ /* 0x000fe200078e0ac4 */
[----:B------:R-:W-:Y:S02]  /*20590*/  ISETP.GE.AND P0, PT, R217, RZ, PT ;  /* 0x000000ffd900720c */ /* 0x000fe40003f06270 */
[----:B------:R-:W4:Y:S01]  /*205a0*/  LDL.LU R217, [R1+0x478] ;  /* 0x0004780001d97983 */ /* 0x000f220000300800 */
[----:B--2---:R-:W-:-:S03]  /*205b0*/  ISETP.GE.AND P2, PT, R216, RZ, PT ;  /* 0x000000ffd800720c */ /* 0x004fc60003f46270 */
[----:B------:R-:W2:Y:S01]  /*205c0*/  LDL.LU R216, [R1+0x47c] ;  /* 0x00047c0001d87983 */ /* 0x000ea20000300800 */
[----:B------:R-:W-:-:S03]  /*205d0*/  ISETP.GE.AND P3, PT, R215, RZ, PT ;  /* 0x000000ffd700720c */ /* 0x000fc60003f66270 */
[----:B------:R-:W2:Y:S01]  /*205e0*/  LDL.LU R215, [R1+0x458] ;  /* 0x0004580001d77983 */ /* 0x000ea20000300800 */
[----:B------:R-:W-:Y:S01]  /*205f0*/  @!P1 IMAD.MOV R194, RZ, RZ, -R194 ;  /* 0x000000ffffc29224 */ /* 0x000fe200078e0ac2 */
[----:B------:R-:W-:Y:S01]  /*20600*/  ISETP.GE.AND P1, PT, R221, RZ, PT ;  /* 0x000000ffdd00720c */ /* 0x000fe20003f26270 */
[----:B------:R-:W-:Y:S01]  /*20610*/  @!P4 IMAD.MOV R197, RZ, RZ, -R197 ;  /* 0x000000ffffc5c224 */ /* 0x000fe200078e0ac5 */
[----:B------:R-:W2:Y:S04]  /*20620*/  LDL.LU R222, [R1+0x45c] ;  /* 0x00045c0001de7983 */ /* 0x000ea80000300800 */
[----:B------:R-:W2:Y:S01]  /*20630*/  LDL.LU R221, [R1+0x460] ;  /* 0x0004600001dd7983 */ /* 0x000ea20000300800 */
[----:B------:R-:W-:Y:S02]  /*20640*/  @!P0 IMAD.MOV R198, RZ, RZ, -R198 ;  /* 0x000000ffffc68224 */ /* 0x000fe400078e0ac6 */
[----:B------:R-:W-:-:S02]  /*20650*/  @!P2 IMAD.MOV R200, RZ, RZ, -R200 ;  /* 0x000000ffffc8a224 */ /* 0x000fc400078e0ac8 */
[----:B------:R-:W-:Y:S02]  /*20660*/  @!P3 IMAD.MOV R201, RZ, RZ, -R201 ;  /* 0x000000ffffc9b224 */ /* 0x000fe400078e0ac9 */
[----:B------:R-:W-:Y:S01]  /*20670*/  @!P1 IMAD.MOV R199, RZ, RZ, -R199 ;  /* 0x000000ffffc79224 */ /* 0x000fe200078e0ac7 */
[----:B---3--:R-:W-:Y:S02]  /*20680*/  ISETP.GE.AND P4, PT, R220, RZ, PT ;  /* 0x000000ffdc00720c */ /* 0x008fe40003f86270 */
[----:B------:R-:W3:Y:S11]  /*20690*/  LDL.LU R220, [R1+0x464] ;  /* 0x0004640001dc7983 */ /* 0x000ef60000300800 */
[----:B------:R-:W-:Y:S01]  /*206a0*/  @!P4 IMAD.MOV R202, RZ, RZ, -R202 ;  /* 0x000000ffffcac224 */ /* 0x000fe200078e0aca */
[----:B----4-:R-:W-:-:S02]  /*206b0*/  ISETP.GE.AND P0, PT, R219, RZ, PT ;  /* 0x000000ffdb00720c */ /* 0x010fc40003f06270 */
[----:B------:R-:W4:Y:S01]  /*206c0*/  LDL.LU R219, [R1+0x468] ;  /* 0x0004680001db7983 */ /* 0x000f220000300800 */
[----:B------:R-:W-:-:S03]  /*206d0*/  ISETP.GE.AND P1, PT, R218, RZ, PT ;  /* 0x000000ffda00720c */ /* 0x000fc60003f26270 */
[----:B------:R-:W4:Y:S01]  /*206e0*/  LDL.LU R218, [R1+0x448] ;  /* 0x0004480001da7983 */ /* 0x000f220000300800 */
[----:B------:R-:W-:-:S03]  /*206f0*/  ISETP.GE.AND P2, PT, R217, RZ, PT ;  /* 0x000000ffd900720c */ /* 0x000fc60003f46270 */
[----:B------:R-:W4:Y:S01]  /*20700*/  LDL.LU R217, [R1+0x44c] ;  /* 0x00044c0001d97983 */ /* 0x000f220000300800 */
[----:B--2---:R-:W-:-:S03]  /*20710*/  ISETP.GE.AND P3, PT, R216, RZ, PT ;  /* 0x000000ffd800720c */ /* 0x004fc60003f66270 */
[----:B------:R-:W2:Y:S01]  /*20720*/  LDL.LU R216, [R1+0x450] ;  /* 0x0004500001d87983 */ /* 0x000ea20000300800 */
[----:B------:R-:W-:-:S03]  /*20730*/  ISETP.GE.AND P4, PT, R215, RZ, PT ;  /* 0x000000ffd700720c */ /* 0x000fc60003f86270 */
[----:B------:R-:W2:Y:S02]  /*20740*/  LDL.LU R215, [R1+0x454] ;  /* 0x0004540001d77983 */ /* 0x000ea40000300800 */
[----:B------:R-:W-:Y:S02]  /*20750*/  @!P2 IMAD.MOV R205, RZ, RZ, -R205 ;  /* 0x000000ffffcda224 */ /* 0x000fe400078e0acd */
[----:B------:R-:W4:Y:S04]  /*20760*/  LDL.LU R233, [R1+0x444] ;  /* 0x0004440001e97983 */ /* 0x000f280000300800 */
[----:B------:R-:W4:Y:S04]  /*20770*/  LDL.LU R4, [R1+0x440] ;  /* 0x0004400001047983 */ /* 0x000f280000300800 */
[----:B------:R-:W1:Y:S04]  /*20780*/  LDL.LU R232, [R1+0x438] ;  /* 0x0004380001e87983 */ /* 0x000e680000300800 */
[----:B------:R-:W4:Y:S04]  /*20790*/  LDL.LU R5, [R1+0x434] ;  /* 0x0004340001057983 */ /* 0x000f280000300800 */
[----:B------:R-:W4:Y:S04]  /*207a0*/  LDL.LU R231, [R1+0x430] ;  /* 0x0004300001e77983 */ /* 0x000f280000300800 */
[----:B------:R-:W4:Y:S04]  /*207b0*/  LDL.LU R6, [R1+0x42c] ;  /* 0x00042c0001067983 */ /* 0x000f280000300800 */
[----:B------:R-:W4:Y:S04]  /*207c0*/  LDL.LU R230, [R1+0x428] ;  /* 0x0004280001e67983 */ /* 0x000f280000300800 */
[----:B------:R-:W4:Y:S04]  /*207d0*/  LDL.LU R229, [R1+0x424] ;  /* 0x0004240001e57983 */ /* 0x000f280000300800 */
[----:B------:R-:W4:Y:S01]  /*207e0*/  LDL.LU R228, [R1+0x420] ;  /* 0x0004200001e47983 */ /* 0x000f220000300800 */
[----:B------:R-:W-:-:S03]  /*207f0*/  @!P0 IMAD.MOV R203, RZ, RZ, -R203 ;  /* 0x000000ffffcb8224 */ /* 0x000fc600078e0acb */
[----:B------:R-:W4:Y:S01]  /*20800*/  LDL.LU R227, [R1+0x41c] ;  /* 0x00041c0001e37983 */ /* 0x000f220000300800 */
[----:B------:R-:W-:-:S03]  /*20810*/  ISETP.GE.AND P0, PT, R222, RZ, PT ;  /* 0x000000ffde00720c */ /* 0x000fc60003f06270 */
[----:B------:R-:W4:Y:S04]  /*20820*/  LDL.LU R226, [R1+0x414] ;  /* 0x0004140001e27983 */ /* 0x000f280000300800 */
[----:B------:R-:W4:Y:S04]  /*20830*/  LDL.LU R225, [R1+0x410] ;  /* 0x0004100001e17983 */ /* 0x000f280000300800 */
[----:B------:R-:W4:Y:S04]  /*20840*/  LDL.LU R224, [R1+0x40c] ;  /* 0x00040c0001e07983 */ /* 0x000f280000300800 */
[----:B------:R-:W4:Y:S04]  /*20850*/  LDL.LU R223, [R1+0x408] ;  /* 0x0004080001df7983 */ /* 0x000f280000300800 */
[----:B------:R-:W4:Y:S01]  /*20860*/  LDL.LU R222, [R1+0x404] ;  /* 0x0004040001de7983 */ /* 0x000f220000300800 */
[----:B---3--:R-:W-:-:S13]  /*20870*/  ISETP.GE.AND P2, PT, R220, RZ, PT ;  /* 0x000000ffdc00720c */ /* 0x008fda0003f46270 */
[----:B------:R-:W-:Y:S01]  /*20880*/  @!P2 IMAD.MOV R210, RZ, RZ, -R210 ;  /* 0x000000ffffd2a224 */ /* 0x000fe200078e0ad2 */
[----:B--2---:R-:W-:Y:S02]  /*20890*/  ISETP.GE.AND P2, PT, R215, RZ, PT ;  /* 0x000000ffd700720c */ /* 0x004fe40003f46270 */
[----:B------:R-:W2:Y:S01]  /*208a0*/  LDL.LU R215, [R1+0x400] ;  /* 0x0004000001d77983 */ /* 0x000ea20000300800 */
[----:B------:R-:W-:Y:S01]  /*208b0*/  @!P1 IMAD.MOV R204, RZ, RZ, -R204 ;  /* 0x000000ffffcc9224 */ /* 0x000fe200078e0acc */
[----:B------:R-:W-:Y:S01]  /*208c0*/  ISETP.GE.AND P1, PT, R221, RZ, PT ;  /* 0x000000ffdd00720c */ /* 0x000fe20003f26270 */
[----:B------:R-:W-:Y:S01]  /*208d0*/  @!P3 IMAD.MOV R206, RZ, RZ, -R206 ;  /* 0x000000ffffceb224 */ /* 0x000fe200078e0ace */
[----:B------:R-:W3:Y:S01]  /*208e0*/  LDL.LU R221, [R1+0x3fc] ;  /* 0x0003fc0001dd7983 */ /* 0x000ee20000300800 */
[----:B----4-:R-:W-:Y:S01]  /*208f0*/  ISETP.GE.AND P3, PT, R219, RZ, PT ;  /* 0x000000ffdb00720c */ /* 0x010fe20003f66270 */
[----:B------:R-:W-:Y:S01]  /*20900*/  @!P4 IMAD.MOV R207, RZ, RZ, -R207 ;  /* 0x000000ffffcfc224 */ /* 0x000fe200078e0acf */
[----:B------:R-:W-:Y:S01]  /*20910*/  ISETP.GE.AND P4, PT, R218, RZ, PT ;  /* 0x000000ffda00720c */ /* 0x000fe20003f86270 */
[----:B------:R-:W4:Y:S01]  /*20920*/  LDL.LU R220, [R1+0x3f8] ;  /* 0x0003f80001dc7983 */ /* 0x000f220000300800 */
[----:B------:R-:W-:Y:S01]  /*20930*/  @!P0 IMAD.MOV R208, RZ, RZ, -R208 ;  /* 0x000000ffffd08224 */ /* 0x000fe200078e0ad0 */
[----:B------:R-:W-:-:S02]  /*20940*/  ISETP.GE.AND P0, PT, R217, RZ, PT ;  /* 0x000000ffd900720c */ /* 0x000fc40003f06270 */
[----:B------:R-:W3:Y:S03]  /*20950*/  LDL.LU R219, [R1+0x3f4] ;  /* 0x0003f40001db7983 */ /* 0x000ee60000300800 */
[----:B------:R-:W-:Y:S01]  /*20960*/  @!P1 IMAD.MOV R209, RZ, RZ, -R209 ;  /* 0x000000ffffd19224 */ /* 0x000fe200078e0ad1 */
[----:B------:R-:W3:Y:S01]  /*20970*/  LDL.LU R218, [R1+0x3f0] ;  /* 0x0003f00001da7983 */ /* 0x000ee20000300800 */
[----:B------:R-:W-:-:S03]  /*20980*/  ISETP.GE.AND P1, PT, R216, RZ, PT ;  /* 0x000000ffd800720c */ /* 0x000fc60003f26270 */
[----:B------:R-:W3:Y:S04]  /*20990*/  LDL.LU R217, [R1+0x3ec] ;  /* 0x0003ec0001d97983 */ /* 0x000ee80000300800 */
[----:B------:R-:W3:Y:S01]  /*209a0*/  LDL.LU R216, [R1+0x3e8] ;  /* 0x0003e80001d87983 */ /* 0x000ee20000300800 */
[----:B------:R-:W-:Y:S01]  /*209b0*/  @!P3 IMAD.MOV R211, RZ, RZ, -R211 ;  /* 0x000000ffffd3b224 */ /* 0x000fe200078e0ad3 */
[----:B------:R-:W-:Y:S02]  /*209c0*/  ISETP.NE.AND P3, PT, RZ, UR40, PT ;  /* 0x00000028ff007c0c */ /* 0x000fe4000bf65270 */
[----:B------:R-:W-:Y:S01]  /*209d0*/  LOP3.LUT R7, RZ, UR40, RZ, 0x33, !PT ;  /* 0x00000028ff077c12 */ /* 0x000fe2000f8e33ff */
[----:B------:R-:W-:Y:S01]  /*209e0*/  @!P4 IMAD.MOV R212, RZ, RZ, -R212 ;  /* 0x000000ffffd4c224 */ /* 0x000fe200078e0ad4 */
[----:B------:R-:W-:Y:S01]  /*209f0*/  ISETP.GE.AND P4, PT, R233, RZ, PT ;  /* 0x000000ffe900720c */ /* 0x000fe20003f86270 */
[----:B------:R-:W-:Y:S01]  /*20a00*/  @!P0 IMAD.MOV R213, RZ, RZ, -R213 ;  /* 0x000000ffffd58224 */ /* 0x000fe200078e0ad5 */
[----:B------:R-:W-:Y:S01]  /*20a10*/  ISETP.GE.AND P0, PT, R4, RZ, PT ;  /* 0x000000ff0400720c */ /* 0x000fe20003f06270 */
[----:B------:R-:W2:Y:S01]  /*20a20*/  LDCU UR40, c[0x0][0x3b0] ;  /* 0x00007600ff2877ac */ /* 0x000ea20008000800 */
[----:B-1----:R-:W-:-:S02]  /*20a30*/  SEL R169, R7, R232, !P3 ;  /* 0x000000e807a97207 */ /* 0x002fc40005800000 */
[C---:B--2---:R-:W-:Y:S02]  /*20a40*/  SEL R156, R7.reuse, R215, !P3 ;  /* 0x000000d7079c7207 */ /* 0x044fe40005800000 */
[----:B------:R-:W2:Y:S04]  /*20a50*/  LDL.LU R215, [R1+0x3e4] ;  /* 0x0003e40001d77983 */ /* 0x000ea80000300800 */
[----:B------:R-:W2:Y:S04]  /*20a60*/  LDL.LU R237, [R1+0x3e0] ;  /* 0x0003e00001ed7983 */ /* 0x000ea80000300800 */
[----:B------:R-:W2:Y:S04]  /*20a70*/  LDL.LU R250, [R1+0x3dc] ;  /* 0x0003dc0001fa7983 */ /* 0x000ea80000300800 */
[----:B------:R-:W2:Y:S04]  /*20a80*/  LDL.LU R236, [R1+0x3d8] ;  /* 0x0003d80001ec7983 */ /* 0x000ea80000300800 */
[----:B------:R-:W2:Y:S04]  /*20a90*/  LDL.LU R251, [R1+0x3d4] ;  /* 0x0003d40001fb7983 */ /* 0x000ea80000300800 */
[----:B------:R-:W2:Y:S04]  /*20aa0*/  LDL.LU R235, [R1+0x3d0] ;  /* 0x0003d00001eb7983 */ /* 0x000ea80000300800 */
[----:B------:R-:W2:Y:S04]  /*20ab0*/  LDL.LU R252, [R1+0x3cc] ;  /* 0x0003cc0001fc7983 */ /* 0x000ea80000300800 */
[----:B------:R-:W2:Y:S01]  /*20ac0*/  LDL.LU R234, [R1+0x3c8] ;  /* 0x0003c80001ea7983 */ /* 0x000ea20000300800 */
[----:B------:R-:W-:-:S03]  /*20ad0*/  SEL R168, R7, R5, !P3 ;  /* 0x0000000507a87207 */ /* 0x000fc60005800000 */
        /* <DEDUP_REMOVED lines=23> */
[----:B---3--:R-:W-:-:S03]  /*20c50*/  SEL R150, R7, R216, !P3 ;  /* 0x000000d807967207 */ /* 0x008fc60005800000 */
[----:B------:R-:W3:Y:S04]  /*20c60*/  LDL.LU R225, [R1+0x394] ;  /* 0x0003940001e17983 */ /* 0x000ee80000300800 */
[----:B------:R-:W3:Y:S04]  /*20c70*/  LDL.LU R224, [R1+0x390] ;  /* 0x0003900001e07983 */ /* 0x000ee80000300800 */
[----:B------:R-:W3:Y:S04]  /*20c80*/  LDL.LU R223, [R1+0x38c] ;  /* 0x00038c0001df7983 */ /* 0x000ee80000300800 */
[----:B------:R-:W3:Y:S04]  /*20c90*/  LDL.LU R222, [R1+0x388] ;  /* 0x0003880001de7983 */ /* 0x000ee80000300800 */
[----:B------:R-:W3:Y:S01]  /*20ca0*/  LDL.LU R216, [R1+0x384] ;  /* 0x0003840001d87983 */ /* 0x000ee20000300800 */
[----:B------:R-:W-:-:S02]  /*20cb0*/  SEL R155, R7, R221, !P3 ;  /* 0x000000dd079b7207 */ /* 0x000fc40005800000 */
[C---:B----4-:R-:W-:Y:S01]  /*20cc0*/  SEL R154, R7.reuse, R220, !P3 ;  /* 0x000000dc079a7207 */ /* 0x050fe20005800000 */
[----:B------:R-:W4:Y:S01]  /*20cd0*/  LDL.LU R221, [R1+0x380] ;  /* 0x0003800001dd7983 */ /* 0x000f220000300800 */
[C---:B------:R-:W-:Y:S02]  /*20ce0*/  SEL R153, R7.reuse, R219, !P3 ;  /* 0x000000db07997207 */ /* 0x040fe40005800000 */
[C---:B------:R-:W-:Y:S01]  /*20cf0*/  SEL R152, R7.reuse, R218, !P3 ;  /* 0x000000da07987207 */ /* 0x040fe20005800000 */
[----:B------:R-:W4:Y:S01]  /*20d00*/  LDL.LU R220, [R1+0x37c] ;  /* 0x00037c0001dc7983 */ /* 0x000f220000300800 */
[----:B------:R-:W-:-:S03]  /*20d10*/  SEL R151, R7, R217, !P3 ;  /* 0x000000d907977207 */ /* 0x000fc60005800000 */
[----:B------:R-:W4:Y:S04]  /*20d20*/  LDL.LU R219, [R1+0x378] ;  /* 0x0003780001db7983 */ /* 0x000f280000300800 */
[----:B------:R-:W4:Y:S04]  /*20d30*/  LDL.LU R218, [R1+0x374] ;  /* 0x0003740001da7983 */ /* 0x000f280000300800 */
[----:B------:R-:W4:Y:S01]  /*20d40*/  LDL.LU R217, [R1+0x370] ;  /* 0x0003700001d97983 */ /* 0x000f220000300800 */
[----:B--2---:R-:W-:-:S03]  /*20d50*/  SEL R149, R7, R215, !P3 ;  /* 0x000000d707957207 */ /* 0x004fc60005800000 */
[----:B------:R-:W2:Y:S01]  /*20d60*/  LDL.LU R215, [R1+0x36c] ;  /* 0x00036c0001d77983 */ /* 0x000ea20000300800 */
[C---:B------:R-:W-:Y:S02]  /*20d70*/  SEL R148, R7.reuse, R237, !P3 ;  /* 0x000000ed07947207 */ /* 0x040fe40005800000 */
[C---:B------:R-:W-:Y:S02]  /*20d80*/  SEL R147, R7.reuse, R250, !P3 ;  /* 0x000000fa07937207 */ /* 0x040fe40005800000 */
[C---:B------:R-:W-:Y:S02]  /*20d90*/  SEL R146, R7.reuse, R236, !P3 ;  /* 0x000000ec07927207 */ /* 0x040fe40005800000 */
[C---:B------:R-:W-:Y:S02]  /*20da0*/  SEL R145, R7.reuse, R251, !P3 ;  /* 0x000000fb07917207 */ /* 0x040fe40005800000 */
[C---:B------:R-:W-:Y:S02]  /*20db0*/  SEL R144, R7.reuse, R235, !P3 ;  /* 0x000000eb07907207 */ /* 0x040fe40005800000 */
[----:B------:R-:W-:-:S02]  /*20dc0*/  SEL R143, R7, R252, !P3 ;  /* 0x000000fc078f7207 */ /* 0x000fc40005800000 */
        /* <DEDUP_REMOVED lines=13> */
[C---:B---3--:R-:W-:Y:S02]  /*20ea0*/  SEL R125, R7.reuse, R216, !P3 ;  /* 0x000000d8077d7207 */ /* 0x048fe40005800000 */
[----:B------:R-:W3:Y:S04]  /*20eb0*/  LDL.LU R216, [R1+0x368] ;  /* 0x0003680001d87983 */ /* 0x000ee80000300800 */
        /* <DEDUP_REMOVED lines=14> */
[----:B------:R-:W3:Y:S01]  /*20fa0*/  LDL.LU R230, [R1+0x32c] ;  /* 0x00032c0001e67983 */ /* 0x000ee20000300800 */
[----:B------:R-:W-:-:S03]  /*20fb0*/  SEL R129, R7, R225, !P3 ;  /* 0x000000e107817207 */ /* 0x000fc60005800000 */
[----:B------:R-:W3:Y:S01]  /*20fc0*/  LDL.LU R229, [R1+0x328] ;  /* 0x0003280001e57983 */ /* 0x000ee20000300800 */
[----:B------:R-:W-:-:S03]  /*20fd0*/  SEL R128, R7, R224, !P3 ;  /* 0x000000e007807207 */ /* 0x000fc60005800000 */
[----:B------:R-:W3:Y:S01]  /*20fe0*/  LDL.LU R228, [R1+0x324] ;  /* 0x0003240001e47983 */ /* 0x000ee20000300800 */
[----:B------:R-:W-:-:S03]  /*20ff0*/  SEL R127, R7, R223, !P3 ;  /* 0x000000df077f7207 */ /* 0x000fc60005800000 */
[----:B------:R-:W3:Y:S01]  /*21000*/  LDL.LU R227, [R1+0x320] ;  /* 0x0003200001e37983 */ /* 0x000ee20000300800 */
[----:B------:R-:W-:-:S03]  /*21010*/  SEL R126, R7, R222, !P3 ;  /* 0x000000de077e7207 */ /* 0x000fc60005800000 */
[----:B------:R-:W3:Y:S04]  /*21020*/  LDL.LU R226, [R1+0x31c] ;  /* 0x00031c0001e27983 */ /* 0x000ee80000300800 */
[----:B------:R-:W3:Y:S04]  /*21030*/  LDL.LU R225, [R1+0x318] ;  /* 0x0003180001e17983 */ /* 0x000ee80000300800 */
[----:B------:R-:W3:Y:S04]  /*21040*/  LDL.LU R224, [R1+0x314] ;  /* 0x0003140001e07983 */ /* 0x000ee80000300800 */
[----:B------:R-:W3:Y:S04]  /*21050*/  LDL.LU R223, [R1+0x310] ;  /* 0x0003100001df7983 */ /* 0x000ee80000300800 */
[----:B------:R-:W3:Y:S01]  /*21060*/  LDL.LU R222, [R1+0x30c] ;  /* 0x00030c0001de7983 */ /* 0x000ee20000300800 */
[----:B--2---:R-:W-:-:S03]  /*21070*/  SEL R119, R7, R215, !P3 ;  /* 0x000000d707777207 */ /* 0x004fc60005800000 */
[----:B------:R-:W2:Y:S01]  /*21080*/  LDL.LU R215, [R1+0x308] ;  /* 0x0003080001d77983 */ /* 0x000ea20000300800 */
[C---:B----4-:R-:W-:Y:S02]  /*21090*/  SEL R124, R7.reuse, R221, !P3 ;  /* 0x000000dd077c7207 */ /* 0x050fe40005800000 */
[C---:B------:R-:W-:Y:S01]  /*210a0*/  SEL R123, R7.reuse, R220, !P3 ;  /* 0x000000dc077b7207 */ /* 0x040fe20005800000 */
        /* <DEDUP_REMOVED lines=8> */
[----:B---3--:R-:W-:-:S03]  /*21130*/  SEL R118, R7, R216, !P3 ;  /* 0x000000d807767207 */ /* 0x008fc60005800000 */
[----:B------:R-:W3:Y:S01]  /*21140*/  LDL.LU R216, [R1+0x2f0] ;  /* 0x0002f00001d87983 */ /* 0x000ee20000300800 */
[----:B--2---:R-:W-:-:S03]  /*21150*/  SEL R94, R7, R215, !P3 ;  /* 0x000000d7075e7207 */ /* 0x004fc60005800000 */
[----:B------:R-:W2:Y:S01]  /*21160*/  LDL.LU R215, [R1+0x2ec] ;  /* 0x0002ec0001d77983 */ /* 0x000ea20000300800 */
[C---:B------:R-:W-:Y:S02]  /*21170*/  SEL R117, R7.reuse, R237, !P3 ;  /* 0x000000ed07757207 */ /* 0x040fe40005800000 */
[C---:B------:R-:W-:Y:S01]  /*21180*/  SEL R116, R7.reuse, R250, !P3 ;  /* 0x000000fa07747207 */ /* 0x040fe20005800000 */
[----:B------:R-:W2:Y:S01]  /*21190*/  LDL.LU R237, [R1+0x2e8] ;  /* 0x0002e80001ed7983 */ /* 0x000ea20000300800 */
[C---:B------:R-:W-:Y:S02]  /*211a0*/  SEL R115, R7.reuse, R236, !P3 ;  /* 0x000000ec07737207 */ /* 0x040fe40005800000 */
[C---:B------:R-:W-:Y:S01]  /*211b0*/  SEL R114, R7.reuse, R251, !P3 ;  /* 0x000000fb07727207 */ /* 0x040fe20005800000 */
        /* <DEDUP_REMOVED lines=38> */
[----:B------:R-:W2:Y:S04]  /*21420*/  LDL.LU R224, [R1+0x298] ;  /* 0x0002980001e07983 */ /* 0x000ea80000300800 */
[----:B------:R-:W2:Y:S04]  /*21430*/  LDL.LU R223, [R1+0x294] ;  /* 0x0002940001df7983 */ /* 0x000ea80000300800 */
[----:B------:R-:W2:Y:S01]  /*21440*/  LDL.LU R222, [R1+0x290] ;  /* 0x0002900001de7983 */ /* 0x000ea20000300800 */
[----:B---3--:R-:W-:-:S03]  /*21450*/  SEL R88, R7, R216, !P3 ;  /* 0x000000d807587207 */ /* 0x008fc60005800000 */
[----:B------:R-:W3:Y:S01]  /*21460*/  LDL.LU R216, [R1+0x28c] ;  /* 0x00028c0001d87983 */ /* 0x000ee20000300800 */
        /* <DEDUP_REMOVED lines=120> */
[----:B----4-:R-:W-:-:S03]  /*21bf0*/  SEL R31, R7, R221, !P3 ;  /* 0x000000dd071f7207 */ /* 0x010fc60005800000 */
[----:B------:R-:W4:Y:S01]  /*21c00*/  LDL.LU R223, [R1+0x19c] ;  /* 0x00019c0001df7983 */ /* 0x000f220000300800 */
[----:B------:R-:W-:-:S03]  /*21c10*/  SEL R30, R7, R220, !P3 ;  /* 0x000000dc071e7207 */ /* 0x000fc60005800000 */
[----:B------:R-:W4:Y:S01]  /*21c20*/  LDL.LU R222, [R1+0x198] ;  /* 0x0001980001de7983 */ /* 0x000f220000300800 */
[----:B------:R-:W-:-:S03]  /*21c30*/  SEL R29, R7, R219, !P3 ;  /* 0x000000db071d7207 */ /* 0x000fc60005800000 */
[----:B------:R-:W4:Y:S01]  /*21c40*/  LDL.LU R221, [R1+0x194] ;  /* 0x0001940001dd7983 */ /* 0x000f220000300800 */
[----:B------:R-:W-:-:S03]  /*21c50*/  SEL R28, R7, R218, !P3 ;  /* 0x000000da071c7207 */ /* 0x000fc60005800000 */
[----:B------:R-:W4:Y:S01]  /*21c60*/  LDL.LU R220, [R1+0x190] ;  /* 0x0001900001dc7983 */ /* 0x000f220000300800 */
[----:B------:R-:W-:-:S03]  /*21c70*/  SEL R27, R7, R217, !P3 ;  /* 0x000000d9071b7207 */ /* 0x000fc60005800000 */
[----:B------:R-:W4:Y:S01]  /*21c80*/  LDL.LU R219, [R1+0x18c] ;  /* 0x00018c0001db7983 */ /* 0x000f220000300800 */
[----:B---3--:R-:W-:-:S03]  /*21c90*/  SEL R26, R7, R216, !P3 ;  /* 0x000000d8071a7207 */ /* 0x008fc60005800000 */
[----:B------:R-:W3:Y:S04]  /*21ca0*/  LDL.LU R218, [R1+0x184] ;  /* 0x0001840001da7983 */ /* 0x000ee80000300800 */
[----:B------:R-:W3:Y:S04]  /*21cb0*/  LDL.LU R217, [R1+0x180] ;  /* 0x0001800001d97983 */ /* 0x000ee80000300800 */
[----:B------:R-:W3:Y:S01]  /*21cc0*/  LDL.LU R216, [R1+0x17c] ;  /* 0x00017c0001d87983 */ /* 0x000ee20000300800 */
[----:B--2---:R-:W-:-:S03]  /*21cd0*/  SEL R25, R7, R215, !P3 ;  /* 0x000000d707197207 */ /* 0x004fc60005800000 */
[----:B------:R-:W2:Y:S01]  /*21ce0*/  LDL.LU R215, [R1+0x174] ;  /* 0x0001740001d77983 */ /* 0x000ea20000300800 */
[C---:B------:R-:W-:Y:S02]  /*21cf0*/  SEL R24, R7.reuse, R237, !P3 ;  /* 0x000000ed07187207 */ /* 0x040fe40005800000 */
[C---:B------:R-:W-:Y:S02]  /*21d00*/  SEL R19, R7.reuse, R252, !P3 ;  /* 0x000000fc07137207 */ /* 0x040fe40005800000 */
        /* <DEDUP_REMOVED lines=37> */
[C---:B------:R-:W-:Y:S02]  /*21f60*/  SEL R23, R7.reuse, R250, !P3 ;  /* 0x000000fa07177207 */ /* 0x040fe40005800000 */
[C---:B------:R-:W-:Y:S02]  /*21f70*/  SEL R249, R7.reuse, R220, !P3 ;  /* 0x000000dc07f97207 */ /* 0x040fe40005800000 */
[----:B------:R-:W4:Y:S01]  /*21f80*/  LDL.LU R220, [R1+0x114] ;  /* 0x0001140001dc7983 */ /* 0x000f220000300800 */
[C---:B------:R-:W-:Y:S02]  /*21f90*/  SEL R237, R7.reuse, R219, !P3 ;  /* 0x000000db07ed7207 */ /* 0x040fe40005800000 */
[C---:B------:R-:W-:Y:S01]  /*21fa0*/  SEL R22, R7.reuse, R236, !P3 ;  /* 0x000000ec07167207 */ /* 0x040fe20005800000 */
[----:B------:R-:W4:Y:S01]  /*21fb0*/  LDL.LU R219, [R1+0x110] ;  /* 0x0001100001db7983 */ /* 0x000f220000300800 */
[----:B---3--:R-:W-:-:S02]  /*21fc0*/  SEL R250, R7, R218, !P3 ;  /* 0x000000da07fa7207 */ /* 0x008fc40005800000 */
[C---:B------:R-:W-:Y:S01]  /*21fd0*/  SEL R21, R7.reuse, R251, !P3 ;  /* 0x000000fb07157207 */ /* 0x040fe20005800000 */
[----:B------:R-:W3:Y:S01]  /*21fe0*/  LDL.LU R218, [R1+0x10c] ;  /* 0x00010c0001da7983 */ /* 0x000ee20000300800 */
[C---:B------:R-:W-:Y:S02]  /*21ff0*/  SEL R236, R7.reuse, R217, !P3 ;  /* 0x000000d907ec7207 */ /* 0x040fe40005800000 */
[C---:B------:R-:W-:Y:S01]  /*22000*/  SEL R20, R7.reuse, R235, !P3 ;  /* 0x000000eb07147207 */ /* 0x040fe20005800000 */
[----:B------:R-:W3:Y:S01]  /*22010*/  LDL.LU R217, [R1+0x108] ;  /* 0x0001080001d97983 */ /* 0x000ee20000300800 */
[----:B------:R-:W-:-:S03]  /*22020*/  SEL R251, R7, R216, !P3 ;  /* 0x000000d807fb7207 */ /* 0x000fc60005800000 */
[----:B------:R-:W3:Y:S01]  /*22030*/  LDL.LU R216, [R1+0x104] ;  /* 0x0001040001d87983 */ /* 0x000ee20000300800 */
[----:B------:R-:W-:Y:S02]  /*22040*/  IMAD R169, R169, UR42, RZ ;  /* 0x0000002aa9a97c24 */ /* 0x000fe4000f8e02ff */
[----:B------:R-:W-:Y:S02]  /*22050*/  IMAD R168, R168, UR42, RZ ;  /* 0x0000002aa8a87c24 */ /* 0x000fe4000f8e02ff */
[----:B------:R-:W-:Y:S02]  /*22060*/  IMAD R167, R167, UR42, RZ ;  /* 0x0000002aa7a77c24 */ /* 0x000fe4000f8e02ff */
[----:B------:R-:W-:Y:S02]  /*22070*/  IMAD R166, R166, UR42, RZ ;  /* 0x0000002aa6a67c24 */ /* 0x000fe4000f8e02ff */
[----:B------:R-:W-:Y:S02]  /*22080*/  IMAD R165, R165, UR42, RZ ;  /* 0x0000002aa5a57c24 */ /* 0x000fe4000f8e02ff */
[----:B------:R-:W-:-:S02]  /*22090*/  IMAD R164, R164, UR42, RZ ;  /* 0x0000002aa4a47c24 */ /* 0x000fc4000f8e02ff */
        /* <DEDUP_REMOVED lines=38> */
[----:B------:R-:W-:Y:S01]  /*22300*/  IMAD R125, R125, UR42, RZ ;  /* 0x0000002a7d7d7c24 */ /* 0x000fe2000f8e02ff */
[----:B--2---:R-:W-:Y:S02]  /*22310*/  SEL R235, R7, R215, !P3 ;  /* 0x000000d707eb7207 */ /* 0x004fe40005800000 */
[----:B------:R-:W2:Y:S04]  /*22320*/  LDL.LU R215, [R1+0x100] ;  /* 0x0001000001d77983 */ /* 0x000ea80000300800 */
[----:B------:R-:W2:Y:S04]  /*22330*/  LDL.LU R15, [R1+0xf8] ;  /* 0x0000f800010f7983 */ /* 0x000ea80000300800 */
[----:B------:R-:W2:Y:S04]  /*22340*/  LDL.LU R11, [R1+0xf4] ;  /* 0x0000f400010b7983 */ /* 0x000ea80000300800 */
[----:B------:R-:W2:Y:S04]  /*22350*/  LDL.LU R3, [R1+0xf0] ;  /* 0x0000f00001037983 */ /* 0x000ea80000300800 */
[----:B------:R-:W2:Y:S04]  /*22360*/  LDL.LU R8, [R1+0xec] ;  /* 0x0000ec0001087983 */ /* 0x000ea80000300800 */
[----:B------:R-:W2:Y:S04]  /*22370*/  LDL.LU R9, [R1+0xe8] ;  /* 0x0000e80001097983 */ /* 0x000ea80000300800 */
[----:B------:R-:W2:Y:S04]  /*22380*/  LDL.LU R10, [R1+0xe4] ;  /* 0x0000e400010a7983 */ /* 0x000ea80000300800 */
[----:B------:R1:W-:Y:S04]  /*22390*/  STL [R1+0xe4], R169 ;  /* 0x0000e4a901007387 */ /* 0x0003e80000100800 */
[----:B-1----:R-:W2:Y:S04]  /*223a0*/  LDL.LU R169, [R1+0x1cec] ;  /* 0x001cec0001a97983 */ /* 0x002ea80000300800 */
        /* <DEDUP_REMOVED lines=74> */
[----:B------:R1:W-:Y:S01]  /*22850*/  STL [R1+0x39c], R131 ;  /* 0x00039c8301007387 */ /* 0x0003e20000100800 */
[----:B------:R-:W-:-:S03]  /*22860*/  IMAD R124, R124, UR42, RZ ;  /* 0x0000002a7c7c7c24 */ /* 0x000fc6000f8e02ff */
        /* <DEDUP_REMOVED lines=383> */
[----:B------:R-:W-:Y:S01]  /*24060*/  SEL R252, R7, R252, !P3 ;  /* 0x000000fc07fc7207 */ /* 0x000fe20005800000 */
[----:B------:R-:W-:Y:S02]  /*24070*/  IMAD R251, R251, UR42, RZ ;  /* 0x0000002afbfb7c24 */ /* 0x000fe4000f8e02ff */
[----:B-1----:R-:W2:Y:S04]  /*24080*/  LDL.LU R248, [R1+0x1a54] ;  /* 0x001a540001f87983 */ /* 0x002ea80000300800 */
[----:B------:R1:W-:Y:S01]  /*24090*/  STL [R1+0xa10], R239 ;  /* 0x000a10ef01007387 */ /* 0x0003e20000100800 */
[----:B------:R-:W-:Y:S01]  /*240a0*/  SEL R234, R7, R234, !P3 ;  /* 0x000000ea07ea7207 */ /* 0x000fe20005800000 */
[----:B------:R-:W-:-:S02]  /*240b0*/  IMAD R235, R235, UR42, RZ ;  /* 0x0000002aebeb7c24 */ /* 0x000fc4000f8e02ff */
[----:B-1----:R-:W2:Y:S04]  /*240c0*/  LDL.LU R239, [R1+0x1a50] ;  /* 0x001a500001ef7983 */ /* 0x002ea80000300800 */
[----:B------:R1:W-:Y:S01]  /*240d0*/  STL [R1+0xa14], R238 ;  /* 0x000a14ee01007387 */ /* 0x0003e20000100800 */
[C---:B------:R-:W-:Y:S01]  /*240e0*/  SEL R243, R7.reuse, R243, !P3 ;  /* 0x000000f307f37207 */ /* 0x040fe20005800000 */
[----:B------:R-:W-:Y:S02]  /*240f0*/  IMAD R252, R252, UR42, RZ ;  /* 0x0000002afcfc7c24 */ /* 0x000fe4000f8e02ff */
[----:B-1----:R-:W2:Y:S04]  /*24100*/  LDL.LU R238, [R1+0x1a4c] ;  /* 0x001a4c0001ee7983 */ /* 0x002ea80000300800 */
[----:B------:R1:W-:Y:S01]  /*24110*/  STL [R1+0xa1c], R249 ;  /* 0x000a1cf901007387 */ /* 0x0003e20000100800 */
[----:B------:R-:W-:Y:S01]  /*24120*/  SEL R233, R7, R233, !P3 ;  /* 0x000000e907e97207 */ /* 0x000fe20005800000 */
[----:B------:R-:W-:-:S02]  /*24130*/  IMAD R234, R234, UR42, RZ ;  /* 0x0000002aeaea7c24 */ /* 0x000fc4000f8e02ff */
        /* <DEDUP_REMOVED lines=50> */
[----:B----4-:R-:W-:Y:S01]  /*24460*/  SEL R223, R7, R223, !P3 ;  /* 0x000000df07df7207 */ /* 0x010fe20005800000 */
[----:B------:R-:W-:Y:S02]  /*24470*/  IMAD R225, R225, UR42, RZ ;  /* 0x0000002ae1e17c24 */ /* 0x000fe4000f8e02ff */
[----:B-1----:R-:W4:Y:S04]  /*24480*/  LDL.LU R231, [R1+0x1a14] ;  /* 0x001a140001e77983 */ /* 0x002f280000300800 */
[----:B------:R1:W-:Y:S01]  /*24490*/  STL [R1+0xac0], R6 ;  /* 0x000ac00601007387 */ /* 0x0003e20000100800 */
[----:B------:R-:W-:Y:S01]  /*244a0*/  SEL R222, R7, R222, !P3 ;  /* 0x000000de07de7207 */ /* 0x000fe20005800000 */
[----:B------:R-:W-:-:S02]  /*244b0*/  IMAD R224, R224, UR42, RZ ;  /* 0x0000002ae0e07c24 */ /* 0x000fc4000f8e02ff */
[----:B-1----:R-:W4:Y:S04]  /*244c0*/  LDL.LU R6, [R1+0x1a10] ;  /* 0x001a100001067983 */ /* 0x002f280000300800 */
[----:B------:R1:W-:Y:S01]  /*244d0*/  STL [R1+0xc00], R230 ;  /* 0x000c00e601007387 */ /* 0x0003e20000100800 */
[----:B------:R-:W-:Y:S01]  /*244e0*/  SEL R221, R7, R221, !P3 ;  /* 0x000000dd07dd7207 */ /* 0x000fe20005800000 */
        /* <DEDUP_REMOVED lines=11> */
[----:B---3--:R-:W-:Y:S01]  /*245a0*/  SEL R218, R7, R218, !P3 ;  /* 0x000000da07da7207 */ /* 0x008fe20005800000 */
[----:B------:R-:W-:-:S02]  /*245b0*/  IMAD R220, R220, UR42, RZ ;  /* 0x0000002adcdc7c24 */ /* 0x000fc4000f8e02ff */
[----:B-1----:R-:W3:Y:S04]  /*245c0*/  LDL.LU R227, [R1+0x1a00] ;  /* 0x001a000001e37983 */ /* 0x002ee80000300800 */
[----:B------:R1:W-:Y:S01]  /*245d0*/  STL [R1+0xc64], R226 ;  /* 0x000c64e201007387 */ /* 0x0003e20000100800 */
[----:B------:R-:W-:Y:S01]  /*245e0*/  SEL R217, R7, R217, !P3 ;  /* 0x000000d907d97207 */ /* 0x000fe20005800000 */
[----:B------:R-:W-:Y:S02]  /*245f0*/  IMAD R219, R219, UR42, RZ ;  /* 0x0000002adbdb7c24 */ /* 0x000fe4000f8e02ff */
[----:B-1----:R-:W3:Y:S04]  /*24600*/  LDL.LU R226, [R1+0x19fc] ;  /* 0x0019fc0001e27983 */ /* 0x002ee80000300800 */
[----:B------:R1:W-:Y:S01]  /*24610*/  STL [R1+0xc78], R225 ;  /* 0x000c78e101007387 */ /* 0x0003e20000100800 */
[----:B------:R-:W-:Y:S01]  /*24620*/  SEL R216, R7, R216, !P3 ;  /* 0x000000d807d87207 */ /* 0x000fe20005800000 */
[----:B------:R-:W-:-:S02]  /*24630*/  IMAD R218, R218, UR42, RZ ;  /* 0x0000002adada7c24 */ /* 0x000fc4000f8e02ff */
[----:B-1----:R-:W3:Y:S04]  /*24640*/  LDL.LU R225, [R1+0x19f8] ;  /* 0x0019f80001e17983 */ /* 0x002ee80000300800 */
[----:B------:R1:W-:Y:S01]  /*24650*/  STL [R1+0xc80], R224 ;  /* 0x000c80e001007387 */ /* 0x0003e20000100800 */
[----:B--2---:R-:W-:Y:S01]  /*24660*/  SEL R215, R7, R215, !P3 ;  /* 0x000000d707d77207 */ /* 0x004fe20005800000 */
        /* <DEDUP_REMOVED lines=11> */
[----:B------:R-:W-:-:S03]  /*24720*/  SEL R11, R7, R11, !P3 ;  /* 0x0000000b070b7207 */ /* 0x000fc60005800000 */
        /* <DEDUP_REMOVED lines=17> */
[----:B-1----:R-:W3:Y:S04]  /*24840*/  LDL.LU R214, [R1+0x19cc] ;  /* 0x0019cc0001d67983 */ /* 0x002ee80000300800 */
[----:B------:R1:W-:Y:S04]  /*24850*/  STL [R1+0xd08], R15 ;  /* 0x000d080f01007387 */ /* 0x0003e80000100800 */
[----:B-1----:R-:W4:Y:S04]  /*24860*/  LDL.LU R15, [R1+0x5f0] ;  /* 0x0005f000010f7983 */ /* 0x002f280000300800 */
[----:B------:R1:W-:Y:S04]  /*24870*/  STL [R1+0xd10], R11 ;  /* 0x000d100b01007387 */ /* 0x0003e80000100800 */
[----:B-1----:R-:W4:Y:S01]  /*24880*/  LDL.LU R11, [R1+0x5e0] ;  /* 0x0005e000010b7983 */ /* 0x002f220000300800 */
[----:B------:R-:W-:-:S02]  /*24890*/  SEL R3, R7, R3, !P3 ;  /* 0x0000000307037207 */ /* 0x000fc40005800000 */
[C---:B------:R-:W-:Y:S02]  /*248a0*/  SEL R8, R7.reuse, R8, !P3 ;  /* 0x0000000807087207 */ /* 0x040fe40005800000 */
[----:B------:R-:W-:Y:S01]  /*248b0*/  SEL R9, R7, R9, !P3 ;  /* 0x0000000907097207 */ /* 0x000fe20005800000 */
[----:B------:R-:W-:Y:S02]  /*248c0*/  IMAD R3, R3, UR42, RZ ;  /* 0x0000002a03037c24 */ /* 0x000fe4000f8e02ff */
[----:B------:R-:W-:-:S03]  /*248d0*/  IMAD R8, R8, UR42, RZ ;  /* 0x0000002a08087c24 */ /* 0x000fc6000f8e02ff */
[----:B------:R1:W-:Y:S01]  /*248e0*/  STL [R1+0xd20], R3 ;  /* 0x000d200301007387 */ /* 0x0003e20000100800 */
[----:B------:R-:W-:Y:S01]  /*248f0*/  SEL R10, R7, R10, !P3 ;  /* 0x0000000a070a7207 */ /* 0x000fe20005800000 */
[----:B-1----:R-:W-:Y:S01]  /*24900*/  IMAD R3, R9, UR42, RZ ;  /* 0x0000002a09037c24 */ /* 0x002fe2000f8e02ff */
[C---:B------:R-:W-:Y:S01]  /*24910*/  SEL R13, R7.reuse, R13, !P3 ;  /* 0x0000000d070d7207 */ /* 0x040fe20005800000 */
[----:B------:R-:W4:Y:S01]  /*24920*/  LDL.LU R9, [R1+0xcc] ;  /* 0x0000cc0001097983 */ /* 0x000f220000300800 */
[C---:B------:R-:W-:Y:S01]  /*24930*/  SEL R14, R7.reuse, R14, !P3 ;  /* 0x0000000e070e7207 */ /* 0x040fe20005800000 */
[----:B------:R-:W1:Y:S02]  /*24940*/  LDCU UR42, c[0x0][0x3b0] ;  /* 0x00007600ff2a77ac */ /* 0x000e640008000800 */
[----:B------:R1:W-:Y:S04]  /*24950*/  STL [R1+0xd28], R8 ;  /* 0x000d280801007387 */ /* 0x0003e80000100800 */
[----:B------:R2:W-:Y:S01]  /*24960*/  STL [R1+0xd30], R3 ;  /* 0x000d300301007387 */ /* 0x0005e20000100800 */
[----:B-1----:R-:W-:Y:S01]  /*24970*/  IMAD R8, R10, UR43, RZ ;  /* 0x0000002b0a087c24 */ /* 0x002fe2000f8e02ff */
[C---:B------:R-:W-:Y:S01]  /*24980*/  SEL R16, R7.reuse, R16, !P3 ;  /* 0x0000001007107207 */ /* 0x040fe20005800000 */
[----:B------:R-:W1:Y:S01]  /*24990*/  LDCU UR43, c[0x0][0x3b0] ;  /* 0x00007600ff2b77ac */ /* 0x000e620008000800 */
[----:B--2---:R-:W-:-:S02]  /*249a0*/  SEL R3, R7, R215, !P3 ;  /* 0x000000d707037207 */ /* 0x004fc40005800000 */
[----:B------:R-:W2:Y:S03]  /*249b0*/  LDL.LU R215, [R1+0x19c8] ;  /* 0x0019c80001d77983 */ /* 0x000ea60000300800 */
[----:B------:R-:W-:Y:S01]  /*249c0*/  IMAD R3, R3, UR44, RZ ;  /* 0x0000002c03037c24 */ /* 0x000fe2000f8e02ff */
[----:B------:R-:W2:Y:S01]  /*249d0*/  LDL.LU R10, [R1+0xd4] ;  /* 0x0000d400010a7983 */ /* 0x000ea20000300800 */
[C---:B------:R-:W-:Y:S01]  /*249e0*/  SEL R17, R7.reuse, R17, !P3 ;  /* 0x0000001107117207 */ /* 0x040fe20005800000 */
[----:B------:R-:W1:Y:S02]  /*249f0*/  LDCU UR44, c[0x0][0x3b0] ;  /* 0x00007600ff2c77ac */ /* 0x000e640008000800 */
[----:B------:R1:W-:Y:S01]  /*24a00*/  STL [R1+0xd2c], R8 ;  /* 0x000d2c0801007387 */ /* 0x0003e20000100800 */
[----:B---3--:R-:W-:Y:S01]  /*24a10*/  @!P1 IMAD.MOV R214, RZ, RZ, -R214 ;  /* 0x000000ffffd69224 */ /* 0x008fe200078e0ad6 */
[----:B-1----:R-:W-:-:S02]  /*24a20*/  SEL R8, R7, R216, !P3 ;  /* 0x000000d807087207 */ /* 0x002fc40005800000 */
[----:B----4-:R-:W-:Y:S02]  /*24a30*/  ISETP.GE.AND P1, PT, R11, RZ, PT ;  /* 0x000000ff0b00720c */ /* 0x010fe40003f26270 */
[----:B------:R-:W3:Y:S04]  /*24a40*/  LDL.LU R11, [R1+0x5c0] ;  /* 0x0005c000010b7983 */ /* 0x000ee80000300800 */
[----:B------:R-:W4:Y:S04]  /*24a50*/  LDL.LU R216, [R1+0x19c4] ;  /* 0x0019c40001d87983 */ /* 0x000f280000300800 */
[----:B------:R1:W-:Y:S04]  /*24a60*/  STL [R1+0xd24], R3 ;  /* 0x000d240301007387 */ /* 0x0003e80000100800 */
[----:B-1----:R-:W3:Y:S01]  /*24a70*/  LDL.LU R3, [R1+0xd8] ;  /* 0x0000d80001037983 */ /* 0x002ee20000300800 */
[----:B------:R-:W-:Y:S01]  /*24a80*/  IMAD R8, R8, UR45, RZ ;  /* 0x0000002d08087c24 */ /* 0x000fe2000f8e02ff */
[----:B------:R-:W-:Y:S01]  /*24a90*/  SEL R18, R7, R18, !P3 ;  /* 0x0000001207127207 */ /* 0x000fe20005800000 */
[----:B------:R-:W1:Y:S03]  /*24aa0*/  LDCU UR45, c[0x0][0x3b0] ;  /* 0x00007600ff2d77ac */ /* 0x000e660008000800 */
[----:B------:R1:W-:Y:S01]  /*24ab0*/  STL [R1+0xd1c], R8 ;  /* 0x000d1c0801007387 */ /* 0x0003e20000100800 */
[----:B--2---:R-:W-:Y:S01]  /*24ac0*/  @!P2 IMAD.MOV R215, RZ, RZ, -R215 ;  /* 0x000000ffffd7a224 */ /* 0x004fe200078e0ad7 */
[----:B------:R-:W-:-:S02]  /*24ad0*/  ISETP.GE.AND P2, PT, R15, RZ, PT ;  /* 0x000000ff0f00720c */ /* 0x000fc40003f46270 */
[----:B------:R-:W2:Y:S01]  /*24ae0*/  LDL.LU R15, [R1+0x5d4] ;  /* 0x0005d400010f7983 */ /* 0x000ea20000300800 */
[----:B-1----:R-:W-:-:S05]  /*24af0*/  SEL R8, R7, R10, !P3 ;  /* 0x0000000a07087207 */ /* 0x002fca0005800000 */
[----:B------:R-:W-:Y:S01]  /*24b00*/  IMAD R10, R8, UR47, RZ ;  /* 0x0000002f080a7c24 */ /* 0x000fe2000f8e02ff */
[C---:B------:R-:W-:Y:S01]  /*24b10*/  SEL R19, R7.reuse, R19, !P3 ;  /* 0x0000001307137207 */ /* 0x040fe20005800000 */
[----:B------:R-:W1:Y:S01]  /*24b20*/  LDCU UR47, c[0x0][0x3b0] ;  /* 0x00007600ff2f77ac */ /* 0x000e620008000800 */
[----:B---3--:R-:W-:-:S05]  /*24b30*/  SEL R3, R7, R3, !P3 ;  /* 0x0000000307037207 */ /* 0x008fca0005800000 */
[----:B------:R-:W-:Y:S01]  /*24b40*/  IMAD R3, R3, UR46, RZ ;  /* 0x0000002e03037c24 */ /* 0x000fe2000f8e02ff */
[C---:B------:R-:W-:Y:S01]  /*24b50*/  SEL R20, R7.reuse, R20, !P3 ;  /* 0x0000001407147207 */ /* 0x040fe20005800000 */
[----:B----4-:R-:W-:Y:S01]  /*24b60*/  @!P4 IMAD.MOV R216, RZ, RZ, -R216 ;  /* 0x000000ffffd8c224 */ /* 0x010fe200078e0ad8 */
[C---:B------:R-:W-:Y:S01]  /*24b70*/  SEL R21, R7.reuse, R21, !P3 ;  /* 0x0000001507157207 */ /* 0x040fe20005800000 */
[----:B------:R-:W3:Y:S01]  /*24b80*/  LDCU UR46, c[0x0][0x3b0] ;  /* 0x00007600ff2e77ac */ /* 0x000ee20008000800 */
[----:B------:R4:W-:Y:S02]  /*24b90*/  STL [R1+0xd14], R3 ;  /* 0x000d140301007387 */ /* 0x0009e40000100800 */
[----:B----4-:R-:W-:Y:S02]  /*24ba0*/  SEL R3, R7, R217, !P3 ;  /* 0x000000d907037207 */ /* 0x010fe40005800000 */
[----:B------:R-:W4:Y:S04]  /*24bb0*/  LDL.LU R217, [R1+0x19c0] ;  /* 0x0019c00001d97983 */ /* 0x000f280000300800 */
[----:B------:R-:W2:Y:S01]  /*24bc0*/  LDL.LU R8, [R1+0x5fc] ;  /* 0x0005fc0001087983 */ /* 0x000ea20000300800 */
[----:B------:R-:W-:Y:S01]  /*24bd0*/  IMAD R3, R3, UR48, RZ ;  /* 0x0000003003037c24 */ /* 0x000fe2000f8e02ff */
[C---:B------:R-:W-:Y:S01]  /*24be0*/  SEL R22, R7.reuse, R22, !P3 ;  /* 0x0000001607167207 */ /* 0x040fe20005800000 */
[----:B------:R-:W1:Y:S01]  /*24bf0*/  LDCU UR48, c[0x0][0x3b0] ;  /* 0x00007600ff3077ac */ /* 0x000e620008000800 */
[----:B------:R3:W-:Y:S04]  /*24c00*/  STL [R1+0xd0c], R10 ;  /* 0x000d0c0a01007387 */ /* 0x0007e80000100800 */
[----:B---3--:R-:W3:Y:S04]  /*24c10*/  LDL.LU R10, [R1+0x5b4] ;  /* 0x0005b400010a7983 */ /* 0x008ee80000300800 */
[----:B------:R1:W-:Y:S02]  /*24c20*/  STL [R1+0xd04], R3 ;  /* 0x000d040301007387 */ /* 0x0003e40000100800 */
[----:B-1----:R-:W-:-:S02]  /*24c30*/  SEL R3, R7, R218, !P3 ;  /* 0x000000da07037207 */ /* 0x002fc40005800000 */
[----:B------:R-:W3:Y:S01]  /*24c40*/  LDL.LU R218, [R1+0x19bc] ;  /* 0x0019bc0001da7983 */ /* 0x000ee20000300800 */
[----:B--2---:R-:W-:Y:S02]  /*24c50*/  ISETP.GE.AND P4, PT, R8, RZ, PT ;  /* 0x000000ff0800720c */ /* 0x004fe40003f86270 */
[----:B------:R-:W-:-:S05]  /*24c60*/  SEL R8, R7, R9, !P3 ;  /* 0x0000000907087207 */ /* 0x000fca0005800000 */
[----:B------:R-:W-:Y:S01]  /*24c70*/  IMAD R9, R8, UR49, RZ ;  /* 0x0000003108097c24 */ /* 0x000fe2000f8e02ff */
[----:B------:R-:W-:Y:S01]  /*24c80*/  SEL R23, R7, R23, !P3 ;  /* 0x0000001707177207 */ /* 0x000fe20005800000 */
[----:B------:R-:W2:Y:S01]  /*24c90*/  LDL.LU R8, [R1+0xc4] ;  /* 0x0000c40001087983 */ /* 0x000ea20000300800 */
[----:B------:R-:W-:Y:S01]  /*24ca0*/  IMAD R3, R3, UR50, RZ ;  /* 0x0000003203037c24 */ /* 0x000fe2000f8e02ff */
[----:B------:R-:W-:Y:S01]  /*24cb0*/  SEL R24, R7, R24, !P3 ;  /* 0x0000001807187207 */ /* 0x000fe20005800000 */
[----:B----4-:R-:W-:Y:S01]  /*24cc0*/  @!P0 IMAD.MOV R217, RZ, RZ, -R217 ;  /* 0x000000ffffd98224 */ /* 0x010fe200078e0ad9 */
[----:B------:R1:W-:Y:S01]  /*24cd0*/  STL [R1+0xd00], R9 ;  /* 0x000d000901007387 */ /* 0x0003e20000100800 */
[----:B------:R-:W-:Y:S01]  /*24ce0*/  ISETP.GE.AND P0, PT, R11, RZ, PT ;  /* 0x000000ff0b00720c */ /* 0x000fe20003f06270 */
[----:B------:R-:W4:Y:S01]  /*24cf0*/  LDCU UR49, c[0x0][0x3b0] ;  /* 0x00007600ff3177ac */ /* 0x000f220008000800 */
[C---:B------:R-:W-:Y:S02]  /*24d00*/  SEL R25, R7.reuse, R25, !P3 ;  /* 0x0000001907197207 */ /* 0x040fe40005800000 */
[C---:B------:R-:W-:Y:S01]  /*24d10*/  SEL R26, R7.reuse, R26, !P3 ;  /* 0x0000001a071a7207 */ /* 0x040fe20005800000 */
[----:B------:R-:W2:Y:S01]  /*24d20*/  LDCU UR50, c[0x0][0x3b0] ;  /* 0x00007600ff3277ac */ /* 0x000ea20008000800 */
[----:B-1----:R-:W4:Y:S04]  /*24d30*/  LDL.LU R9, [R1+0x5c8] ;  /* 0x0005c80001097983 */ /* 0x002f280000300800 */
[----:B------:R-:W4:Y:S04]  /*24d40*/  LDL.LU R11, [R1+0xac] ;  /* 0x0000ac00010b7983 */ /* 0x000f280000300800 */
[----:B------:R1:W-:Y:S02]  /*24d50*/  STL [R1+0xcfc], R3 ;  /* 0x000cfc0301007387 */ /* 0x0003e40000100800 */
[----:B-1----:R-:W-:-:S02]  /*24d60*/  SEL R3, R7, R219, !P3 ;  /* 0x000000db07037207 */ /* 0x002fc40005800000 */
[----:B------:R-:W4:Y:S01]  /*24d70*/  LDL.LU R219, [R1+0x19b8] ;  /* 0x0019b80001db7983 */ /* 0x000f220000300800 */
[----:B--2---:R-:W-:-:S05]  /*24d80*/  SEL R8, R7, R8, !P3 ;  /* 0x0000000807087207 */ /* 0x004fca0005800000 */
[----:B------:R-:W-:Y:S01]  /*24d90*/  IMAD R8, R8, UR52, RZ ;  /* 0x0000003408087c24 */ /* 0x000fe2000f8e02ff */
[----:B------:R-:W-:Y:S01]  /*24da0*/  SEL R27, R7, R27, !P3 ;  /* 0x0000001b071b7207 */ /* 0x000fe20005800000 */
[----:B------:R-:W-:Y:S01]  /*24db0*/  IMAD R3, R3, UR53, RZ ;  /* 0x0000003503037c24 */ /* 0x000fe2000f8e02ff */
[----:B------:R-:W1:Y:S02]  /*24dc0*/  LDCU UR52, c[0x0][0x3b0] ;  /* 0x00007600ff3477ac */ /* 0x000e640008000800 */
[----:B------:R2:W-:Y:S01]  /*24dd0*/  STL [R1+0xcf0], R8 ;  /* 0x000cf00801007387 */ /* 0x0005e20000100800 */
[----:B---3--:R-:W-:Y:S01]  /*24de0*/  @!P1 IMAD.MOV R218, RZ, RZ, -R218 ;  /* 0x000000ffffda9224 */ /* 0x008fe200078e0ada */
[----:B------:R-:W3:Y:S02]  /*24df0*/  LDCU UR53, c[0x0][0x3b0] ;  /* 0x00007600ff3577ac */ /* 0x000ee40008000800 */
[----:B--2---:R-:W2:Y:S01]  /*24e00*/  LDL.LU R8, [R1+0xbc] ;  /* 0x0000bc0001087983 */ /* 0x004ea20000300800 */
[----:B------:R-:W-:-:S03]  /*24e10*/  ISETP.GE.AND P1, PT, R15, RZ, PT ;  /* 0x000000ff0f00720c */ /* 0x000fc60003f26270 */
[----:B------:R-:W3:Y:S04]  /*24e20*/  LDL.LU R15, [R1+0xa4] ;  /* 0x0000a400010f7983 */ /* 0x000ee80000300800 */
[----:B------:R1:W-:Y:S02]  /*24e30*/  STL [R1+0xce8], R3 ;  /* 0x000ce80301007387 */ /* 0x0003e40000100800 */
[----:B-1----:R-:W-:Y:S01]  /*24e40*/  SEL R3, R7, R220, !P3 ;  /* 0x000000dc07037207 */ /* 0x002fe20005800000 */
[----:B----4-:R-:W-:Y:S01]  /*24e50*/  @!P2 IMAD.MOV R219, RZ, RZ, -R219 ;  /* 0x000000ffffdba224 */ /* 0x010fe200078e0adb */
[----:B------:R-:W4:Y:S01]  /*24e60*/  LDL.LU R220, [R1+0x19b4] ;  /* 0x0019b40001dc7983 */ /* 0x000f220000300800 */
[----:B------:R-:W-:Y:S02]  /*24e70*/  ISETP.GE.AND P2, PT, R10, RZ, PT ;  /* 0x000000ff0a00720c */ /* 0x000fe40003f46270 */
[----:B------:R-:W-:Y:S01]  /*24e80*/  IMAD R3, R3, UR55, RZ ;  /* 0x0000003703037c24 */ /* 0x000fe2000f8e02ff */
[C---:B------:R-:W-:Y:S01]  /*24e90*/  SEL R28, R7.reuse, R28, !P3 ;  /* 0x0000001c071c7207 */ /* 0x040fe20005800000 */
[----:B------:R-:W1:Y:S01]  /*24ea0*/  LDCU UR55, c[0x0][0x3b0] ;  /* 0x00007600ff3777ac */ /* 0x000e620008000800 */
[----:B--2---:R-:W-:-:S05]  /*24eb0*/  SEL R8, R7, R8, !P3 ;  /* 0x0000000807087207 */ /* 0x004fca0005800000 */
[----:B------:R-:W-:Y:S01]  /*24ec0*/  IMAD R8, R8, UR54, RZ ;  /* 0x0000003608087c24 */ /* 0x000fe2000f8e02ff */
[----:B------:R-:W2:Y:S04]  /*24ed0*/  LDCU UR54, c[0x0][0x3b0] ;  /* 0x00007600ff3677ac */ /* 0x000ea80008000800 */
[----:B------:R1:W-:Y:S04]  /*24ee0*/  STL [R1+0xce0], R8 ;  /* 0x000ce00801007387 */ /* 0x0003e80000100800 */
[----:B------:R-:W2:Y:S01]  /*24ef0*/  LDL.LU R10, [R1+0x5b8] ;  /* 0x0005b800010a7983 */ /* 0x000ea20000300800 */
[----:B-1----:R-:W-:-:S03]  /*24f00*/  SEL R8, R7, R221, !P3 ;  /* 0x000000dd07087207 */ /* 0x002fc60005800000 */
[----:B------:R-:W2:Y:S04]  /*24f10*/  LDL.LU R221, [R1+0x19b0] ;  /* 0x0019b00001dd7983 */ /* 0x000ea80000300800 */
[----:B------:R1:W-:Y:S04]  /*24f20*/  STL [R1+0xcdc], R3 ;  /* 0x000cdc0301007387 */ /* 0x0003e80000100800 */
[----:B-1----:R-:W2:Y:S01]  /*24f30*/  LDL.LU R3, [R1+0xb0] ;  /* 0x0000b00001037983 */ /* 0x002ea20000300800 */
[----:B------:R-:W-:Y:S01]  /*24f40*/  IMAD R8, R8, UR56, RZ ;  /* 0x0000003808087c24 */ /* 0x000fe2000f8e02ff */
[----:B------:R-:W-:Y:S01]  /*24f50*/  SEL R29, R7, R29, !P3 ;  /* 0x0000001d071d7207 */ /* 0x000fe20005800000 */
[----:B----4-:R-:W-:Y:S01]  /*24f60*/  @!P4 IMAD.MOV R220, RZ, RZ, -R220 ;  /* 0x000000ffffdcc224 */ /* 0x010fe200078e0adc */
[----:B------:R-:W-:Y:S01]  /*24f70*/  ISETP.GE.AND P4, PT, R9, RZ, PT ;  /* 0x000000ff0900720c */ /* 0x000fe20003f86270 */
[----:B------:R-:W1:Y:S01]  /*24f80*/  LDCU UR56, c[0x0][0x3b0] ;  /* 0x00007600ff3877ac */ /* 0x000e620008000800 */
[----:B------:R4:W-:Y:S04]  /*24f90*/  STL [R1+0xcd0], R8 ;  /* 0x000cd00801007387 */ /* 0x0009e80000100800 */
[----:B------:R-:W3:Y:S01]  /*24fa0*/  LDL.LU R9, [R1+0x5a4] ;  /* 0x0005a40001097983 */ /* 0x000ee20000300800 */
[----:B----4-:R-:W-:-:S05]  /*24fb0*/  SEL R8, R7, R11, !P3 ;  /* 0x0000000b07087207 */ /* 0x010fca0005800000 */
[----:B------:R-:W-:Y:S01]  /*24fc0*/  IMAD R11, R8, UR58, RZ ;  /* 0x0000003a080b7c24 */ /* 0x000fe2000f8e02ff */
[C---:B------:R-:W-:Y:S01]  /*24fd0*/  SEL R30, R7.reuse, R30, !P3 ;  /* 0x0000001e071e7207 */ /* 0x040fe20005800000 */
[----:B------:R-:W4:Y:S01]  /*24fe0*/  LDCU UR58, c[0x0][0x3b0] ;  /* 0x00007600ff3a77ac */ /* 0x000f220008000800 */
[----:B--2---:R-:W-:-:S05]  /*24ff0*/  SEL R3, R7, R3, !P3 ;  /* 0x0000000307037207 */ /* 0x004fca0005800000 */
[----:B------:R-:W-:Y:S01]  /*25000*/  IMAD R3, R3, UR57, RZ ;  /* 0x0000003903037c24 */ /* 0x000fe2000f8e02ff */
[C---:B------:R-:W-:Y:S01]  /*25010*/  SEL R31, R7.reuse, R31, !P3 ;  /* 0x0000001f071f7207 */ /* 0x040fe20005800000 */
[----:B------:R-:W-:Y:S01]  /*25020*/  @!P0 IMAD.MOV R221, RZ, RZ, -R221 ;  /* 0x000000ffffdd8224 */ /* 0x000fe200078e0add */
[----:B------:R-:W2:Y:S02]  /*25030*/  LDCU UR57, c[0x0][0x3b0] ;  /* 0x00007600ff3977ac */ /* 0x000ea40008000800 */
[----:B------:R1:W-:Y:S02]  /*25040*/  STL [R1+0xccc], R3 ;  /* 0x000ccc0301007387 */ /* 0x0003e40000100800 */
[----:B-1----:R-:W-:Y:S02]  /*25050*/  SEL R3, R7, R222, !P3 ;  /* 0x000000de07037207 */ /* 0x002fe40005800000 */
[----:B------:R-:W2:Y:S04]  /*25060*/  LDL.LU R222, [R1+0x19ac] ;  /* 0x0019ac0001de7983 */ /* 0x000ea80000300800 */
        /* <DEDUP_REMOVED lines=15> */
[C---:B------:R-:W-:Y:S01]  /*25160*/  SEL R34, R7.reuse, R34, !P3 ;  /* 0x0000002207227207 */ /* 0x040fe20005800000 */
[----:B------:R-:W-:Y:S01]  /*25170*/  @!P1 IMAD.MOV R222, RZ, RZ, -R222 ;  /* 0x000000ffffde9224 */ /* 0x000fe200078e0ade */
[----:B------:R1:W-:Y:S01]  /*25180*/  STL [R1+0xcb8], R15 ;  /* 0x000cb80f01007387 */ /* 0x0003e20000100800 */
[----:B------:R-:W-:Y:S01]  /*25190*/  ISETP.GE.AND P1, PT, R10, RZ, PT ;  /* 0x000000ff0a00720c */ /* 0x000fe20003f26270 */
[----:B------:R-:W2:Y:S01]  /*251a0*/  LDCU UR60, c[0x0][0x3b0] ;  /* 0x00007600ff3c77ac */ /* 0x000ea20008000800 */
        /* <DEDUP_REMOVED lines=15> */
[----:B------:R-:W-:Y:S01]  /*252a0*/  SEL R38, R7, R38, !P3 ;  /* 0x0000002607267207 */ /* 0x000fe20005800000 */
[----:B------:R-:W3:Y:S01]  /*252b0*/  LDCU UR63, c[0x0][0x3b0] ;  /* 0x00007600ff3f77ac */ /* 0x000ee20008000800 */
        /* <DEDUP_REMOVED lines=51> */
[C---:B------:R-:W-:Y:S01]  /*255f0*/  SEL R44, R7.reuse, R44, !P3 ;  /* 0x0000002c072c7207 */ /* 0x040fe20005800000 */
[----:B------:R-:W2:Y:S01]  /*25600*/  LDL.LU R8, [R1+0x594] ;  /* 0x0005940001087983 */ /* 0x000ea20000300800 */
[----:B------:R-:W-:Y:S01]  /*25610*/  @!P2 IMAD.MOV R227, RZ, RZ, -R227 ;  /* 0x000000ffffe3a224 */ /* 0x000fe200078e0ae3 */
[----:B------:R-:W-:Y:S01]  /*25620*/  SEL R45, R7, R45, !P3 ;  /* 0x0000002d072d7207 */ /* 0x000fe20005800000 */
[----:B------:R-:W-:Y:S01]  /*25630*/  IMAD R3, R3, UR71, RZ ;  /* 0x0000004703037c24 */ /* 0x000fe2000f8e02ff */
[----:B------:R1:W-:Y:S01]  /*25640*/  STL [R1+0xc70], R9 ;  /* 0x000c700901007387 */ /* 0x0003e20000100800 */
[----:B------:R-:W2:Y:S01]  /*25650*/  LDCU UR70, c[0x0][0x3b0] ;  /* 0x00007600ff4677ac */ /* 0x000ea20008000800 */
[C---:B------:R-:W-:Y:S02]  /*25660*/  SEL R46, R7.reuse, R46, !P3 ;  /* 0x0000002e072e7207 */ /* 0x040fe40005800000 */
[C---:B------:R-:W-:Y:S01]  /*25670*/  SEL R47, R7.reuse, R47, !P3 ;  /* 0x0000002f072f7207 */ /* 0x040fe20005800000 */
[----:B------:R-:W2:Y:S01]  /*25680*/  LDCU UR71, c[0x0][0x3b0] ;  /* 0x00007600ff4777ac */ /* 0x000ea20008000800 */
[----:B-1----:R-:W4:Y:S04]  /*25690*/  LDL.LU R9, [R1+0x598] ;  /* 0x0005980001097983 */ /* 0x002f280000300800 */
[----:B------:R1:W-:Y:S02]  /*256a0*/  STL [R1+0xc6c], R3 ;  /* 0x000c6c0301007387 */ /* 0x0003e40000100800 */
[----:B-1----:R-:W-:-:S02]  /*256b0*/  SEL R3, R7, R229, !P3 ;  /* 0x000000e507037207 */ /* 0x002fc40005800000 */
[----:B------:R-:W4:Y:S03]  /*256c0*/  LDL.LU R229, [R1+0x1990] ;  /* 0x0019900001e57983 */ /* 0x000f260000300800 */
[----:B------:R-:W-:Y:S01]  /*256d0*/  IMAD R3, R3, UR73, RZ ;  /* 0x0000004903037c24 */ /* 0x000fe2000f8e02ff */
[C---:B------:R-:W-:Y:S01]  /*256e0*/  SEL R48, R7.reuse, R48, !P3 ;  /* 0x0000003007307207 */ /* 0x040fe20005800000 */
[----:B---3--:R-:W-:Y:S01]  /*256f0*/  @!P4 IMAD.MOV R228, RZ, RZ, -R228 ;  /* 0x000000ffffe4c224 */ /* 0x008fe200078e0ae4 */
[----:B------:R-:W1:Y:S01]  /*25700*/  LDCU UR73, c[0x0][0x3b0] ;  /* 0x00007600ff4977ac */ /* 0x000e620008000800 */
[----:B--2---:R-:W-:Y:S02]  /*25710*/  ISETP.GE.AND P2, PT, R8, RZ, PT ;  /* 0x000000ff0800720c */ /* 0x004fe40003f46270 */
[----:B------:R-:W-:-:S05]  /*25720*/  SEL R8, R7, R11, !P3 ;  /* 0x0000000b07087207 */ /* 0x000fca0005800000 */
[----:B------:R-:W-:Y:S01]  /*25730*/  IMAD R11, R8, UR72, RZ ;  /* 0x00000048080b7c24 */ /* 0x000fe2000f8e02ff */
[----:B------:R-:W2:Y:S01]  /*25740*/  LDCU UR72, c[0x0][0x3b0] ;  /* 0x00007600ff4877ac */ /* 0x000ea20008000800 */
[----:B------:R-:W3:Y:S04]  /*25750*/  LDL.LU R8, [R1+0x5a0] ;  /* 0x0005a00001087983 */ /* 0x000ee80000300800 */
[----:B------:R1:W-:Y:S04]  /*25760*/  STL [R1+0xc60], R11 ;  /* 0x000c600b01007387 */ /* 0x0003e80000100800 */
[----:B-1----:R-:W2:Y:S04]  /*25770*/  LDL.LU R11, [R1+0x578] ;  /* 0x00057800010b7983 */ /* 0x002ea80000300800 */
[----:B------:R1:W-:Y:S02]  /*25780*/  STL [R1+0xc58], R3 ;  /* 0x000c580301007387 */ /* 0x0003e40000100800 */
[----:B-1----:R-:W-:-:S02]  /*25790*/  SEL R3, R7, R230, !P3 ;  /* 0x000000e607037207 */ /* 0x002fc40005800000 */
[----:B------:R-:W2:Y:S03]  /*257a0*/  LDL.LU R230, [R1+0x198c] ;  /* 0x00198c0001e67983 */ /* 0x000ea60000300800 */
[----:B------:R-:W-:Y:S01]  /*257b0*/  IMAD R3, R3, UR75, RZ ;  /* 0x0000004b03037c24 */ /* 0x000fe2000f8e02ff */
[C---:B------:R-:W-:Y:S01]  /*257c0*/  SEL R49, R7.reuse, R49, !P3 ;  /* 0x0000003107317207 */ /* 0x040fe20005800000 */
[----:B----4-:R-:W-:Y:S01]  /*257d0*/  @!P0 IMAD.MOV R229, RZ, RZ, -R229 ;  /* 0x000000ffffe58224 */ /* 0x010fe200078e0ae5 */
[----:B------:R-:W-:Y:S01]  /*257e0*/  ISETP.GE.AND P0, PT, R10, RZ, PT ;  /* 0x000000ff0a00720c */ /* 0x000fe20003f06270 */
[----:B------:R-:W1:Y:S01]  /*257f0*/  LDCU UR75, c[0x0][0x3b0] ;  /* 0x00007600ff4b77ac */ /* 0x000e620008000800 */
[----:B---3--:R-:W-:Y:S02]  /*25800*/  ISETP.GE.AND P4, PT, R8, RZ, PT ;  /* 0x000000ff0800720c */ /* 0x008fe40003f86270 */
[----:B------:R-:W-:-:S02]  /*25810*/  SEL R8, R7, R15, !P3 ;  /* 0x0000000f07087207 */ /* 0x000fc40005800000 */
[----:B------:R-:W3:Y:S03]  /*25820*/  LDL.LU R15, [R1+0x590] ;  /* 0x00059000010f7983 */ /* 0x000ee60000300800 */
[----:B------:R-:W-:Y:S01]  /*25830*/  IMAD R8, R8, UR74, RZ ;  /* 0x0000004a08087c24 */ /* 0x000fe2000f8e02ff */
[----:B------:R-:W4:Y:S04]  /*25840*/  LDCU UR74, c[0x0][0x3b0] ;  /* 0x00007600ff4a77ac */ /* 0x000f280008000800 */
[----:B------:R1:W-:Y:S02]  /*25850*/  STL [R1+0xc50], R8 ;  /* 0x000c500801007387 */ /* 0x0003e40000100800 */
[----:B-1----:R-:W-:-:S02]  /*25860*/  SEL R8, R7, R6, !P3 ;  /* 0x0000000607087207 */ /* 0x002fc40005800000 */
[----:B------:R-:W3:Y:S04]  /*25870*/  LDL.LU R6, [R1+0x1988] ;  /* 0x0019880001067983 */ /* 0x000ee80000300800 */
[----:B------:R1:W-:Y:S01]  /*25880*/  STL [R1+0xc4c], R3 ;  /* 0x000c4c0301007387 */ /* 0x0003e20000100800 */
[----:B------:R-:W-:Y:S01]  /*25890*/  IMAD R8, R8, UR76, RZ ;  /* 0x0000004c08087c24 */ /* 0x000fe2000f8e02ff */
[C---:B------:R-:W-:Y:S01]  /*258a0*/  SEL R50, R7.reuse, R50, !P3 ;  /* 0x0000003207327207 */ /* 0x040fe20005800000 */
[----:B--2---:R-:W-:Y:S01]  /*258b0*/  @!P1 IMAD.MOV R230, RZ, RZ, -R230 ;  /* 0x000000ffffe69224 */ /* 0x004fe200078e0ae6 */
[----:B-1----:R-:W-:Y:S01]  /*258c0*/  SEL R3, R7, R231, !P3 ;  /* 0x000000e707037207 */ /* 0x002fe20005800000 */
[----:B------:R-:W1:Y:S01]  /*258d0*/  LDCU UR76, c[0x0][0x3b0] ;  /* 0x00007600ff4c77ac */ /* 0x000e620008000800 */
[----:B------:R-:W2:Y:S03]  /*258e0*/  LDL.LU R231, [R1+0x1984] ;  /* 0x0019840001e77983 */ /* 0x000ea60000300800 */
[----:B------:R-:W-:Y:S01]  /*258f0*/  IMAD R3, R3, UR77, RZ ;  /* 0x0000004d03037c24 */ /* 0x000fe2000f8e02ff */
[----:B------:R-:W3:Y:S01]  /*25900*/  LDL.LU R10, [R1+0x568] ;  /* 0x00056800010a7983 */ /* 0x000ee20000300800 */
[----:B------:R-:W-:Y:S01]  /*25910*/  ISETP.GE.AND P1, PT, R9, RZ, PT ;  /* 0x000000ff0900720c */ /* 0x000fe20003f26270 */
[----:B------:R-:W1:Y:S02]  /*25920*/  LDCU UR77, c[0x0][0x3b0] ;  /* 0x00007600ff4d77ac */ /* 0x000e640008000800 */
[----:B------:R4:W-:Y:S02]  /*25930*/  STL [R1+0xc10], R8 ;  /* 0x000c100801007387 */ /* 0x0009e40000100800 */
[----:B----4-:R-:W-:-:S02]  /*25940*/  SEL R8, R7, R5, !P3 ;  /* 0x0000000507087207 */ /* 0x010fc40005800000 */
[----:B------:R-:W4:Y:S04]  /*25950*/  LDL.LU R5, [R1+0x1980] ;  /* 0x0019800001057983 */ /* 0x000f280000300800 */
[----:B------:R1:W-:Y:S01]  /*25960*/  STL [R1+0xc04], R3 ;  /* 0x000c040301007387 */ /* 0x0003e20000100800 */
[----:B------:R-:W-:Y:S01]  /*25970*/  IMAD R8, R8, UR22, RZ ;  /* 0x0000001608087c24 */ /* 0x000fe2000f8e02ff */
[C---:B------:R-:W-:Y:S01]  /*25980*/  SEL R51, R7.reuse, R51, !P3 ;  /* 0x0000003307337207 */ /* 0x040fe20005800000 */
[----:B------:R-:W2:Y:S01]  /*25990*/  LDCU UR22, c[0x0][0x3b0] ;  /* 0x00007600ff1677ac */ /* 0x000ea20008000800 */
[----:B-1----:R-:W-:Y:S02]  /*259a0*/  SEL R3, R7, R232, !P3 ;  /* 0x000000e807037207 */ /* 0x002fe40005800000 */
[----:B------:R-:W3:Y:S03]  /*259b0*/  LDL.LU R232, [R1+0x197c] ;  /* 0x00197c0001e87983 */ /* 0x000ee60000300800 */
[----:B------:R-:W-:Y:S01]  /*259c0*/  IMAD R3, R3, UR23, RZ ;  /* 0x0000001703037c24 */ /* 0x000fe2000f8e02ff */
[----:B------:R-:W4:Y:S01]  /*259d0*/  LDL.LU R9, [R1+0x580] ;  /* 0x0005800001097983 */ /* 0x000f220000300800 */
[C---:B------:R-:W-:Y:S01]  /*259e0*/  SEL R52, R7.reuse, R52, !P3 ;  /* 0x0000003407347207 */ /* 0x040fe20005800000 */
[----:B------:R-:W1:Y:S02]  /*259f0*/  LDCU UR23, c[0x0][0x3b0] ;  /* 0x00007600ff1777ac */ /* 0x000e640008000800 */
[----:B------:R1:W-:Y:S02]  /*25a00*/  STL [R1+0xbf4], R8 ;  /* 0x000bf40801007387 */ /* 0x0003e40000100800 */
[----:B-1----:R-:W-:-:S02]  /*25a10*/  SEL R8, R7, R4, !P3 ;  /* 0x0000000407087207 */ /* 0x002fc40005800000 */
[----:B------:R-:W4:Y:S04]  /*25a20*/  LDL.LU R4, [R1+0x1978] ;  /* 0x0019780001047983 */ /* 0x000f280000300800 */
[----:B------:R1:W-:Y:S02]  /*25a30*/  STL [R1+0xbec], R3 ;  /* 0x000bec0301007387 */ /* 0x0003e40000100800 */
[C---:B-1----:R-:W-:Y:S02]  /*25a40*/  SEL R3, R7.reuse, R233, !P3 ;  /* 0x000000e907037207 */ /* 0x042fe40005800000 */
[----:B------:R-:W4:Y:S01]  /*25a50*/  LDL.LU R233, [R1+0x1974] ;  /* 0x0019740001e97983 */ /* 0x000f220000300800 */
[----:B------:R-:W-:Y:S01]  /*25a60*/  IMAD R8, R8, UR5, RZ ;  /* 0x0000000508087c24 */ /* 0x000fe2000f8e02ff */
[----:B------:R-:W-:Y:S01]  /*25a70*/  SEL R53, R7, R53, !P3 ;  /* 0x0000003507357207 */ /* 0x000fe20005800000 */
[----:B------:R-:W-:Y:S01]  /*25a80*/  IMAD R3, R3, UR8, RZ ;  /* 0x0000000803037c24 */ /* 0x000fe2000f8e02ff */
[C---:B------:R-:W-:Y:S01]  /*25a90*/  SEL R54, R7.reuse, R54, !P3 ;  /* 0x0000003607367207 */ /* 0x040fe20005800000 */
[----:B------:R-:W1:Y:S01]  /*25aa0*/  LDCU UR5, c[0x0][0x3b0] ;  /* 0x00007600ff0577ac */ /* 0x000e620008000800 */
[----:B------:R-:W-:-:S02]  /*25ab0*/  SEL R55, R7, R55, !P3 ;  /* 0x0000003707377207 */ /* 0x000fc40005800000 */
[----:B------:R-:W-:Y:S01]  /*25ac0*/  SEL R56, R7, R56, !P3 ;  /* 0x0000003807387207 */ /* 0x000fe20005800000 */
[----:B------:R-:W1:Y:S01]  /*25ad0*/  LDCU UR8, c[0x0][0x3b0] ;  /* 0x00007600ff0877ac */ /* 0x000e620008000800 */
[----:B--2---:R-:W-:Y:S01]  /*25ae0*/  @!P2 IMAD.MOV R231, RZ, RZ, -R231 ;  /* 0x000000ffffe7a224 */ /* 0x004fe200078e0ae7 */
[----:B------:R-:W-:Y:S02]  /*25af0*/  ISETP.GE.AND P2, PT, R11, RZ, PT ;  /* 0x000000ff0b00720c */ /* 0x000fe40003f46270 */
[----:B------:R-:W2:Y:S04]  /*25b00*/  LDL.LU R11, [R1+0x560] ;  /* 0x00056000010b7983 */ /* 0x000ea80000300800 */
[----:B------:R1:W-:Y:S02]  /*25b10*/  STL [R1+0xbe8], R8 ;  /* 0x000be80801007387 */ /* 0x0003e40000100800 */
[----:B-1----:R-:W-:-:S02]  /*25b20*/  SEL R8, R7, R243, !P3 ;  /* 0x000000f307087207 */ /* 0x002fc40005800000 */
[----:B------:R-:W2:Y:S04]  /*25b30*/  LDL.LU R243, [R1+0x1970] ;  /* 0x0019700001f37983 */ /* 0x000ea80000300800 */
[----:B------:R1:W-:Y:S01]  /*25b40*/  STL [R1+0xbe4], R3 ;  /* 0x000be40301007387 */ /* 0x0003e20000100800 */
[----:B------:R-:W-:Y:S01]  /*25b50*/  IMAD R8, R8, UR9, RZ ;  /* 0x0000000908087c24 */ /* 0x000fe2000f8e02ff */
[C---:B------:R-:W-:Y:S01]  /*25b60*/  SEL R57, R7.reuse, R57, !P3 ;  /* 0x0000003907397207 */ /* 0x040fe20005800000 */
[----:B------:R-:W2:Y:S01]  /*25b70*/  LDCU UR9, c[0x0][0x3b0] ;  /* 0x00007600ff0977ac */ /* 0x000ea20008000800 */
[----:B-1----:R-:W-:Y:S02]  /*25b80*/  SEL R3, R7, R234, !P3 ;  /* 0x000000ea07037207 */ /* 0x002fe40005800000 */
[----:B------:R-:W2:Y:S01]  /*25b90*/  LDL.LU R234, [R1+0x196c] ;  /* 0x00196c0001ea7983 */ /* 0x000ea20000300800 */
[----:B---3--:R-:W-:Y:S01]  /*25ba0*/  @!P4 IMAD.MOV R232, RZ, RZ, -R232 ;  /* 0x000000ffffe8c224 */ /* 0x008fe200078e0ae8 */
[----:B------:R-:W-:Y:S01]  /*25bb0*/  ISETP.GE.AND P4, PT, R15, RZ, PT ;  /* 0x000000ff0f00720c */ /* 0x000fe20003f86270 */
[----:B------:R-:W-:Y:S01]  /*25bc0*/  IMAD R3, R3, UR11, RZ ;  /* 0x0000000b03037c24 */ /* 0x000fe2000f8e02ff */
[----:B------:R-:W3:Y:S01]  /*25bd0*/  LDL.LU R15, [R1+0x570] ;  /* 0x00057000010f7983 */ /* 0x000ee20000300800 */
[C---:B------:R-:W-:Y:S01]  /*25be0*/  SEL R58, R7.reuse, R58, !P3 ;  /* 0x0000003a073a7207 */ /* 0x040fe20005800000 */
[----:B------:R-:W1:Y:S02]  /*25bf0*/  LDCU UR11, c[0x0][0x3b0] ;  /* 0x00007600ff0b77ac */ /* 0x000e640008000800 */
[----:B------:R1:W-:Y:S02]  /*25c00*/  STL [R1+0xac4], R8 ;  /* 0x000ac40801007387 */ /* 0x0003e40000100800 */
[----:B-1----:R-:W-:-:S02]  /*25c10*/  SEL R8, R7, R252, !P3 ;  /* 0x000000fc07087207 */ /* 0x002fc40005800000 */
[----:B------:R-:W3:Y:S04]  /*25c20*/  LDL.LU R252, [R1+0x1968] ;  /* 0x0019680001fc7983 */ /* 0x000ee80000300800 */
[----:B------:R1:W-:Y:S01]  /*25c30*/  STL [R1+0xbdc], R3 ;  /* 0x000bdc0301007387 */ /* 0x0003e20000100800 */
[----:B------:R-:W-:Y:S01]  /*25c40*/  IMAD R8, R8, UR12, RZ ;  /* 0x0000000c08087c24 */ /* 0x000fe2000f8e02ff */
[C---:B------:R-:W-:Y:S01]  /*25c50*/  SEL R59, R7.reuse, R59, !P3 ;  /* 0x0000003b073b7207 */ /* 0x040fe20005800000 */
[----:B------:R-:W2:Y:S01]  /*25c60*/  LDCU UR12, c[0x0][0x3b0] ;  /* 0x00007600ff0c77ac */ /* 0x000ea20008000800 */
[----:B-1----:R-:W-:Y:S02]  /*25c70*/  SEL R3, R7, R235, !P3 ;  /* 0x000000eb07037207 */ /* 0x002fe40005800000 */
[----:B------:R-:W3:Y:S01]  /*25c80*/  LDL.LU R235, [R1+0x1964] ;  /* 0x0019640001eb7983 */ /* 0x000ee20000300800 */
[----:B----4-:R-:W-:Y:S01]  /*25c90*/  @!P0 IMAD.MOV R233, RZ, RZ, -R233 ;  /* 0x000000ffffe98224 */ /* 0x010fe200078e0ae9 */
[----:B------:R-:W-:Y:S01]  /*25ca0*/  ISETP.GE.AND P0, PT, R10, RZ, PT ;  /* 0x000000ff0a00720c */ /* 0x000fe20003f06270 */
        /* <DEDUP_REMOVED lines=44> */
[----:B------:R-:W-:-:S02]  /*25f70*/  ISETP.GE.AND P4, PT, R15, RZ, PT ;  /* 0x000000ff0f00720c */ /* 0x000fc40003f86270 */
[----:B------:R-:W4:Y:S04]  /*25f80*/  LDL.LU R15, [R1+0x55c] ;  /* 0x00055c00010f7983 */ /* 0x000f280000300800 */
[----:B------:R1:W-:Y:S02]  /*25f90*/  STL [R1+0xaf0], R8 ;  /* 0x000af00801007387 */ /* 0x0003e40000100800 */
[----:B-1----:R-:W-:Y:S02]  /*25fa0*/  SEL R8, R7, R239, !P3 ;  /* 0x000000ef07087207 */ /* 0x002fe40005800000 */
[----:B------:R-:W4:Y:S01]  /*25fb0*/  LDL.LU R239, [R1+0x1948] ;  /* 0x0019480001ef7983 */ /* 0x000f220000300800 */
[----:B------:R-:W-:Y:S01]  /*25fc0*/  IMAD R3, R3, UR51, RZ ;  /* 0x0000003303037c24 */ /* 0x000fe2000f8e02ff */
[C---:B------:R-:W-:Y:S01]  /*25fd0*/  SEL R66, R7.reuse, R66, !P3 ;  /* 0x0000004207427207 */ /* 0x040fe20005800000 */
[----:B------:R-:W-:Y:S01]  /*25fe0*/  IMAD R8, R8, UR21, RZ ;  /* 0x0000001508087c24 */ /* 0x000fe2000f8e02ff */
[----:B------:R-:W1:Y:S02]  /*25ff0*/  LDCU UR51, c[0x0][0x3b0] ;  /* 0x00007600ff3377ac */ /* 0x000e640008000800 */
[----:B------:R1:W-:Y:S01]  /*26000*/  STL [R1+0xbb0], R3 ;  /* 0x000bb00301007387 */ /* 0x0003e20000100800 */
[C---:B------:R-:W-:Y:S01]  /*26010*/  SEL R67, R7.reuse, R67, !P3 ;  /* 0x0000004307437207 */ /* 0x040fe20005800000 */
[----:B------:R-:W2:Y:S01]  /*26020*/  LDCU UR21, c[0x0][0x3b0] ;  /* 0x00007600ff1577ac */ /* 0x000ea20008000800 */
[----:B-1----:R-:W-:-:S02]  /*26030*/  SEL R3, R7, R248, !P3 ;  /* 0x000000f807037207 */ /* 0x002fc40005800000 */
[----:B------:R-:W4:Y:S04]  /*26040*/  LDL.LU R248, [R1+0x1944] ;  /* 0x0019440001f87983 */ /* 0x000f280000300800 */
[----:B------:R1:W-:Y:S01]  /*26050*/  STL [R1+0xba4], R8 ;  /* 0x000ba40801007387 */ /* 0x0003e20000100800 */
[----:B------:R-:W-:Y:S01]  /*26060*/  IMAD R3, R3, UR24, RZ ;  /* 0x0000001803037c24 */ /* 0x000fe2000f8e02ff */
[C---:B------:R-:W-:Y:S01]  /*26070*/  SEL R68, R7.reuse, R68, !P3 ;  /* 0x0000004407447207 */ /* 0x040fe20005800000 */
[----:B------:R-:W2:Y:S01]  /*26080*/  LDCU UR24, c[0x0][0x3b0] ;  /* 0x00007600ff1877ac */ /* 0x000ea20008000800 */
[C---:B-1----:R-:W-:Y:S02]  /*26090*/  SEL R8, R7.reuse, R247, !P3 ;  /* 0x000000f707087207 */ /* 0x042fe40005800000 */
[----:B------:R-:W4:Y:S03]  /*260a0*/  LDL.LU R247, [R1+0x1940] ;  /* 0x0019400001f77983 */ /* 0x000f260000300800 */
[----:B------:R-:W-:Y:S01]  /*260b0*/  IMAD R8, R8, UR25, RZ ;  /* 0x0000001908087c24 */ /* 0x000fe2000f8e02ff */
[----:B------:R1:W-:Y:S01]  /*260c0*/  STL [R1+0xba0], R3 ;  /* 0x000ba00301007387 */ /* 0x0003e20000100800 */
[C---:B------:R-:W-:Y:S01]  /*260d0*/  SEL R69, R7.reuse, R69, !P3 ;  /* 0x0000004507457207 */ /* 0x040fe20005800000 */
[----:B------:R-:W2:Y:S01]  /*260e0*/  LDCU UR25, c[0x0][0x3b0] ;  /* 0x00007600ff1977ac */ /* 0x000ea20008000800 */
[----:B-1----:R-:W-:-:S02]  /*260f0*/  SEL R3, R7, R246, !P3 ;  /* 0x000000f607037207 */ /* 0x002fc40005800000 */
[----:B------:R-:W4:Y:S01]  /*26100*/  LDL.LU R246, [R1+0x193c] ;  /* 0x00193c0001f67983 */ /* 0x000f220000300800 */
[----:B--2---:R-:W-:Y:S01]  /*26110*/  @!P0 IMAD.MOV R237, RZ, RZ, -R237 ;  /* 0x000000ffffed8224 */ /* 0x004fe200078e0aed */
[----:B------:R-:W-:Y:S02]  /*26120*/  ISETP.GE.AND P0, PT, R10, RZ, PT ;  /* 0x000000ff0a00720c */ /* 0x000fe40003f06270 */
[----:B------:R-:W2:Y:S04]  /*26130*/  LDL.LU R10, [R1+0x554] ;  /* 0x00055400010a7983 */ /* 0x000ea80000300800 */
[----:B------:R1:W-:Y:S02]  /*26140*/  STL [R1+0xaf4], R8 ;  /* 0x000af40801007387 */ /* 0x0003e40000100800 */
[----:B-1----:R-:W-:-:S02]  /*26150*/  SEL R8, R7, R244, !P3 ;  /* 0x000000f407087207 */ /* 0x002fc40005800000 */
[----:B------:R-:W2:Y:S03]  /*26160*/  LDL.LU R244, [R1+0x1938] ;  /* 0x0019380001f47983 */ /* 0x000ea60000300800 */
[----:B------:R-:W-:Y:S01]  /*26170*/  IMAD R8, R8, UR27, RZ ;  /* 0x0000001b08087c24 */ /* 0x000fe2000f8e02ff */
[----:B------:R-:W-:Y:S01]  /*26180*/  SEL R70, R7, R70, !P3 ;  /* 0x0000004607467207 */ /* 0x000fe20005800000 */
[----:B------:R-:W1:Y:S01]  /*26190*/  LDCU UR27, c[0x0][0x3b0] ;  /* 0x00007600ff1b77ac */ /* 0x000e620008000800 */
[----:B---3--:R-:W-:Y:S01]  /*261a0*/  @!P1 IMAD.MOV R238, RZ, RZ, -R238 ;  /* 0x000000ffffee9224 */ /* 0x008fe200078e0aee */
[----:B------:R-:W-:Y:S01]  /*261b0*/  ISETP.GE.AND P1, PT, R9, RZ, PT ;  /* 0x000000ff0900720c */ /* 0x000fe20003f26270 */
[----:B------:R-:W-:Y:S01]  /*261c0*/  IMAD R9, R3, UR26, RZ ;  /* 0x0000001a03097c24 */ /* 0x000fe2000f8e02ff */
[----:B------:R-:W3:Y:S01]  /*261d0*/  LDCU UR26, c[0x0][0x3b0] ;  /* 0x00007600ff1a77ac */ /* 0x000ee20008000800 */
[----:B------:R-:W-:-:S03]  /*261e0*/  IMAD.MOV.U32 R3, RZ, RZ, R243 ;  /* 0x000000ffff037224 */ /* 0x000fc600078e00f3 */
[----:B------:R1:W-:Y:S04]  /*261f0*/  STL [R1+0xb7c], R9 ;  /* 0x000b7c0901007387 */ /* 0x0003e80000100800 */
[----:B------:R-:W3:Y:S01]  /*26200*/  LDL.LU R243, [R1+0x1934] ;  /* 0x0019340001f37983 */ /* 0x000ee20000300800 */
[----:B-1----:R-:W-:-:S03]  /*26210*/  SEL R9, R7, R240, !P3 ;  /* 0x000000f007097207 */ /* 0x002fc60005800000 */
[----:B------:R-:W3:Y:S01]  /*26220*/  LDL.LU R240, [R1+0x1930] ;  /* 0x0019300001f07983 */ /* 0x000ee20000300800 */
[----:B----4-:R-:W-:Y:S01]  /*26230*/  @!P2 IMAD.MOV R239, RZ, RZ, -R239 ;  /* 0x000000ffffefa224 */ /* 0x010fe200078e0aef */
[----:B------:R-:W-:Y:S02]  /*26240*/  ISETP.GE.AND P2, PT, R11, RZ, PT ;  /* 0x000000ff0b00720c */ /* 0x000fe40003f46270 */
[----:B------:R-:W4:Y:S04]  /*26250*/  LDL.LU R11, [R1+0x540] ;  /* 0x00054000010b7983 */ /* 0x000f280000300800 */
[----:B------:R1:W-:Y:S02]  /*26260*/  STL [R1+0xb74], R8 ;  /* 0x000b740801007387 */ /* 0x0003e40000100800 */
[----:B-1----:R-:W-:-:S02]  /*26270*/  SEL R8, R7, R241, !P3 ;  /* 0x000000f107087207 */ /* 0x002fc40005800000 */
[----:B------:R-:W4:Y:S01]  /*26280*/  LDL.LU R241, [R1+0x192c] ;  /* 0x00192c0001f17983 */ /* 0x000f220000300800 */
[----:B------:R-:W-:Y:S01]  /*26290*/  @!P5 IMAD.MOV R3, RZ, RZ, -R3 ;  /* 0x000000ffff03d224 */ /* 0x000fe200078e0a03 */
[----:B------:R-:W-:Y:S01]  /*262a0*/  ISETP.GE.AND P5, PT, R15, RZ, PT ;  /* 0x000000ff0f00720c */ /* 0x000fe20003fa6270 */
[----:B------:R-:W-:Y:S01]  /*262b0*/  IMAD R15, R9, UR28, RZ ;  /* 0x0000001c090f7c24 */ /* 0x000fe2000f8e02ff */
[C---:B------:R-:W-:Y:S01]  /*262c0*/  SEL R71, R7.reuse, R71, !P3 ;  /* 0x0000004707477207 */ /* 0x040fe20005800000 */
[----:B------:R-:W-:Y:S01]  /*262d0*/  IMAD R8, R8, UR29, RZ ;  /* 0x0000001d08087c24 */ /* 0x000fe2000f8e02ff */
[C---:B------:R-:W-:Y:S01]  /*262e0*/  SEL R3, R7.reuse, R3, !P3 ;  /* 0x0000000307037207 */ /* 0x040fe20005800000 */
[----:B------:R-:W4:Y:S01]  /*262f0*/  LDL.LU R9, [R1+0x548] ;  /* 0x0005480001097983 */ /* 0x000f220000300800 */
[----:B------:R-:W-:Y:S01]  /*26300*/  SEL R72, R7, R72, !P3 ;  /* 0x0000004807487207 */ /* 0x000fe20005800000 */
[----:B------:R-:W1:Y:S02]  /*26310*/  LDCU UR28, c[0x0][0x3b0] ;  /* 0x00007600ff1c77ac */ /* 0x000e640008000800 */
[----:B------:R1:W-:Y:S01]  /*26320*/  STL [R1+0xb70], R15 ;  /* 0x000b700f01007387 */ /* 0x0003e20000100800 */
[----:B------:R-:W-:Y:S01]  /*26330*/  IMAD R3, R3, UR30, RZ ;  /* 0x0000001e03037c24 */ /* 0x000fe2000f8e02ff */
[C---:B------:R-:W-:Y:S01]  /*26340*/  SEL R73, R7.reuse, R73, !P3 ;  /* 0x0000004907497207 */ /* 0x040fe20005800000 */
[----:B------:R-:W2:Y:S01]  /*26350*/  LDCU UR29, c[0x0][0x3b0] ;  /* 0x00007600ff1d77ac */ /* 0x000ea20008000800 */
[----:B------:R-:W-:-:S02]  /*26360*/  SEL R74, R7, R74, !P3 ;  /* 0x0000004a074a7207 */ /* 0x000fc40005800000 */
[C---:B------:R-:W-:Y:S01]  /*26370*/  SEL R75, R7.reuse, R75, !P3 ;  /* 0x0000004b074b7207 */ /* 0x040fe20005800000 */
[----:B------:R-:W2:Y:S01]  /*26380*/  LDCU UR30, c[0x0][0x3b0] ;  /* 0x00007600ff1e77ac */ /* 0x000ea20008000800 */
[----:B-1----:R-:W4:Y:S04]  /*26390*/  LDL.LU R15, [R1+0x54c] ;  /* 0x00054c00010f7983 */ /* 0x002f280000300800 */
[----:B------:R1:W-:Y:S02]  /*263a0*/  STL [R1+0xb04], R8 ;  /* 0x000b040801007387 */ /* 0x0003e40000100800 */
[C---:B-1----:R-:W-:Y:S02]  /*263b0*/  SEL R8, R7.reuse, R242, !P3 ;  /* 0x000000f207087207 */ /* 0x042fe40005800000 */
[----:B------:R-:W4:Y:S04]  /*263c0*/  LDL.LU R242, [R1+0x1928] ;  /* 0x0019280001f27983 */ /* 0x000f280000300800 */
[----:B------:R1:W-:Y:S02]  /*263d0*/  STL [R1+0xb6c], R3 ;  /* 0x000b6c0301007387 */ /* 0x0003e40000100800 */
[----:B-1----:R-:W-:-:S02]  /*263e0*/  SEL R3, R7, R0, !P3 ;  /* 0x0000000007037207 */ /* 0x002fc40005800000 */
[----:B------:R-:W4:Y:S01]  /*263f0*/  LDL.LU R0, [R1+0x534] ;  /* 0x0005340001007983 */ /* 0x000f220000300800 */
[----:B------:R-:W-:Y:S01]  /*26400*/  IMAD R8, R8, UR31, RZ ;  /* 0x0000001f08087c24 */ /* 0x000fe2000f8e02ff */
[----:B------:R-:W1:Y:S01]  /*26410*/  LDCU UR31, c[0x0][0x3b0] ;  /* 0x00007600ff1f77ac */ /* 0x000e620008000800 */
[----:B------:R-:W-:-:S03]  /*26420*/  IMAD R3, R3, UR32, RZ ;  /* 0x0000002003037c24 */ /* 0x000fc6000f8e02ff */
[----:B------:R1:W-:Y:S01]  /*26430*/  STL [R1+0xb68], R8 ;  /* 0x000b680801007387 */ /* 0x0003e20000100800 */
[C---:B------:R-:W-:Y:S01]  /*26440*/  SEL R76, R7.reuse, R76, !P3 ;  /* 0x0000004c074c7207 */ /* 0x040fe20005800000 */
[----:B------:R-:W2:Y:S02]  /*26450*/  LDCU UR32, c[0x0][0x3b0] ;  /* 0x00007600ff2077ac */ /* 0x000ea40008000800 */
[----:B------:R1:W-:Y:S02]  /*26460*/  STL [R1+0xb5c], R3 ;  /* 0x000b5c0301007387 */ /* 0x0003e40000100800 */
[----:B-1----:R-:W-:-:S05]  /*26470*/  SEL R8, R7, R12, !P3 ;  /* 0x0000000c07087207 */ /* 0x002fca0005800000 */
[----:B------:R-:W-:Y:S01]  /*26480*/  IMAD R3, R8, UR33, RZ ;  /* 0x0000002108037c24 */ /* 0x000fe2000f8e02ff */
[C---:B------:R-:W-:Y:S01]  /*26490*/  SEL R77, R7.reuse, R77, !P3 ;  /* 0x0000004d074d7207 */ /* 0x040fe20005800000 */
[----:B------:R-:W-:Y:S01]  /*264a0*/  IMAD R8, R14, UR35, RZ ;  /* 0x000000230e087c24 */ /* 0x000fe2000f8e02ff */
[C---:B------:R-:W-:Y:S01]  /*264b0*/  SEL R78, R7.reuse, R78, !P3 ;  /* 0x0000004e074e7207 */ /* 0x040fe20005800000 */
[----:B------:R-:W1:Y:S01]  /*264c0*/  LDCU UR35, c[0x0][0x3b0] ;  /* 0x00007600ff2377ac */ /* 0x000e620008000800 */
[C---:B------:R-:W-:Y:S02]  /*264d0*/  SEL R79, R7.reuse, R79, !P3 ;  /* 0x0000004f074f7207 */ /* 0x040fe40005800000 */
[----:B------:R-:W-:Y:S01]  /*264e0*/  SEL R81, R7, R81, !P3 ;  /* 0x0000005107517207 */ /* 0x000fe20005800000 */
[----:B------:R-:W1:Y:S01]  /*264f0*/  LDCU UR33, c[0x0][0x3b0] ;  /* 0x00007600ff2177ac */ /* 0x000e620008000800 */
[----:B--2---:R-:W-:Y:S02]  /*26500*/  @!P5 IMAD.MOV R244, RZ, RZ, -R244 ;  /* 0x000000fffff4d224 */ /* 0x004fe400078e0af4 */
[----:B---3--:R-:W-:-:S02]  /*26510*/  @!P2 IMAD.MOV R243, RZ, RZ, -R243 ;  /* 0x000000fffff3a224 */ /* 0x008fc400078e0af3 */
[----:B----4-:R-:W-:Y:S01]  /*26520*/  @!P0 IMAD.MOV R241, RZ, RZ, -R241 ;  /* 0x000000fffff18224 */ /* 0x010fe200078e0af1 */
[----:B------:R-:W-:Y:S02]  /*26530*/  ISETP.GE.AND P0, PT, R10, RZ, PT ;  /* 0x000000ff0a00720c */ /* 0x000fe40003f06270 */
[----:B------:R-:W2:Y:S04]  /*26540*/  LDL.LU R10, [R1+0x544] ;  /* 0x00054400010a7983 */ /* 0x000ea80000300800 */
[----:B------:R3:W-:Y:S02]  /*26550*/  STL [R1+0xb10], R3 ;  /* 0x000b100301007387 */ /* 0x0007e40000100800 */
[----:B---3--:R-:W-:Y:S01]  /*26560*/  IMAD R3, R13, UR34, RZ ;  /* 0x000000220d037c24 */ /* 0x008fe2000f8e02ff */
[----:B------:R-:W3:Y:S04]  /*26570*/  LDCU UR34, c[0x0][0x3b0] ;  /* 0x00007600ff2277ac */ /* 0x000ee80008000800 */
[----:B------:R4:W-:Y:S02]  /*26580*/  STL [R1+0xb4c], R3 ;  /* 0x000b4c0301007387 */ /* 0x0009e40000100800 */
[----:B----4-:R-:W-:-:S02]  /*26590*/  SEL R3, R7, R245, !P3 ;  /* 0x000000f507037207 */ /* 0x010fc40005800000 */
[----:B------:R-:W4:Y:S03]  /*265a0*/  LDL.LU R245, [R1+0x1924] ;  /* 0x0019240001f57983 */ /* 0x000f260000300800 */
[----:B------:R-:W-:Y:S02]  /*265b0*/  IMAD R3, R3, UR36, RZ ;  /* 0x0000002403037c24 */ /* 0x000fe4000f8e02ff */
[----:B------:R-:W-:Y:S01]  /*265c0*/  @!P1 IMAD.MOV R242, RZ, RZ, -R242 ;  /* 0x000000fffff29224 */ /* 0x000fe200078e0af2 */
[----:B------:R-:W-:Y:S02]  /*265d0*/  ISETP.GE.AND P1, PT, R11, RZ, PT ;  /* 0x000000ff0b00720c */ /* 0x000fe40003f26270 */
[----:B------:R-:W-:Y:S01]  /*265e0*/  ISETP.GE.AND P2, PT, R15, RZ, PT ;  /* 0x000000ff0f00720c */ /* 0x000fe20003f46270 */
[----:B------:R-:W2:Y:S01]  /*265f0*/  LDL.LU R11, [R1+0x520] ;  /* 0x00052000010b7983 */ /* 0x000ea20000300800 */
[----:B------:R-:W-:-:S03]  /*26600*/  ISETP.GE.AND P5, PT, R0, RZ, PT ;  /* 0x000000ff0000720c */ /* 0x000fc60003fa6270 */
[----:B------:R-:W-:Y:S01]  /*26610*/  STL [R1+0xb48], R8 ;  /* 0x000b480801007387 */ /* 0x000fe20000100800 */
[----:B------:R-:W-:Y:S01]  /*26620*/  IMAD R0, R17, UR38, RZ ;  /* 0x0000002611007c24 */ /* 0x000fe2000f8e02ff */
[----:B------:R-:W1:Y:S02]  /*26630*/  LDCU UR36, c[0x0][0x3b0] ;  /* 0x00007600ff2477ac */ /* 0x000e640008000800 */
[----:B------:R3:W-:Y:S01]  /*26640*/  STL [R1+0xb24], R3 ;  /* 0x000b240301007387 */ /* 0x0007e20000100800 */
[----:B------:R-:W-:Y:S01]  /*26650*/  @!P4 IMAD.MOV R240, RZ, RZ, -R240 ;  /* 0x000000fffff0c224 */ /* 0x000fe200078e0af0 */
[----:B------:R-:W-:Y:S01]  /*26660*/  SEL R82, R7, R82, !P3 ;  /* 0x0000005207527207 */ /* 0x000fe20005800000 */
[----:B------:R-:W-:Y:S01]  /*26670*/  @!P0 IMAD.MOV R246, RZ, RZ, -R246 ;  /* 0x000000fffff68224 */ /* 0x000fe200078e0af6 */
[----:B------:R-:W4:Y:S01]  /*26680*/  LDL.LU R15, [R1+0x52c] ;  /* 0x00052c00010f7983 */ /* 0x000f220000300800 */
[----:B------:R-:W-:Y:S01]  /*26690*/  @!P2 IMAD.MOV R248, RZ, RZ, -R248 ;  /* 0x000000fffff8a224 */ /* 0x000fe200078e0af8 */
[----:B------:R-:W1:Y:S01]  /*266a0*/  LDCU UR38, c[0x0][0x3b0] ;  /* 0x00007600ff2677ac */ /* 0x000e620008000800 */
[----:B---3--:R-:W-:Y:S01]  /*266b0*/  IMAD R3, R16, UR37, RZ ;  /* 0x0000002510037c24 */ /* 0x008fe2000f8e02ff */
[----:B------:R-:W-:Y:S01]  /*266c0*/  ISETP.GE.AND P4, PT, R9, RZ, PT ;  /* 0x000000ff0900720c */ /* 0x000fe20003f86270 */
[----:B------:R-:W-:Y:S01]  /*266d0*/  @!P1 IMAD.MOV R247, RZ, RZ, -R247 ;  /* 0x000000fffff79224 */ /* 0x000fe200078e0af7 */
[----:B------:R-:W3:Y:S02]  /*266e0*/  LDCU UR37, c[0x0][0x3b0] ;  /* 0x00007600ff2577ac */ /* 0x000ee40008000800 */
[----:B------:R-:W-:Y:S04]  /*266f0*/  STL [R1+0xb14], R3 ;  /* 0x000b140301007387 */ /* 0x000fe80000100800 */
[----:B------:R1:W-:Y:S04]  /*26700*/  STL [R1+0xb1c], R0 ;  /* 0x000b1c0001007387 */ /* 0x0003e80000100800 */
[----:B-1----:R-:W3:Y:S01]  /*26710*/  LDL.LU R0, [R1+0x518] ;  /* 0x0005180001007983 */ /* 0x002ee20000300800 */
[----:B------:R-:W-:Y:S01]  /*26720*/  IMAD R3, R18, UR39, RZ ;  /* 0x0000002712037c24 */ /* 0x000fe2000f8e02ff */
[----:B------:R-:W-:Y:S01]  /*26730*/  SEL R83, R7, R83, !P3 ;  /* 0x0000005307537207 */ /* 0x000fe20005800000 */
[----:B------:R-:W-:Y:S01]  /*26740*/  IMAD R8, R31, UR53, RZ ;  /* 0x000000351f087c24 */ /* 0x000fe2000f8e02ff */
[----:B------:R-:W1:Y:S02]  /*26750*/  LDCU UR39, c[0x0][0x3b0] ;  /* 0x00007600ff2777ac */ /* 0x000e640008000800 */
[----:B------:R1:W-:Y:S01]  /*26760*/  STL [R1+0xb18], R3 ;  /* 0x000b180301007387 */ /* 0x0003e20000100800 */
[----:B--2---:R-:W-:Y:S01]  /*26770*/  ISETP.GE.AND P0, PT, R11, RZ, PT ;  /* 0x000000ff0b00720c */ /* 0x004fe20003f06270 */
[----:B-1----:R-:W-:Y:S01]  /*26780*/  IMAD R3, R19, UR40, RZ ;  /* 0x0000002813037c24 */ /* 0x002fe2000f8e02ff */
[C---:B------:R-:W-:Y:S01]  /*26790*/  SEL R84, R7.reuse, R84, !P3 ;  /* 0x0000005407547207 */ /* 0x040fe20005800000 */
[----:B----4-:R-:W-:Y:S01]  /*267a0*/  @!P4 IMAD.MOV R245, RZ, RZ, -R245 ;  /* 0x000000fffff5c224 */ /* 0x010fe200078e0af5 */
[----:B------:R-:W1:Y:S02]  /*267b0*/  LDCU UR40, c[0x0][0x3b0] ;  /* 0x00007600ff2877ac */ /* 0x000e640008000800 */
[----:B------:R2:W-:Y:S01]  /*267c0*/  STL [R1+0xadc], R3 ;  /* 0x000adc0301007387 */ /* 0x0005e20000100800 */
[----:B------:R-:W-:Y:S01]  /*267d0*/  ISETP.GE.AND P4, PT, R10, RZ, PT ;  /* 0x000000ff0a00720c */ /* 0x000fe20003f86270 */
[----:B------:R-:W-:Y:S01]  /*267e0*/  @!P5 IMAD.MOV R249, RZ, RZ, -R249 ;  /* 0x000000fffff9d224 */ /* 0x000fe200078e0af9 */
[C---:B------:R-:W-:Y:S01]  /*267f0*/  SEL R85, R7.reuse, R85, !P3 ;  /* 0x0000005507557207 */ /* 0x040fe20005800000 */
[----:B------:R-:W4:Y:S01]  /*26800*/  LDL.LU R10, [R1+0x51c] ;  /* 0x00051c00010a7983 */ /* 0x000f220000300800 */
[----:B------:R-:W-:-:S02]  /*26810*/  SEL R86, R7, R86, !P3 ;  /* 0x0000005607567207 */ /* 0x000fc40005800000 */
[C---:B------:R-:W-:Y:S02]  /*26820*/  SEL R87, R7.reuse, R87, !P3 ;  /* 0x0000005707577207 */ /* 0x040fe40005800000 */
[----:B------:R-:W-:Y:S01]  /*26830*/  SEL R88, R7, R88, !P3 ;  /* 0x0000005807587207 */ /* 0x000fe20005800000 */
[----:B--2---:R-:W-:Y:S01]  /*26840*/  IMAD R3, R20, UR41, RZ ;  /* 0x0000002914037c24 */ /* 0x004fe2000f8e02ff */
[----:B------:R-:W2:Y:S04]  /*26850*/  LDCU UR41, c[0x0][0x3b0] ;  /* 0x00007600ff2977ac */ /* 0x000ea80008000800 */
[----:B------:R1:W-:Y:S01]  /*26860*/  STL [R1+0xa80], R3 ;  /* 0x000a800301007387 */ /* 0x0003e20000100800 */
[----:B------:R-:W-:Y:S02]  /*26870*/  ISETP.GE.AND P1, PT, R15, RZ, PT ;  /* 0x000000ff0f00720c */ /* 0x000fe40003f26270 */
[C---:B------:R-:W-:Y:S01]  /*26880*/  SEL R89, R7.reuse, R89, !P3 ;  /* 0x0000005907597207 */ /* 0x040fe20005800000 */
[----:B------:R-:W-:Y:S01]  /*26890*/  IMAD.U32 R9, RZ, RZ, UR14 ;  /* 0x0000000eff097e24 */ /* 0x000fe2000f8e00ff */
[----:B------:R-:W-:Y:S01]  /*268a0*/  SEL R80, R7, R80, !P3 ;  /* 0x0000005007507207 */ /* 0x000fe20005800000 */
[----:B------:R-:W2:Y:S01]  /*268b0*/  LDCU UR53, c[0x0][0x3b0] ;  /* 0x00007600ff3577ac */ /* 0x000ea20008000800 */
[----:B-1----:R-:W-:Y:S01]  /*268c0*/  IMAD R3, R21, UR42, RZ ;  /* 0x0000002a15037c24 */ /* 0x002fe2000f8e02ff */
[----:B------:R-:W1:Y:S04]  /*268d0*/  LDCU UR42, c[0x0][0x3b0] ;  /* 0x00007600ff2a77ac */ /* 0x000e680008000800 */
[----:B------:R2:W-:Y:S04]  /*268e0*/  STL [R1+0xa34], R3 ;  /* 0x000a340301007387 */ /* 0x0005e80000100800 */
[----:B------:R-:W4:Y:S01]  /*268f0*/  LDL.LU R11, [R1+0x4fc] ;  /* 0x0004fc00010b7983 */ /* 0x000f220000300800 */
[----:B--2---:R-:W-:Y:S01]  /*26900*/  IMAD R3, R22, UR43, RZ ;  /* 0x0000002b16037c24 */ /* 0x004fe2000f8e02ff */
[----:B---3--:R-:W-:Y:S01]  /*26910*/  ISETP.GE.AND P2, PT, R0, RZ, PT ;  /* 0x000000ff0000720c */ /* 0x008fe20003f46270 */
[----:B------:R-:W-:Y:S01]  /*26920*/  @!P1 IMAD.MOV R252, RZ, RZ, -R252 ;  /* 0x000000fffffc9224 */ /* 0x000fe200078e0afc */
[----:B------:R-:W2:Y:S02]  /*26930*/  LDCU UR43, c[0x0][0x3b0] ;  /* 0x00007600ff2b77ac */ /* 0x000ea40008000800 */
[----:B------:R3:W-:Y:S01]  /*26940*/  STL [R1+0x9d4], R3 ;  /* 0x0009d40301007387 */ /* 0x0007e20000100800 */
[----:B------:R-:W-:Y:S01]  /*26950*/  IMAD R0, R25, UR46, RZ ;  /* 0x0000002e19007c24 */ /* 0x000fe2000f8e02ff */
[C---:B------:R-:W-:Y:S01]  /*26960*/  SEL R90, R7.reuse, R90, !P3 ;  /* 0x0000005a075a7207 */ /* 0x040fe20005800000 */
[----:B------:R-:W-:Y:S01]  /*26970*/  @!P0 IMAD.MOV R251, RZ, RZ, -R251 ;  /* 0x000000fffffb8224 */ /* 0x000fe200078e0afb */
[C---:B------:R-:W-:Y:S01]  /*26980*/  SEL R91, R7.reuse, R91, !P3 ;  /* 0x0000005b075b7207 */ /* 0x040fe20005800000 */
[----:B------:R-:W-:Y:S01]  /*26990*/  @!P4 IMAD.MOV R250, RZ, RZ, -R250 ;  /* 0x000000fffffac224 */ /* 0x000fe200078e0afa */
[----:B------:R-:W-:Y:S01]  /*269a0*/  SEL R92, R7, R92, !P3 ;  /* 0x0000005c075c7207 */ /* 0x000fe20005800000 */
[----:B------:R-:W1:Y:S01]  /*269b0*/  LDCU UR46, c[0x0][0x3b0] ;  /* 0x00007600ff2e77ac */ /* 0x000e620008000800 */
[----:B---3--:R-:W-:Y:S01]  /*269c0*/  IMAD R3, R23, UR44, RZ ;  /* 0x0000002c17037c24 */ /* 0x008fe2000f8e02ff */
[C---:B------:R-:W-:Y:S01]  /*269d0*/  SEL R93, R7.reuse, R93, !P3 ;  /* 0x0000005d075d7207 */ /* 0x040fe20005800000 */
[----:B------:R-:W3:Y:S03]  /*269e0*/  LDCU UR44, c[0x0][0x3b0] ;  /* 0x00007600ff2c77ac */ /* 0x000ee60008000800 */
[----:B------:R1:W-:Y:S04]  /*269f0*/  STL [R1+0x978], R3 ;  /* 0x0009780301007387 */ /* 0x0003e80000100800 */
[----:B------:R-:W2:Y:S01]  /*26a00*/  LDL.LU R15, [R1+0x508] ;  /* 0x00050800010f7983 */ /* 0x000ea20000300800 */
[----:B-1----:R-:W-:Y:S01]  /*26a10*/  IMAD R3, R24, UR45, RZ ;  /* 0x0000002d18037c24 */ /* 0x002fe2000f8e02ff */
[C---:B------:R-:W-:Y:S01]  /*26a20*/  SEL R94, R7.reuse, R94, !P3 ;  /* 0x0000005e075e7207 */ /* 0x040fe20005800000 */
[----:B------:R-:W1:Y:S03]  /*26a30*/  LDCU UR45, c[0x0][0x3b0] ;  /* 0x00007600ff2d77ac */ /* 0x000e660008000800 */
[----:B------:R-:W-:Y:S04]  /*26a40*/  STL [R1+0x91c], R3 ;  /* 0x00091c0301007387 */ /* 0x000fe80000100800 */
[----:B------:R3:W-:Y:S04]  /*26a50*/  STL [R1+0x8cc], R0 ;  /* 0x0008cc0001007387 */ /* 0x0007e80000100800 */
[----:B---3--:R-:W3:Y:S01]  /*26a60*/  LDL.LU R0, [R1+0x4f8] ;  /* 0x0004f80001007983 */ /* 0x008ee20000300800 */
[----:B------:R-:W-:Y:S01]  /*26a70*/  IMAD R3, R26, UR47, RZ ;  /* 0x0000002f1a037c24 */ /* 0x000fe2000f8e02ff */
[----:B------:R-:W-:Y:S01]  /*26a80*/  SEL R95, R7, R95, !P3 ;  /* 0x0000005f075f7207 */ /* 0x000fe20005800000 */
[----:B------:R-:W1:Y:S03]  /*26a90*/  LDCU UR47, c[0x0][0x3b0] ;  /* 0x00007600ff2f77ac */ /* 0x000e660008000800 */
[----:B------:R1:W-:Y:S02]  /*26aa0*/  STL [R1+0x8a8], R3 ;  /* 0x0008a80301007387 */ /* 0x0003e40000100800 */
[----:B-1----:R-:W-:Y:S01]  /*26ab0*/  IMAD R3, R27, UR48, RZ ;  /* 0x000000301b037c24 */ /* 0x002fe2000f8e02ff */
[C---:B------:R-:W-:Y:S01]  /*26ac0*/  SEL R96, R7.reuse, R96, !P3 ;  /* 0x0000006007607207 */ /* 0x040fe20005800000 */
[----:B------:R-:W1:Y:S03]  /*26ad0*/  LDCU UR48, c[0x0][0x3b0] ;  /* 0x00007600ff3077ac */ /* 0x000e660008000800 */
[----:B------:R1:W-:Y:S02]  /*26ae0*/  STL [R1+0x868], R3 ;  /* 0x0008680301007387 */ /* 0x0003e40000100800 */
[----:B-1----:R-:W-:Y:S01]  /*26af0*/  IMAD R3, R28, UR49, RZ ;  /* 0x000000311c037c24 */ /* 0x002fe2000f8e02ff */
        /* <DEDUP_REMOVED lines=8> */
[C---:B------:R-:W-:Y:S01]  /*26b80*/  SEL R99, R7.reuse, R99, !P3 ;  /* 0x0000006307637207 */ /* 0x040fe20005800000 */
[----:B------:R-:W1:Y:S03]  /*26b90*/  LDCU UR52, c[0x0][0x3b0] ;  /* 0x00007600ff3477ac */ /* 0x000e660008000800 */
[----:B------:R-:W-:Y:S04]  /*26ba0*/  STL [R1+0x818], R3 ;  /* 0x0008180301007387 */ /* 0x000fe80000100800 */
[----:B------:R1:W-:Y:S02]  /*26bb0*/  STL [R1+0x800], R8 ;  /* 0x0008000801007387 */ /* 0x0003e40000100800 */
[----:B-1----:R-:W-:Y:S01]  /*26bc0*/  IMAD R8, R32, UR54, RZ ;  /* 0x0000003620087c24 */ /* 0x002fe2000f8e02ff */
[----:B------:R-:W-:Y:S01]  /*26bd0*/  SEL R100, R7, R100, !P3 ;  /* 0x0000006407647207 */ /* 0x000fe20005800000 */
[----:B------:R-:W1:Y:S03]  /*26be0*/  LDCU UR54, c[0x0][0x3b0] ;  /* 0x00007600ff3677ac */ /* 0x000e660008000800 */
[----:B------:R-:W-:Y:S01]  /*26bf0*/  STL [R1+0x7fc], R8 ;  /* 0x0007fc0801007387 */ /* 0x000fe20000100800 */
[----:B---3--:R-:W-:Y:S01]  /*26c00*/  ISETP.GE.AND P1, PT, R0, RZ, PT ;  /* 0x000000ff0000720c */ /* 0x008fe20003f26270 */
[----:B------:R-:W-:Y:S01]  /*26c10*/  IMAD R0, R33, UR55, RZ ;  /* 0x0000003721007c24 */ /* 0x000fe2000f8e02ff */
[----:B----4-:R-:W-:Y:S01]  /*26c20*/  ISETP.GE.AND P5, PT, R10, RZ, PT ;  /* 0x000000ff0a00720c */ /* 0x010fe20003fa6270 */
[----:B------:R-:W3:Y:S03]  /*26c30*/  LDCU UR55, c[0x0][0x3b0] ;  /* 0x00007600ff3777ac */ /* 0x000ee60008000800 */
[----:B------:R4:W-:Y:S02]  /*26c40*/  STL [R1+0x7dc], R0 ;  /* 0x0007dc0001007387 */ /* 0x0009e40000100800 */
[----:B----4-:R-:W-:Y:S01]  /*26c50*/  IMAD R0, R34, UR56, RZ ;  /* 0x0000003822007c24 */ /* 0x010fe2000f8e02ff */
[----:B--2---:R-:W-:Y:S01]  /*26c60*/  ISETP.GE.AND P0, PT, R15, RZ, PT ;  /* 0x000000ff0f00720c */ /* 0x004fe20003f06270 */
[----:B------:R-:W-:Y:S01]  /*26c70*/  IMAD R10, R81, UR34, RZ ;  /* 0x00000022510a7c24 */ /* 0x000fe2000f8e02ff */
[----:B------:R-:W-:Y:S01]  /*26c80*/  ISETP.GE.AND P4, PT, R11, RZ, PT ;  /* 0x000000ff0b00720c */ /* 0x000fe20003f86270 */
[----:B------:R-:W2:Y:S01]  /*26c90*/  LDCU UR56, c[0x0][0x3b0] ;  /* 0x00007600ff3877ac */ /* 0x000ea20008000800 */
[----:B------:R4:W-:Y:S01]  /*26ca0*/  STL [R1+0x7d8], R0 ;  /* 0x0007d80001007387 */ /* 0x0009e20000100800 */
[----:B------:R-:W1:Y:S01]  /*26cb0*/  S2R R15, SR_TID.X ;  /* 0x00000000000f7919 */ /* 0x000e620000002100 */
[----:B------:R-:W-:Y:S01]  /*26cc0*/  SEL R81, R7, R158, !P3 ;  /* 0x0000009e07517207 */ /* 0x000fe20005800000 */
[----:B------:R-:W1:Y:S01]  /*26cd0*/  LDCU UR34, c[0x0][0x3b0] ;  /* 0x00007600ff2277ac */ /* 0x000e620008000800 */
[----:B----4-:R-:W-:Y:S01]  /*26ce0*/  IMAD R0, R35, UR57, RZ ;  /* 0x0000003923007c24 */ /* 0x010fe2000f8e02ff */
[C---:B------:R-:W-:Y:S01]  /*26cf0*/  SEL R101, R7.reuse, R101, !P3 ;  /* 0x0000006507657207 */ /* 0x040fe20005800000 */
[----:B------:R-:W4:Y:S03]  /*26d00*/  LDCU UR57, c[0x0][0x3b0] ;  /* 0x00007600ff3977ac */ /* 0x000f260008000800 */
[----:B------:R2:W-:Y:S02]  /*26d10*/  STL [R1+0x7d4], R0 ;  /* 0x0007d40001007387 */ /* 0x0005e40000100800 */
[----:B--2---:R-:W-:Y:S01]  /*26d20*/  IMAD R0, R36, UR58, RZ ;  /* 0x0000003a24007c24 */ /* 0x004fe2000f8e02ff */
[C---:B------:R-:W-:Y:S01]  /*26d30*/  SEL R102, R7.reuse, R102, !P3 ;  /* 0x0000006607667207 */ /* 0x040fe20005800000 */
[----:B------:R-:W-:Y:S01]  /*26d40*/  IMAD R36, R88, UR41, RZ ;  /* 0x0000002958247c24 */ /* 0x000fe2000f8e02ff */
[----:B------:R-:W-:Y:S01]  /*26d50*/  SEL R103, R7, R103, !P3 ;  /* 0x0000006707677207 */ /* 0x000fe20005800000 */
[----:B------:R-:W2:Y:S01]  /*26d60*/  LDCU UR58, c[0x0][0x3b0] ;  /* 0x00007600ff3a77ac */ /* 0x000ea20008000800 */
[----:B------:R3:W-:Y:S01]  /*26d70*/  STL [R1+0x7d0], R0 ;  /* 0x0007d00001007387 */ /* 0x0007e20000100800 */
[----:B-1----:R-:W-:Y:S01]  /*26d80*/  SHF.R.U32.HI R3, RZ, 0x6, R15 ;  /* 0x00000006ff037819 */ /* 0x002fe2000001160f */
[----:B------:R-:W1:Y:S01]  /*26d90*/  LDCU UR41, c[0x0][0x3b0] ;  /* 0x00007600ff2977ac */ /* 0x000e620008000800 */
[----:B---3--:R-:W-:-:S02]  /*26da0*/  IMAD R0, R37, UR59, RZ ;  /* 0x0000003b25007c24 */ /* 0x008fc4000f8e02ff */
[----:B------:R-:W-:Y:S01]  /*26db0*/  SGXT.U32 R3, R3, 0x1 ;  /* 0x000000010303781a */ /* 0x000fe20000000000 */
[----:B------:R-:W3:Y:S02]  /*26dc0*/  LDCU UR59, c[0x0][0x3b0] ;  /* 0x00007600ff3b77ac */ /* 0x000ee40008000800 */
[----:B------:R1:W-:Y:S02]  /*26dd0*/  STL [R1+0x7f8], R0 ;  /* 0x0007f80001007387 */ /* 0x0003e40000100800 */
[----:B-1----:R-:W-:Y:S01]  /*26de0*/  IMAD R0, R38, UR60, RZ ;  /* 0x0000003c26007c24 */ /* 0x002fe2000f8e02ff */
[----:B------:R-:W-:Y:S01]  /*26df0*/  SEL R88, R7, R165, !P3 ;  /* 0x000000a507587207 */ /* 0x000fe20005800000 */
[----:B------:R-:W-:Y:S01]  /*26e00*/  IMAD R11, R3, UR14, RZ ;  /* 0x0000000e030b7c24 */ /* 0x000fe2000f8e02ff */
[----:B------:R-:W-:Y:S01]  /*26e10*/  SEL R104, R7, R104, !P3 ;  /* 0x0000006807687207 */ /* 0x000fe20005800000 */
[----:B------:R-:W1:Y:S01]  /*26e20*/  LDCU UR60, c[0x0][0x3b0] ;  /* 0x00007600ff3c77ac */ /* 0x000e620008000800 */
[----:B------:R2:W-:Y:S02]  /*26e30*/  STL [R1+0x7f4], R0 ;  /* 0x0007f40001007387 */ /* 0x0005e40000100800 */
[----:B--2---:R-:W-:Y:S01]  /*26e40*/  IMAD R0, R39, UR61, RZ ;  /* 0x0000003d27007c24 */ /* 0x004fe2000f8e02ff */
[----:B------:R-:W-:Y:S01]  /*26e50*/  SEL R105, R7, R105, !P3 ;  /* 0x0000006907697207 */ /* 0x000fe20005800000 */
[----:B------:R-:W-:Y:S01]  /*26e60*/  IMAD R12, R9, 0x2, R11 ;  /* 0x00000002090c7824 */ /* 0x000fe200078e020b */
[C---:B------:R-:W-:Y:S01]  /*26e70*/  SEL R106, R7.reuse, R106, !P3 ;  /* 0x0000006a076a7207 */ /* 0x040fe20005800000 */
[----:B------:R-:W2:Y:S01]  /*26e80*/  LDCU UR61, c[0x0][0x3b0] ;  /* 0x00007600ff3d77ac */ /* 0x000ea20008000800 */
[----:B------:R1:W-:Y:S02]  /*26e90*/  STL [R1+0x7f0], R0 ;  /* 0x0007f00001007387 */ /* 0x0003e40000100800 */
[----:B-1----:R-:W-:Y:S01]  /*26ea0*/  IMAD R0, R40, UR62, RZ ;  /* 0x0000003e28007c24 */ /* 0x002fe2000f8e02ff */
[----:B------:R-:W-:Y:S01]  /*26eb0*/  SEL R107, R7, R107, !P3 ;  /* 0x0000006b076b7207 */ /* 0x000fe20005800000 */
[----:B------:R-:W-:Y:S01]  /*26ec0*/  IMAD R13, R9, 0x2, R12 ;  /* 0x00000002090d7824 */ /* 0x000fe200078e020c */
        /* <DEDUP_REMOVED lines=136> */
[----:B------:R-:W2:Y:S04]  /*27750*/  LDCU UR13, c[0x0][0x3b0] ;  /* 0x00007600ff0d77ac */ /* 0x000ea80008000800 */
[----:B------:R1:W-:Y:S02]  /*27760*/  STL [R1+0x928], R0 ;  /* 0x0009280001007387 */ /* 0x0003e40000100800 */
[----:B-1----:R-:W-:Y:S01]  /*27770*/  IMAD R0, R64, UR16, RZ ;  /* 0x0000001040007c24 */ /* 0x002fe2000f8e02ff */
[----:B------:R-:W1:Y:S04]  /*27780*/  LDCU UR16, c[0x0][0x3b0] ;  /* 0x00007600ff1077ac */ /* 0x000e680008000800 */
        /* <DEDUP_REMOVED lines=14> */
[----:B------:R-:W-:Y:S01]  /*27870*/  SEL R69, R7, R2, !P3 ;  /* 0x0000000207457207 */ /* 0x000fe20005800000 */
[----:B------:R-:W-:Y:S01]  /*27880*/  IMAD R44, R9, 0x2, R42 ;  /* 0x00000002092c7824 */ /* 0x000fe200078e022a */
[----:B------:R-:W2:Y:S02]  /*27890*/  LDCU UR51, c[0x0][0x3b0] ;  /* 0x00007600ff3377ac */ /* 0x000ea40008000800 */
        /* <DEDUP_REMOVED lines=22> */
[----:B------:R-:W-:Y:S01]  /*27a00*/  SEL R136, R7, R167, !P3 ;  /* 0x000000a707887207 */ /* 0x000fe20005800000 */
[----:B------:R-:W-:Y:S01]  /*27a10*/  IMAD R48, R9, 0x2, R46 ;  /* 0x0000000209307824 */ /* 0x000fe200078e022e */
[----:B------:R-:W-:Y:S01]  /*27a20*/  SEL R76, R7, R168, !P3 ;  /* 0x000000a8074c7207 */ /* 0x000fe20005800000 */
[----:B------:R-:W-:Y:S01]  /*27a30*/  IMAD R69, R69, UR51, RZ ;  /* 0x0000003345457c24 */ /* 0x000fe2000f8e02ff */
[----:B------:R1:W-:Y:S01]  /*27a40*/  STL [R1+0xa84], R0 ;  /* 0x000a840001007387 */ /* 0x0003e20000100800 */
[----:B------:R-:W-:Y:S01]  /*27a50*/  IMAD R50, R9, 0x2, R48 ;  /* 0x0000000209327824 */ /* 0x000fe200078e0230 */
[----:B------:R-:W2:Y:S01]  /*27a60*/  LDCU UR29, c[0x0][0x3b0] ;  /* 0x00007600ff1d77ac */ /* 0x000ea20008000800 */
[----:B------:R-:W2:Y:S01]  /*27a70*/  LDCU UR51, c[0x0][0x3b0] ;  /* 0x00007600ff3377ac */ /* 0x000ea20008000800 */
[----:B-1----:R-:W-:-:S02]  /*27a80*/  IMAD R0, R77, UR30, RZ ;  /* 0x0000001e4d007c24 */ /* 0x002fc4000f8e02ff */
[----:B------:R-:W-:Y:S01]  /*27a90*/  IMAD R52, R9, 0x2, R50 ;  /* 0x0000000209347824 */ /* 0x000fe200078e0232 */
[----:B------:R-:W-:Y:S01]  /*27aa0*/  SEL R77, R7, R154, !P3 ;  /* 0x0000009a074d7207 */ /* 0x000fe20005800000 */
[----:B------:R-:W1:Y:S01]  /*27ab0*/  LDCU UR30, c[0x0][0x3b0] ;  /* 0x00007600ff1e77ac */ /* 0x000e620008000800 */
[----:B------:R2:W-:Y:S02]  /*27ac0*/  STL [R1+0xb2c], R0 ;  /* 0x000b2c0001007387 */ /* 0x0005e40000100800 */
[----:B--2---:R-:W-:Y:S02]  /*27ad0*/  IMAD R0, R78, UR31, RZ ;  /* 0x0000001f4e007c24 */ /* 0x004fe4000f8e02ff */
[----:B------:R-:W-:Y:S01]  /*27ae0*/  IMAD R54, R9, 0x2, R52 ;  /* 0x0000000209367824 */ /* 0x000fe200078e0234 */
[----:B------:R-:W-:Y:S01]  /*27af0*/  SEL R154, R7, R251, !P3 ;  /* 0x000000fb079a7207 */ /* 0x000fe20005800000 */
[----:B------:R-:W2:Y:S01]  /*27b00*/  LDCU UR31, c[0x0][0x3b0] ;  /* 0x00007600ff1f77ac */ /* 0x000ea20008000800 */
[----:B------:R1:W-:Y:S02]  /*27b10*/  STL [R1+0xb28], R0 ;  /* 0x000b280001007387 */ /* 0x0003e40000100800 */
[----:B-1----:R-:W-:-:S02]  /*27b20*/  IMAD R0, R79, UR32, RZ ;  /* 0x000000204f007c24 */ /* 0x002fc4000f8e02ff */
[----:B------:R-:W-:Y:S01]  /*27b30*/  IMAD R56, R9, 0x2, R54 ;  /* 0x0000000209387824 */ /* 0x000fe200078e0236 */
[----:B------:R-:W-:Y:S01]  /*27b40*/  SEL R79, R7, R156, !P3 ;  /* 0x0000009c074f7207 */ /* 0x000fe20005800000 */
[----:B------:R-:W1:Y:S01]  /*27b50*/  LDCU UR32, c[0x0][0x3b0] ;  /* 0x00007600ff2077ac */ /* 0x000e620008000800 */
[----:B------:R-:W-:Y:S04]  /*27b60*/  STL [R1+0xae4], R0 ;  /* 0x000ae40001007387 */ /* 0x000fe80000100800 */
[----:B------:R-:W2:Y:S04]  /*27b70*/  LDL.LU R8, [R1+0x5dc] ;  /* 0x0005dc0001087983 */ /* 0x000ea80000300800 */
[----:B------:R1:W-:Y:S02]  /*27b80*/  STL [R1+0xb58], R10 ;  /* 0x000b580a01007387 */ /* 0x0003e40000100800 */
[----:B-1----:R-:W-:-:S02]  /*27b90*/  IMAD R10, R82, UR35, RZ ;  /* 0x00000023520a7c24 */ /* 0x002fc4000f8e02ff */
[----:B------:R-:W-:Y:S02]  /*27ba0*/  IMAD R0, R80, UR33, RZ ;  /* 0x0000002150007c24 */ /* 0x000fe4000f8e02ff */
[----:B------:R-:W-:Y:S01]  /*27bb0*/  IMAD R58, R9, 0x2, R56 ;  /* 0x00000002093a7824 */ /* 0x000fe200078e0238 */
[----:B------:R1:W-:Y:S01]  /*27bc0*/  STL [R1+0xb3c], R10 ;  /* 0x000b3c0a01007387 */ /* 0x0003e20000100800 */
[C---:B------:R-:W-:Y:S01]  /*27bd0*/  SEL R82, R7.reuse, R159, !P3 ;  /* 0x0000009f07527207 */ /* 0x040fe20005800000 */
[----:B------:R-:W2:Y:S01]  /*27be0*/  LDCU UR35, c[0x0][0x3b0] ;  /* 0x00007600ff2377ac */ /* 0x000ea20008000800 */
[C---:B------:R-:W-:Y:S02]  /*27bf0*/  SEL R80, R7.reuse, R157, !P3 ;  /* 0x0000009d07507207 */ /* 0x040fe40005800000 */
[----:B------:R-:W-:Y:S01]  /*27c00*/  SEL R78, R7, R155, !P3 ;  /* 0x0000009b074e7207 */ /* 0x000fe20005800000 */
[----:B------:R-:W2:Y:S01]  /*27c10*/  LDCU UR33, c[0x0][0x3b0] ;  /* 0x00007600ff2177ac */ /* 0x000ea20008000800 */
[----:B-1----:R-:W-:-:S02]  /*27c20*/  IMAD R10, R83, UR36, RZ ;  /* 0x00000024530a7c24 */ /* 0x002fc4000f8e02ff */
[----:B------:R-:W-:Y:S01]  /*27c30*/  IMAD R60, R9, 0x2, R58 ;  /* 0x00000002093c7824 */ /* 0x000fe200078e023a */
[----:B------:R-:W-:Y:S01]  /*27c40*/  SEL R83, R7, R160, !P3 ;  /* 0x000000a007537207 */ /* 0x000fe20005800000 */
[----:B------:R-:W1:Y:S01]  /*27c50*/  LDCU UR36, c[0x0][0x3b0] ;  /* 0x00007600ff2477ac */ /* 0x000e620008000800 */
[----:B------:R3:W-:Y:S02]  /*27c60*/  STL [R1+0xb38], R10 ;  /* 0x000b380a01007387 */ /* 0x0007e40000100800 */
[----:B---3--:R-:W-:Y:S02]  /*27c70*/  IMAD R10, R84, UR37, RZ ;  /* 0x00000025540a7c24 */ /* 0x008fe4000f8e02ff */
[----:B------:R-:W-:Y:S01]  /*27c80*/  IMAD R62, R9, 0x2, R60 ;  /* 0x00000002093e7824 */ /* 0x000fe200078e023c */
[----:B------:R-:W-:Y:S01]  /*27c90*/  SEL R84, R7, R161, !P3 ;  /* 0x000000a107547207 */ /* 0x000fe20005800000 */
[----:B------:R-:W3:Y:S01]  /*27ca0*/  LDCU UR37, c[0x0][0x3b0] ;  /* 0x00007600ff2577ac */ /* 0x000ee20008000800 */
[----:B------:R1:W-:Y:S02]  /*27cb0*/  STL [R1+0xb34], R10 ;  /* 0x000b340a01007387 */ /* 0x0003e40000100800 */
        /* <DEDUP_REMOVED lines=14> */
[----:B------:R3:W-:Y:S04]  /*27da0*/  STL [R1+0xb80], R10 ;  /* 0x000b800a01007387 */ /* 0x0007e80000100800 */
[----:B---3--:R-:W3:Y:S04]  /*27db0*/  LDL.LU R10, [R1+0x94] ;  /* 0x00009400010a7983 */ /* 0x008ee80000300800 */
[----:B------:R1:W-:Y:S02]  /*27dc0*/  STL [R1+0xb30], R36 ;  /* 0x000b302401007387 */ /* 0x0003e40000100800 */
[----:B-1----:R-:W-:Y:S01]  /*27dd0*/  IMAD R36, R89, UR42, RZ ;  /* 0x0000002a59247c24 */ /* 0x002fe2000f8e02ff */
[----:B------:R-:W-:Y:S01]  /*27de0*/  LEA R164, P6, R12, R4, 0x2 ;  /* 0x000000040ca47211 */ /* 0x000fe200078c10ff */
[----:B------:R-:W-:Y:S01]  /*27df0*/  IMAD R67, R9, 0x2, R68 ;  /* 0x0000000209437824 */ /* 0x000fe200078e0244 */
[C---:B------:R-:W-:Y:S01]  /*27e00*/  SEL R89, R7.reuse, R166, !P3 ;  /* 0x000000a607597207 */ /* 0x040fe20005800000 */
[----:B------:R-:W1:Y:S01]  /*27e10*/  LDCU UR42, c[0x0][0x3b0] ;  /* 0x00007600ff2a77ac */ /* 0x000e620008000800 */
[----:B------:R-:W-:Y:S04]  /*27e20*/  STL [R1+0xb78], R36 ;  /* 0x000b782401007387 */ /* 0x000fe80000100800 */
[----:B------:R-:W2:Y:S04]  /*27e30*/  LDL.LU R70, [R1+0x90] ;  /* 0x0000900001467983 */ /* 0x000ea80000300800 */
[----:B------:R-:W2:Y:S04]  /*27e40*/  LDL.LU R71, [R1+0x8c] ;  /* 0x00008c0001477983 */ /* 0x000ea80000300800 */
[----:B------:R-:W2:Y:S04]  /*27e50*/  LDL.LU R72, [R1+0x88] ;  /* 0x0000880001487983 */ /* 0x000ea80000300800 */
[----:B------:R-:W2:Y:S04]  /*27e60*/  LDL.LU R73, [R1+0x84] ;  /* 0x0000840001497983 */ /* 0x000ea80000300800 */
[----:B------:R-:W2:Y:S04]  /*27e70*/  LDL.LU R74, [R1+0x4] ;  /* 0x00000400014a7983 */ /* 0x000ea80000300800 */
[----:B------:R-:W2:Y:S04]  /*27e80*/  LDL.LU R2, [R1+0x1920] ;  /* 0x0019200001027983 */ /* 0x000ea80000300800 */
[----:B------:R1:W-:Y:S04]  /*27e90*/  STL [R1+0x9a0], R75 ;  /* 0x0009a04b01007387 */ /* 0x0003e80000100800 */
[----:B------:R4:W-:Y:S04]  /*27ea0*/  STL [R1+0x740], R136 ;  /* 0x0007408801007387 */ /* 0x0009e80000100800 */
[----:B------:R4:W-:Y:S01]  /*27eb0*/  STL [R1+0x744], R76 ;  /* 0x0007444c01007387 */ /* 0x0009e20000100800 */
[----:B-1----:R-:W-:-:S02]  /*27ec0*/  SEL R75, R7, R169, !P3 ;  /* 0x000000a9074b7207 */ /* 0x002fc40005800000 */
[----:B----4-:R-:W-:-:S03]  /*27ed0*/  SEL R136, R7, R170, !P3 ;  /* 0x000000aa07887207 */ /* 0x010fc60005800000 */
[----:B------:R1:W-:Y:S01]  /*27ee0*/  STL [R1+0x748], R75 ;  /* 0x0007484b01007387 */ /* 0x0003e20000100800 */
[----:B------:R-:W-:-:S03]  /*27ef0*/  SEL R76, R7, R171, !P3 ;  /* 0x000000ab074c7207 */ /* 0x000fc60005800000 */
[----:B------:R4:W-:Y:S04]  /*27f00*/  STL [R1+0x74c], R136 ;  /* 0x00074c8801007387 */ /* 0x0009e80000100800 */
[----:B------:R4:W-:Y:S01]  /*27f10*/  STL [R1+0x750], R76 ;  /* 0x0007504c01007387 */ /* 0x0009e20000100800 */
[C---:B-1----:R-:W-:Y:S02]  /*27f20*/  SEL R75, R7.reuse, R172, !P3 ;  /* 0x000000ac074b7207 */ /* 0x042fe40005800000 */
        /* <DEDUP_REMOVED lines=80> */
[----:B---3--:R-:W-:-:S03]  /*28430*/  SEL R76, R7, R213, !P3 ;  /* 0x000000d5074c7207 */ /* 0x008fc60005800000 */
[----:B------:R3:W-:Y:S04]  /*28440*/  STL [R1+0xb00], R136 ;  /* 0x000b008801007387 */ /* 0x0007e80000100800 */
[----:B------:R4:W-:Y:S01]  /*28450*/  STL [R1+0xb20], R76 ;  /* 0x000b204c01007387 */ /* 0x0009e20000100800 */
[C---:B-1----:R-:W-:Y:S02]  /*28460*/  SEL R75, R7.reuse, R214, !P3 ;  /* 0x000000d6074b7207 */ /* 0x042fe40005800000 */
[----:B---3--:R-:W-:-:S03]  /*28470*/  SEL R136, R7, R215, !P3 ;  /* 0x000000d707887207 */ /* 0x008fc60005800000 */
[----:B------:R1:W-:Y:S01]  /*28480*/  STL [R1+0xb8c], R75 ;  /* 0x000b8c4b01007387 */ /* 0x0003e20000100800 */
[----:B----4-:R-:W-:-:S03]  /*28490*/  SEL R76, R7, R216, !P3 ;  /* 0x000000d8074c7207 */ /* 0x010fc60005800000 */
        /* <DEDUP_REMOVED lines=56> */
[C---:B-1----:R-:W-:Y:S01]  /*28820*/  SEL R75, R7.reuse, R244, !P3 ;  /* 0x000000f4074b7207 */ /* 0x042fe20005800000 */
[----:B---3--:R-:W-:Y:S01]  /*28830*/  IMAD.MOV.U32 R136, RZ, RZ, R0 ;  /* 0x000000ffff887224 */ /* 0x008fe200078e0000 */
[C---:B------:R-:W-:Y:S02]  /*28840*/  SEL R0, R7.reuse, R246, !P3 ;  /* 0x000000f607007207 */ /* 0x040fe40005800000 */
[C---:B----4-:R-:W-:Y:S01]  /*28850*/  SEL R76, R7.reuse, R245, !P3 ;  /* 0x000000f5074c7207 */ /* 0x050fe20005800000 */
[----:B------:R1:W-:Y:S04]  /*28860*/  STL [R1+0xda4], R75 ;  /* 0x000da44b01007387 */ /* 0x0003e80000100800 */
[----:B------:R3:W-:Y:S04]  /*28870*/  STL [R1+0xda8], R76 ;  /* 0x000da84c01007387 */ /* 0x0007e80000100800 */
[----:B------:R4:W-:Y:S01]  /*28880*/  STL [R1+0xdac], R0 ;  /* 0x000dac0001007387 */ /* 0x0009e20000100800 */
[----:B-1----:R-:W-:-:S02]  /*28890*/  SEL R75, R7, R247, !P3 ;  /* 0x000000f7074b7207 */ /* 0x002fc40005800000 */
[----:B---3--:R-:W-:-:S03]  /*288a0*/  SEL R76, R7, R248, !P3 ;  /* 0x000000f8074c7207 */ /* 0x008fc60005800000 */
[----:B------:R-:W-:Y:S01]  /*288b0*/  STL [R1+0xdb8], R75 ;  /* 0x000db84b01007387 */ /* 0x000fe20000100800 */
[----:B----4-:R-:W-:-:S03]  /*288c0*/  SEL R0, R7, R249, !P3 ;  /* 0x000000f907007207 */ /* 0x010fc60005800000 */
[----:B------:R1:W-:Y:S01]  /*288d0*/  STL [R1+0xdbc], R76 ;  /* 0x000dbc4c01007387 */ /* 0x0003e20000100800 */
[----:B------:R-:W-:Y:S01]  /*288e0*/  @!P2 IMAD.MOV R10, RZ, RZ, -R10 ;  /* 0x000000ffff0aa224 */ /* 0x000fe200078e0a0a */
[----:B--2---:R-:W-:Y:S02]  /*288f0*/  ISETP.GE.AND P2, PT, R8, RZ, PT ;  /* 0x000000ff0800720c */ /* 0x004fe40003f46270 */
[----:B------:R2:W-:Y:S01]  /*28900*/  STL [R1+0xdc4], R0 ;  /* 0x000dc40001007387 */ /* 0x0005e20000100800 */
[----:B------:R-:W-:Y:S01]  /*28910*/  @!P5 IMAD.MOV R70, RZ, RZ, -R70 ;  /* 0x000000ffff46d224 */ /* 0x000fe200078e0a46 */
[C---:B-1----:R-:W-:Y:S02]  /*28920*/  SEL R76, R7.reuse, R250, !P3 ;  /* 0x000000fa074c7207 */ /* 0x042fe40005800000 */
[----:B--2---:R-:W-:-:S03]  /*28930*/  SEL R0, R7, R252, !P3 ;  /* 0x000000fc07007207 */ /* 0x004fc60005800000 */
[----:B------:R-:W-:Y:S01]  /*28940*/  STL [R1+0xdcc], R76 ;  /* 0x000dcc4c01007387 */ /* 0x000fe20000100800 */
[----:B------:R-:W-:-:S03]  /*28950*/  @!P4 IMAD.MOV R71, RZ, RZ, -R71 ;  /* 0x000000ffff47c224 */ /* 0x000fc600078e0a47 */
[----:B------:R-:W-:Y:S04]  /*28960*/  STL [R1+0xdd8], R154 ;  /* 0x000dd89a01007387 */ /* 0x000fe80000100800 */
[----:B------:R1:W-:Y:S01]  /*28970*/  STL [R1+0xddc], R0 ;  /* 0x000ddc0001007387 */ /* 0x0003e20000100800 */
[----:B------:R-:W-:Y:S01]  /*28980*/  @!P1 IMAD.MOV R73, RZ, RZ, -R73 ;  /* 0x000000ffff499224 */ /* 0x000fe200078e0a49 */
[----:B------:R-:W-:Y:S01]  /*28990*/  LEA R160, P1, R11, R4, 0x2 ;  /* 0x000000040ba07211 */ /* 0x000fe200078210ff */
[----:B------:R-:W-:Y:S01]  /*289a0*/  @!P0 IMAD.MOV R72, RZ, RZ, -R72 ;  /* 0x000000ffff488224 */ /* 0x000fe200078e0a48 */
[C---:B------:R-:W-:Y:S02]  /*289b0*/  SEL R10, R7.reuse, R10, !P3 ;  /* 0x0000000a070a7207 */ /* 0x040fe40005800000 */
[----:B-1----:R-:W-:Y:S01]  /*289c0*/  SEL R0, R7, R70, !P3 ;  /* 0x0000004607007207 */ /* 0x002fe20005800000 */
[----:B------:R-:W-:Y:S01]  /*289d0*/  @!P2 IMAD.MOV R74, RZ, RZ, -R74 ;  /* 0x000000ffff4aa224 */ /* 0x000fe200078e0a4a */
[----:B------:R-:W-:-:S03]  /*289e0*/  LEA R162, P0, R13, R4, 0x2 ;  /* 0x000000040da27211 */ /* 0x000fc600078010ff */
[----:B------:R1:W-:Y:S01]  /*289f0*/  STL [R1+0x1858], R0 ;  /* 0x0018580001007387 */ /* 0x0003e20000100800 */
[----:B------:R-:W-:Y:S01]  /*28a00*/  LEA R158, P2, R14, R4, 0x2 ;  /* 0x000000040e9e7211 */ /* 0x000fe200078410ff */
[----:B------:R-:W-:Y:S01]  /*28a10*/  IMAD R65, R9, 0x2, R67 ;  /* 0x0000000209417824 */ /* 0x000fe200078e0243 */
[----:B------:R-:W-:Y:S02]  /*28a20*/  LEA.HI.X.SX32 R161, R11, R6, 0x2, P1 ;  /* 0x000000060ba17211 */ /* 0x000fe400008f16ff */
[----:B------:R-:W-:Y:S02]  /*28a30*/  LEA R156, P5, R15, R4, 0x2 ;  /* 0x000000040f9c7211 */ /* 0x000fe400078a10ff */
[-C--:B------:R-:W-:Y:S02]  /*28a40*/  LEA.HI.X.SX32 R165, R12, R6.reuse, 0x2, P6 ;  /* 0x000000060ca57211 */ /* 0x080fe400030f16ff */
[----:B-1----:R-:W-:Y:S01]  /*28a50*/  SEL R0, R7, R71, !P3 ;  /* 0x0000004707007207 */ /* 0x002fe20005800000 */
[----:B------:R-:W-:Y:S01]  /*28a60*/  IMAD R71, R90, UR43, RZ ;  /* 0x0000002b5a477c24 */ /* 0x000fe2000f8e02ff */
[-C--:B------:R-:W-:Y:S01]  /*28a70*/  LEA.HI.X.SX32 R163, R13, R6.reuse, 0x2, P0 ;  /* 0x000000060da37211 */ /* 0x080fe200000f16ff */
[----:B------:R1:W-:Y:S01]  /*28a80*/  STL [R1+0xdfc], R10 ;  /* 0x000dfc0a01007387 */ /* 0x0003e20000100800 */
[----:B------:R-:W-:Y:S01]  /*28a90*/  LEA.HI.X.SX32 R159, R14, R6, 0x2, P2 ;  /* 0x000000060e9f7211 */ /* 0x000fe200010f16ff */
[----:B------:R-:W-:Y:S01]  /*28aa0*/  IMAD R63, R9, 0x2, R65 ;  /* 0x00000002093f7824 */ /* 0x000fe200078e0241 */
[C---:B------:R-:W-:Y:S01]  /*28ab0*/  SEL R154, R7.reuse, R72, !P3 ;  /* 0x00000048079a7207 */ /* 0x040fe20005800000 */
[----:B------:R-:W-:Y:S01]  /*28ac0*/  STL [R1+0x7a8], R71 ;  /* 0x0007a84701007387 */ /* 0x000fe20000100800 */
[----:B------:R-:W-:-:S02]  /*28ad0*/  SEL R72, R7, R73, !P3 ;  /* 0x0000004907487207 */ /* 0x000fc40005800000 */
[----:B------:R-:W-:Y:S01]  /*28ae0*/  SEL R74, R7, R74, !P3 ;  /* 0x0000004a074a7207 */ /* 0x000fe20005800000 */
[----:B------:R2:W-:Y:S01]  /*28af0*/  STL.64 [R1+0xc40], R160 ;  /* 0x000c40a001007387 */ /* 0x0005e20000100a00 */
[----:B------:R-:W-:Y:S01]  /*28b00*/  LEA.HI.X.SX32 R157, R15, R6, 0x2, P5 ;  /* 0x000000060f9d7211 */ /* 0x000fe200028f16ff */
[----:B-1----:R-:W1:Y:S01]  /*28b10*/  LDC R10, c[0x0][0x3a0] ;  /* 0x0000e800ff0a7b82 */ /* 0x002e620000000800 */
[-C--:B------:R-:W-:Y:S01]  /*28b20*/  LEA R166, P4, R16, R4.reuse, 0x2 ;  /* 0x0000000410a67211 */ /* 0x080fe200078810ff */
[----:B------:R3:W-:Y:S01]  /*28b30*/  STL.64 [R1+0xc38], R164 ;  /* 0x000c38a401007387 */ /* 0x0007e20000100a00 */
[----:B------:R-:W-:Y:S01]  /*28b40*/  IMAD R61, R9, 0x2, R63 ;  /* 0x00000002093d7824 */ /* 0x000fe200078e023f */
[----:B------:R-:W4:Y:S02]  /*28b50*/  LDCU UR43, c[0x0][0x3b0] ;  /* 0x00007600ff2b77ac */ /* 0x000f240008000800 */
[----:B------:R4:W-:Y:S01]  /*28b60*/  STL.64 [R1+0xc30], R162 ;  /* 0x000c30a201007387 */ /* 0x0009e20000100a00 */
[----:B--2---:R-:W-:-:S03]  /*28b70*/  LEA R160, P3, R17, R4, 0x2 ;  /* 0x0000000411a07211 */ /* 0x004fc600078610ff */
[----:B------:R2:W-:Y:S01]  /*28b80*/  STL.64 [R1+0xc28], R158 ;  /* 0x000c289e01007387 */ /* 0x0005e20000100a00 */
[----:B---3--:R-:W-:-:S03]  /*28b90*/  LEA R164, P1, R18, R4, 0x2 ;  /* 0x0000000412a47211 */ /* 0x008fc600078210ff */
[----:B------:R3:W-:Y:S01]  /*28ba0*/  STL.64 [R1+0xc20], R156 ;  /* 0x000c209c01007387 */ /* 0x0007e20000100a00 */
[----:B------:R-:W-:Y:S02]  /*28bb0*/  LEA.HI.X.SX32 R161, R17, R6, 0x2, P3 ;  /* 0x0000000611a17211 */ /* 0x000fe400018f16ff */
[----:B----4-:R-:W-:Y:S02]  /*28bc0*/  LEA R162, P0, R19, R4, 0x2 ;  /* 0x0000000413a27211 */ /* 0x010fe400078010ff */
[----:B------:R-:W-:Y:S02]  /*28bd0*/  LEA.HI.X.SX32 R167, R16, R6, 0x2, P4 ;  /* 0x0000000610a77211 */ /* 0x000fe400020f16ff */
[-C--:B--2---:R-:W-:Y:S01]  /*28be0*/  LEA R158, P2, R20, R4.reuse, 0x2 ;  /* 0x00000004149e7211 */ /* 0x084fe200078410ff */
[----:B------:R-:W-:Y:S01]  /*28bf0*/  IMAD R59, R9, 0x2, R61 ;  /* 0x00000002093b7824 */ /* 0x000fe200078e023d */
[-C--:B------:R-:W-:Y:S02]  /*28c00*/  LEA R12, P4, R22, R4.reuse, 0x2 ;  /* 0x00000004160c7211 */ /* 0x080fe400078810ff */
[----:B---3--:R-:W-:-:S02]  /*28c10*/  LEA R156, P5, R21, R4, 0x2 ;  /* 0x00000004159c7211 */ /* 0x008fc400078a10ff */
[-C--:B------:R-:W-:Y:S02]  /*28c20*/  LEA.HI.X.SX32 R165, R18, R6.reuse, 0x2, P1 ;  /* 0x0000000612a57211 */ /* 0x080fe400008f16ff */
[-C--:B------:R-:W-:Y:S01]  /*28c30*/  LEA.HI.X.SX32 R159, R20, R6.reuse, 0x2, P2 ;  /* 0x00000006149f7211 */ /* 0x080fe200010f16ff */
[----:B------:R2:W-:Y:S01]  /*28c40*/  STL.64 [R1+0xc08], R160 ;  /* 0x000c08a001007387 */ /* 0x0005e20000100a00 */
[-C--:B------:R-:W-:Y:S02]  /*28c50*/  LEA.HI.X.SX32 R163, R19, R6.reuse, 0x2, P0 ;  /* 0x0000000613a37211 */ /* 0x080fe400000f16ff */
[-C--:B------:R-:W-:Y:S01]  /*28c60*/  LEA.HI.X.SX32 R157, R21, R6.reuse, 0x2, P5 ;  /* 0x00000006159d7211 */ /* 0x080fe200028f16ff */
[----:B------:R-:W-:Y:S01]  /*28c70*/  STL.64 [R1+0xc18], R166 ;  /* 0x000c18a601007387 */ /* 0x000fe20000100a00 */
[----:B------:R-:W-:Y:S01]  /*28c80*/  LEA.HI.X.SX32 R13, R22, R6, 0x2, P4 ;  /* 0x00000006160d7211 */ /* 0x000fe200020f16ff */
[----:B------:R-:W-:Y:S01]  /*28c90*/  IMAD R57, R9, 0x2, R59 ;  /* 0x0000000209397824 */ /* 0x000fe200078e023b */
[-C--:B------:R-:W-:Y:S01]  /*28ca0*/  LEA R16, P1, R24, R4.reuse, 0x2 ;  /* 0x0000000418107211 */ /* 0x080fe200078210ff */
[----:B------:R-:W-:Y:S01]  /*28cb0*/  STL.64 [R1+0xbf8], R164 ;  /* 0x000bf8a401007387 */ /* 0x000fe20000100a00 */
[----:B------:R-:W-:-:S02]  /*28cc0*/  LEA R14, P0, R25, R4, 0x2 ;  /* 0x00000004190e7211 */ /* 0x000fc400078010ff */
[----:B--2---:R-:W-:Y:S01]  /*28cd0*/  LEA R160, P3, R23, R4, 0x2 ;  /* 0x0000000417a07211 */ /* 0x004fe200078610ff */
[----:B------:R2:W-:Y:S01]  /*28ce0*/  STL.64 [R1+0xbb8], R158 ;  /* 0x000bb89e01007387 */ /* 0x0005e20000100a00 */
[----:B------:R-:W-:Y:S01]  /*28cf0*/  IMAD R55, R9, 0x2, R57 ;  /* 0x0000000209377824 */ /* 0x000fe200078e0239 */
[-C--:B------:R-:W-:Y:S02]  /*28d00*/  LEA.HI.X.SX32 R17, R24, R6.reuse, 0x2, P1 ;  /* 0x0000000618117211 */ /* 0x080fe400008f16ff */
[----:B------:R-:W-:Y:S01]  /*28d10*/  STL.64 [R1+0xbc8], R162 ;  /* 0x000bc8a201007387 */ /* 0x000fe20000100a00 */
[----:B------:R-:W-:-:S03]  /*28d20*/  LEA.HI.X.SX32 R161, R23, R6, 0x2, P3 ;  /* 0x0000000617a17211 */ /* 0x000fc600018f16ff */
[----:B------:R3:W-:Y:S01]  /*28d30*/  STL.64 [R1+0xba8], R156 ;  /* 0x000ba89c01007387 */ /* 0x0007e20000100a00 */
[----:B------:R-:W-:Y:S02]  /*28d40*/  LEA.HI.X.SX32 R15, R25, R6, 0x2, P0 ;  /* 0x00000006190f7211 */ /* 0x000fe400000f16ff */
[C---:B--2---:R-:W-:Y:S01]  /*28d50*/  LEA R158, P2, R26.reuse, R4, 0x2 ;  /* 0x000000041a9e7211 */ /* 0x044fe200078410ff */
[----:B------:R2:W-:Y:S01]  /*28d60*/  STL.64 [R1+0xb98], R12 ;  /* 0x000b980c01007387 */ /* 0x0005e20000100a00 */
[----:B------:R-:W-:Y:S02]  /*28d70*/  IMAD R53, R9, 0x2, R55 ;  /* 0x0000000209357824 */ /* 0x000fe400078e0237 */
[----:B------:R-:W-:Y:S01]  /*28d80*/  LEA.HI.X.SX32 R159, R26, R6, 0x2, P2 ;  /* 0x000000061a9f7211 */ /* 0x000fe200010f16ff */
[----:B------:R4:W-:Y:S01]  /*28d90*/  STL.64 [R1+0xb50], R16 ;  /* 0x000b501001007387 */ /* 0x0009e20000100a00 */
[-C--:B------:R-:W-:Y:S02]  /*28da0*/  LEA R18, P3, R29, R4.reuse, 0x2 ;  /* 0x000000041d127211 */ /* 0x080fe400078610ff */
[----:B---3--:R-:W-:-:S02]  /*28db0*/  LEA R156, P5, R27, R4, 0x2 ;  /* 0x000000041b9c7211 */ /* 0x008fc400078a10ff */
[C---:B--2---:R-:W-:Y:S01]  /*28dc0*/  LEA R12, P4, R28.reuse, R4, 0x2 ;  /* 0x000000041c0c7211 */ /* 0x044fe200078810ff */
[----:B------:R-:W-:Y:S03]  /*28dd0*/  STL.64 [R1+0xb60], R160 ;  /* 0x000b60a001007387 */ /* 0x000fe60000100a00 */
[----:B------:R-:W-:Y:S01]  /*28de0*/  LEA.HI.X.SX32 R13, R28, R6, 0x2, P4 ;  /* 0x000000061c0d7211 */ /* 0x000fe200020f16ff */
[----:B------:R2:W-:Y:S01]  /*28df0*/  STL.64 [R1+0xb40], R14 ;  /* 0x000b400e01007387 */ /* 0x0005e20000100a00 */
[-C--:B----4-:R-:W-:Y:S01]  /*28e00*/  LEA R16, P1, R30, R4.reuse, 0x2 ;  /* 0x000000041e107211 */ /* 0x090fe200078210ff */
[----:B------:R-:W-:Y:S01]  /*28e10*/  IMAD R51, R9, 0x2, R53 ;  /* 0x0000000209337824 */ /* 0x000fe200078e0235 */
[----:B------:R-:W-:Y:S01]  /*28e20*/  LEA R22, P2, R34, R4, 0x2 ;  /* 0x0000000422167211 */ /* 0x000fe200078410ff */
[----:B------:R-:W-:Y:S01]  /*28e30*/  STL.64 [R1+0xb08], R158 ;  /* 0x000b089e01007387 */ /* 0x000fe20000100a00 */
[----:B------:R-:W-:-:S02]  /*28e40*/  LEA.HI.X.SX32 R157, R27, R6, 0x2, P5 ;  /* 0x000000061b9d7211 */ /* 0x000fc400028f16ff */
[----:B------:R-:W-:Y:S01]  /*28e50*/  LEA R20, P5, R38, R4, 0x2 ;  /* 0x0000000426147211 */ /* 0x000fe200078a10ff */
[----:B------:R3:W-:Y:S01]  /*28e60*/  STL.64 [R1+0xae8], R12 ;  /* 0x000ae80c01007387 */ /* 0x0007e20000100a00 */
[----:B------:R-:W-:Y:S02]  /*28e70*/  LEA.HI.X.SX32 R19, R29, R6, 0x2, P3 ;  /* 0x000000061d137211 */ /* 0x000fe400018f16ff */
[----:B--2---:R-:W-:Y:S01]  /*28e80*/  LEA R14, P0, R31, R4, 0x2 ;  /* 0x000000041f0e7211 */ /* 0x004fe200078010ff */
[----:B------:R-:W-:Y:S01]  /*28e90*/  IMAD R49, R9, 0x2, R51 ;  /* 0x0000000209317824 */ /* 0x000fe200078e0233 */
[-C--:B------:R-:W-:Y:S02]  /*28ea0*/  LEA.HI.X.SX32 R17, R30, R6.reuse, 0x2, P1 ;  /* 0x000000061e117211 */ /* 0x080fe400008f16ff */
[-C--:B------:R-:W-:Y:S01]  /*28eb0*/  LEA.HI.X.SX32 R15, R31, R6.reuse, 0x2, P0 ;  /* 0x000000061f0f7211 */ /* 0x080fe200000f16ff */
[----:B------:R-:W-:Y:S01]  /*28ec0*/  STL.64 [R1+0xaf8], R156 ;  /* 0x000af89c01007387 */ /* 0x000fe20000100a00 */
[----:B------:R-:W-:-:S02]  /*28ed0*/  LEA.HI.X.SX32 R23, R34, R6, 0x2, P2 ;  /* 0x0000000622177211 */ /* 0x000fc400010f16ff */
[----:B---3--:R-:W-:Y:S01]  /*28ee0*/  LEA R12, P4, R40, R4, 0x2 ;  /* 0x00000004280c7211 */ /* 0x008fe200078810ff */
[----:B------:R2:W-:Y:S01]  /*28ef0*/  STL.64 [R1+0xab0], R18 ;  /* 0x000ab01201007387 */ /* 0x0005e20000100a00 */
[-C--:B------:R-:W-:Y:S01]  /*28f00*/  LEA.HI.X.SX32 R21, R38, R6.reuse, 0x2, P5 ;  /* 0x0000000626157211 */ /* 0x080fe200028f16ff */
[----:B------:R-:W-:Y:S01]  /*28f10*/  IMAD R47, R9, 0x2, R49 ;  /* 0x00000002092f7824 */ /* 0x000fe200078e0231 */
[----:B------:R-:W-:Y:S01]  /*28f20*/  LEA.HI.X.SX32 R13, R40, R6, 0x2, P4 ;  /* 0x00000006280d7211 */ /* 0x000fe200020f16ff */
[----:B------:R3:W-:Y:S04]  /*28f30*/  STL.64 [R1+0xaa0], R16 ;  /* 0x000aa01001007387 */ /* 0x0007e80000100a00 */
[----:B------:R4:W-:Y:S01]  /*28f40*/  STL.64 [R1+0xa90], R14 ;  /* 0x000a900e01007387 */ /* 0x0009e20000100a00 */
[----:B--2---:R-:W-:-:S03]  /*28f50*/  LEA R18, P3, R42, R4, 0x2 ;  /* 0x000000042a127211 */ /* 0x004fc600078610ff */
[----:B------:R2:W-:Y:S01]  /*28f60*/  STL.64 [R1+0xa58], R22 ;  /* 0x000a581601007387 */ /* 0x0005e20000100a00 */
[----:B---3--:R-:W-:-:S03]  /*28f70*/  LEA R16, P1, R44, R4, 0x2 ;  /* 0x000000042c107211 */ /* 0x008fc600078210ff */
[----:B------:R3:W-:Y:S01]  /*28f80*/  STL.64 [R1+0xa48], R20 ;  /* 0x000a481401007387 */ /* 0x0007e20000100a00 */
[----:B------:R-:W-:Y:S01]  /*28f90*/  IMAD R45, R9, 0x2, R47 ;  /* 0x00000002092d7824 */ /* 0x000fe200078e022f */
[----:B----4-:R-:W-:Y:S02]  /*28fa0*/  LEA R14, P0, R46, R4, 0x2 ;  /* 0x000000042e0e7211 */ /* 0x010fe400078010ff */
[----:B------:R4:W-:Y:S01]  /*28fb0*/  STL.64 [R1+0xa38], R12 ;  /* 0x000a380c01007387 */ /* 0x0009e20000100a00 */
[----:B------:R-:W-:Y:S02]  /*28fc0*/  LEA.HI.X.SX32 R19, R42, R6, 0x2, P3 ;  /* 0x000000062a137211 */ /* 0x000fe400018f16ff */
[----:B--2---:R-:W-:Y:S02]  /*28fd0*/  LEA R22, P2, R48, R4, 0x2 ;  /* 0x0000000430167211 */ /* 0x004fe400078410ff */
[----:B------:R-:W-:Y:S02]  /*28fe0*/  LEA.HI.X.SX32 R17, R44, R6, 0x2, P1 ;  /* 0x000000062c117211 */ /* 0x000fe400008f16ff */
[----:B---3--:R-:W-:-:S02]  /*28ff0*/  LEA R20, P5, R50, R4, 0x2 ;  /* 0x0000000432147211 */ /* 0x008fc400078a10ff */
[----:B------:R-:W-:Y:S02]  /*29000*/  LEA.HI.X.SX32 R15, R46, R6, 0x2, P0 ;  /* 0x000000062e0f7211 */ /* 0x000fe400000f16ff */
[----:B----4-:R-:W-:Y:S01]  /*29010*/  LEA R12, P4, R52, R4, 0x2 ;  /* 0x00000004340c7211 */ /* 0x010fe200078810ff */
[C---:B------:R-:W-:Y:S01]  /*29020*/  IMAD R43, R9.reuse, 0x2, R45 ;  /* 0x00000002092b7824 */ /* 0x040fe200078e022d */
[-C--:B------:R-:W-:Y:S01]  /*29030*/  LEA.HI.X.SX32 R23, R48, R6.reuse, 0x2, P2 ;  /* 0x0000000630177211 */ /* 0x080fe200010f16ff */
[----:B------:R2:W-:Y:S01]  /*29040*/  STL.64 [R1+0xa00], R18 ;  /* 0x000a001201007387 */ /* 0x0005e20000100a00 */
[-C--:B------:R-:W-:Y:S02]  /*29050*/  LEA.HI.X.SX32 R21, R50, R6.reuse, 0x2, P5 ;  /* 0x0000000632157211 */ /* 0x080fe400028f16ff */
[----:B------:R-:W-:Y:S01]  /*29060*/  LEA.HI.X.SX32 R13, R52, R6, 0x2, P4 ;  /* 0x00000006340d7211 */ /* 0x000fe200020f16ff */
[----:B------:R3:W-:Y:S01]  /*29070*/  STL.64 [R1+0x9f0], R16 ;  /* 0x0009f01001007387 */ /* 0x0007e20000100a00 */
[----:B------:R-:W-:-:S03]  /*29080*/  IMAD R41, R9, 0x2, R43 ;  /* 0x0000000209297824 */ /* 0x000fc600078e022b */
[----:B------:R4:W-:Y:S01]  /*29090*/  STL.64 [R1+0x9e0], R14 ;  /* 0x0009e00e01007387 */ /* 0x0009e20000100a00 */
[----:B--2---:R-:W-:-:S03]  /*290a0*/  LEA R18, P3, R54, R4, 0x2 ;  /* 0x0000000436127211 */ /* 0x004fc600078610ff */
[----:B------:R2:W-:Y:S01]  /*290b0*/  STL.64 [R1+0x9a8], R22 ;  /* 0x0009a81601007387 */ /* 0x0005e20000100a00 */
[----:B---3--:R-:W-:-:S03]  /*290c0*/  LEA R16, P1, R56, R4, 0x2 ;  /* 0x0000000438107211 */ /* 0x008fc600078210ff */
[----:B------:R3:W-:Y:S01]  /*290d0*/  STL.64 [R1+0x998], R20 ;  /* 0x0009981401007387 */ /* 0x0007e20000100a00 */
[----:B------:R-:W-:Y:S02]  /*290e0*/  LEA.HI.X.SX32 R19, R54, R6, 0x2, P3 ;  /* 0x0000000636137211 */ /* 0x000fe400018f16ff */
[----:B----4-:R-:W-:Y:S01]  /*290f0*/  LEA R14, P0, R58, R4, 0x2 ;  /* 0x000000043a0e7211 */ /* 0x010fe200078010ff */
[----:B------:R4:W-:Y:S01]  /*29100*/  STL.64 [R1+0x988], R12 ;  /* 0x0009880c01007387 */ /* 0x0009e20000100a00 */
[----:B------:R-:W-:Y:S02]  /*29110*/  LEA.HI.X.SX32 R17, R56, R6, 0x2, P1 ;  /* 0x0000000638117211 */ /* 0x000fe400008f16ff */
[----:B--2---:R-:W-:Y:S01]  /*29120*/  LEA R22, P2, R60, R4, 0x2 ;  /* 0x000000043c167211 */ /* 0x004fe200078410ff */
[----:B------:R-:W-:Y:S01]  /*29130*/  IMAD R39, R9, 0x2, R41 ;  /* 0x0000000209277824 */ /* 0x000fe200078e0229 */
[----:B------:R-:W-:Y:S02]  /*29140*/  LEA.HI.X.SX32 R15, R58, R6, 0x2, P0 ;  /* 0x000000063a0f7211 */ /* 0x000fe400000f16ff */
[----:B---3--:R-:W-:-:S02]  /*29150*/  LEA R20, P5, R62, R4, 0x2 ;  /* 0x000000043e147211 */ /* 0x008fc400078a10ff */
[----:B------:R-:W-:Y:S02]  /*29160*/  LEA.HI.X.SX32 R23, R60, R6, 0x2, P2 ;  /* 0x000000063c177211 */ /* 0x000fe400010f16ff */
[----:B----4-:R-:W-:Y:S01]  /*29170*/  LEA R12, P4, R64, R4, 0x2 ;  /* 0x00000004400c7211 */ /* 0x010fe200078810ff */
        /* <DEDUP_REMOVED lines=19> */
[----:B------:R-:W-:Y:S01]  /*292b0*/  IMAD R33, R9, 0x2, R32 ;  /* 0x0000000209217824 */ /* 0x000fe200078e0220 */
        /* <DEDUP_REMOVED lines=51> */
[----:B------:R-:W-:Y:S01]  /*295f0*/  STL.64 [R1+0x5d8], R20 ;  /* 0x0005d81401007387 */ /* 0x000fe20000100a00 */
[----:B------:R-:W-:Y:S01]  /*29600*/  IMAD R7, R9, 0x2, R70 ;  /* 0x0000000209077824 */ /* 0x000fe200078e0246 */
[----:B----4-:R-:W-:Y:S02]  /*29610*/  LEA R14, P0, R8, R4, 0x2 ;  /* 0x00000004080e7211 */ /* 0x010fe400078010ff */
[----:B------:R3:W-:Y:S01]  /*29620*/  STL.64 [R1+0x5d0], R12 ;  /* 0x0005d00c01007387 */ /* 0x0007e20000100a00 */
[-C--:B------:R-:W-:Y:S02]  /*29630*/  LEA.HI.X.SX32 R19, R32, R6.reuse, 0x2, P3 ;  /* 0x0000000620137211 */ /* 0x080fe400018f16ff */
[-C--:B------:R-:W-:Y:S02]  /*29640*/  LEA.HI.X.SX32 R17, R33, R6.reuse, 0x2, P1 ;  /* 0x0000000621117211 */ /* 0x080fe400008f16ff */
[----:B------:R-:W-:Y:S01]  /*29650*/  LEA.HI.X.SX32 R15, R8, R6, 0x2, P0 ;  /* 0x00000006080f7211 */ /* 0x000fe200000f16ff */
[----:B------:R-:W-:Y:S01]  /*29660*/  IMAD R9, R9, 0x2, R7 ;  /* 0x0000000209097824 */ /* 0x000fe200078e0207 */
[----:B--2---:R-:W-:-:S02]  /*29670*/  LEA R22, P2, R36, R4, 0x2 ;  /* 0x0000000424167211 */ /* 0x004fc400078410ff */
[-C--:B---3--:R-:W-:Y:S01]  /*29680*/  LEA R12, P4, R75, R4.reuse, 0x2 ;  /* 0x000000044b0c7211 */ /* 0x088fe200078810ff */
[----:B------:R2:W-:Y:S01]  /*29690*/  STL.64 [R1+0x5c8], R18 ;  /* 0x0005c81201007387 */ /* 0x0005e20000100a00 */
[----:B------:R-:W-:Y:S02]  /*296a0*/  LEA R20, P5, R37, R4, 0x2 ;  /* 0x0000000425147211 */ /* 0x000fe400078a10ff */
[-C--:B------:R-:W-:Y:S01]  /*296b0*/  LEA.HI.X.SX32 R13, R75, R6.reuse, 0x2, P4 ;  /* 0x000000064b0d7211 */ /* 0x080fe200020f16ff */
[----:B------:R3:W-:Y:S01]  /*296c0*/  STL.64 [R1+0x5c0], R16 ;  /* 0x0005c01001007387 */ /* 0x0007e20000100a00 */
[----:B------:R-:W-:-:S03]  /*296d0*/  LEA.HI.X.SX32 R23, R36, R6, 0x2, P2 ;  /* 0x0000000624177211 */ /* 0x000fc600010f16ff */
[----:B------:R4:W-:Y:S01]  /*296e0*/  STL.64 [R1+0x5b8], R14 ;  /* 0x0005b80e01007387 */ /* 0x0009e20000100a00 */
[----:B------:R-:W-:Y:S02]  /*296f0*/  LEA.HI.X.SX32 R21, R37, R6, 0x2, P5 ;  /* 0x0000000625157211 */ /* 0x000fe400028f16ff */
[-C--:B--2---:R-:W-:Y:S01]  /*29700*/  LEA R18, P3, R76, R4.reuse, 0x2 ;  /* 0x000000044c127211 */ /* 0x084fe200078610ff */
[----:B------:R2:W-:Y:S01]  /*29710*/  STL.64 [R1+0x5a0], R12 ;  /* 0x0005a00c01007387 */ /* 0x0005e20000100a00 */
[----:B---3--:R-:W-:Y:S02]  /*29720*/  LEA R16, P1, R70, R4, 0x2 ;  /* 0x0000000446107211 */ /* 0x008fe400078210ff */
[----:B------:R-:W-:Y:S02]  /*29730*/  LEA.HI.X.SX32 R19, R76, R6, 0x2, P3 ;  /* 0x000000064c137211 */ /* 0x000fe400018f16ff */
[----:B----4-:R-:W-:Y:S02]  /*29740*/  LEA R14, P0, R7, R4, 0x2 ;  /* 0x00000004070e7211 */ /* 0x010fe400078010ff */
[----:B------:R-:W-:-:S02]  /*29750*/  LEA.HI.X.SX32 R17, R70, R6, 0x2, P1 ;  /* 0x0000000646117211 */ /* 0x000fc400008f16ff */
[----:B--2---:R-:W-:Y:S01]  /*29760*/  LEA R12, P2, R9, R4, 0x2 ;  /* 0x00000004090c7211 */ /* 0x004fe200078410ff */
[----:B------:R2:W-:Y:S01]  /*29770*/  STL.64 [R1+0x5b0], R22 ;  /* 0x0005b01601007387 */ /* 0x0005e20000100a00 */
[-C--:B------:R-:W-:Y:S02]  /*29780*/  LEA.HI.X.SX32 R15, R7, R6.reuse, 0x2, P0 ;  /* 0x00000006070f7211 */ /* 0x080fe400000f16ff */
[----:B------:R-:W-:Y:S01]  /*29790*/  LEA.HI.X.SX32 R13, R9, R6, 0x2, P2 ;  /* 0x00000006090d7211 */ /* 0x000fe200010f16ff */
[----:B------:R-:W-:Y:S04]  /*297a0*/  STL.64 [R1+0x5a8], R20 ;  /* 0x0005a81401007387 */ /* 0x000fe80000100a00 */
[----:B------:R-:W-:Y:S04]  /*297b0*/  STL.64 [R1+0x598], R18 ;  /* 0x0005981201007387 */ /* 0x000fe80000100a00 */
[----:B------:R3:W-:Y:S04]  /*297c0*/  STL.64 [R1+0x590], R16 ;  /* 0x0005901001007387 */ /* 0x0007e80000100a00 */
[----:B------:R-:W-:Y:S04]  /*297d0*/  STL.64 [R1+0x588], R14 ;  /* 0x0005880e01007387 */ /* 0x000fe80000100a00 */
[----:B------:R-:W-:Y:S04]  /*297e0*/  STL.64 [R1+0x548], R12 ;  /* 0x0005480c01007387 */ /* 0x000fe80000100a00 */
[----:B------:R-:W4:Y:S04]  /*297f0*/  LDL.LU R160, [R1+0xe4] ;  /* 0x0000e40001a07983 */ /* 0x000f280000300800 */
[----:B------:R-:W4:Y:S04]  /*29800*/  LDL.LU R155, [R1+0xe8] ;  /* 0x0000e800019b7983 */ /* 0x000f280000300800 */
[----:B------:R-:W4:Y:S04]  /*29810*/  LDL.LU R162, [R1+0xec] ;  /* 0x0000ec0001a27983 */ /* 0x000f280000300800 */
[----:B------:R-:W4:Y:S04]  /*29820*/  LDL.LU R159, [R1+0xf0] ;  /* 0x0000f000019f7983 */ /* 0x000f280000300800 */
[----:B------:R-:W4:Y:S04]  /*29830*/  LDL.LU R163, [R1+0xf4] ;  /* 0x0000f40001a37983 */ /* 0x000f280000300800 */
[----:B------:R-:W4:Y:S01]  /*29840*/  LDL.LU R158, [R1+0xf8] ;  /* 0x0000f800019e7983 */ /* 0x000f220000300800 */
[----:B-1----:R-:W-:-:S03]  /*29850*/  VIADD R4, R10, 0x7f ;  /* 0x0000007f0a047836 */ /* 0x002fc60000000000 */
[----:B------:R-:W4:Y:S02]  /*29860*/  LDL.LU R157, [R1+0x420] ;  /* 0x00042000019d7983 */ /* 0x000f240000300800 */
[----:B------:R-:W-:Y:S02]  /*29870*/  ISETP.GT.AND P0, PT, R4, 0x7f, PT ;  /* 0x0000007f0400780c */ /* 0x000fe40003f04270 */
[----:B------:R-:W4:Y:S02]  /*29880*/  LDL.LU R161, [R1+0x41c] ;  /* 0x00041c0001a17983 */ /* 0x000f240000300800 */
[----:B------:R-:W-:Y:S02]  /*29890*/  SEL R4, RZ, 0x4, !P0 ;  /* 0x00000004ff047807 */ /* 0x000fe40004000000 */
[----:B------:R-:W4:Y:S01]  /*298a0*/  LDL.LU R165, [R1+0x414] ;  /* 0x0004140001a57983 */ /* 0x000f220000300800 */
[----:B------:R-:W-:-:S03]  /*298b0*/  LOP3.LUT R8, R3, 0x40, RZ, 0xfc, !PT ;  /* 0x0000004003087812 */ /* 0x000fc600078efcff */
[----:B------:R-:W-:Y:S04]  /*298c0*/  STL [R1+0x185c], R4 ;  /* 0x00185c0401007387 */ /* 0x000fe80000100800 */
[----:B------:R-:W4:Y:S01]  /*298d0*/  LDL.LU R156, [R1+0x410] ;  /* 0x00041000019c7983 */ /* 0x000f220000300800 */
[----:B------:R-:W-:Y:S02]  /*298e0*/  ISETP.GE.AND P4, PT, R8, R10, PT ;  /* 0x0000000a0800720c */ /* 0x000fe40003f86270 */
[C---:B--2---:R-:W-:Y:S01]  /*298f0*/  LEA R22, P6, R69.reuse, R2, 0x2 ;  /* 0x0000000245167211 */ /* 0x044fe200078c10ff */
[----:B------:R-:W2:Y:S01]  /*29900*/  LDL.LU R164, [R1+0x40c] ;  /* 0x00040c0001a47983 */ /* 0x000ea20000300800 */
[----:B------:R-:W-:Y:S02]  /*29910*/  SEL R8, R4, RZ, !P4 ;  /* 0x000000ff04087207 */ /* 0x000fe40006000000 */
[----:B------:R-:W-:-:S02]  /*29920*/  LEA.HI.X.SX32 R23, R69, R5, 0x2, P6 ;  /* 0x0000000545177211 */ /* 0x000fc400030f16ff */
[----:B------:R-:W-:Y:S02]  /*29930*/  LOP3.LUT R9, R3, 0x22, RZ, 0xfc, !PT ;  /* 0x0000002203097812 */ /* 0x000fe400078efcff */
[----:B------:R-:W-:Y:S01]  /*29940*/  ISETP.NE.U32.AND P4, PT, R8, RZ, PT ;  /* 0x000000ff0800720c */ /* 0x000fe20003f85070 */
[----:B------:R-:W-:Y:S01]  /*29950*/  STL.64 [R1+0xe80], R22 ;  /* 0x000e801601007387 */ /* 0x000fe20000100a00 */
[-C--:B------:R-:W-:Y:S02]  /*29960*/  ISETP.GE.AND P3, PT, R9, R10.reuse, PT ;  /* 0x0000000a0900720c */ /* 0x080fe40003f66270 */
[C---:B------:R-:W-:Y:S02]  /*29970*/  LOP3.LUT R6, R3.reuse, 0x2, RZ, 0xfc, !PT ;  /* 0x0000000203067812 */ /* 0x040fe400078efcff */
[C---:B------:R-:W-:Y:S02]  /*29980*/  ISETP.GE.AND P1, PT, R3.reuse, R10, PT ;  /* 0x0000000a0300720c */ /* 0x040fe40003f26270 */
[----:B---3--:R-:W-:-:S02]  /*29990*/  LOP3.LUT R17, R3, 0x20, RZ, 0xfc, !PT ;  /* 0x0000002003117812 */ /* 0x008fc400078efcff */
[----:B------:R-:W-:Y:S02]  /*299a0*/  ISETP.GE.AND P0, PT, R6, R10, PT ;  /* 0x0000000a0600720c */ /* 0x000fe40003f06270 */
[----:B----4-:R-:W-:-:S04]  /*299b0*/  LEA R20, P5, R160, R2, 0x2 ;  /* 0x00000002a0147211 */ /* 0x010fc800078a10ff */
[----:B------:R-:W-:Y:S02]  /*299c0*/  LEA.HI.X.SX32 R21, R160, R5, 0x2, P5 ;  /* 0x00000005a0157211 */ /* 0x000fe400028f16ff */
[----:B------:R-:W-:-:S03]  /*299d0*/  LEA R8, P6, R155, R2, 0x2 ;  /* 0x000000029b087211 */ /* 0x000fc600078c10ff */
[----:B------:R-:W-:Y:S01]  /*299e0*/  STL.64 [R1+0x540], R20 ;  /* 0x0005401401007387 */ /* 0x000fe20000100a00 */
[----:B------:R-:W-:-:S03]  /*299f0*/  LEA.HI.X.SX32 R9, R155, R5, 0x2, P6 ;  /* 0x000000059b097211 */ /* 0x000fc600030f16ff */
[----:B------:R-:W3:Y:S01]  /*29a00*/  LDL.LU R155, [R1+0x408] ;  /* 0x00040800019b7983 */ /* 0x000ee20000300800 */
[C---:B------:R-:W-:Y:S02]  /*29a10*/  SEL R6, R4.reuse, RZ, !P1 ;  /* 0x000000ff04067207 */ /* 0x040fe40004800000 */
[----:B------:R-:W-:Y:S01]  /*29a20*/  ISETP.GE.AND P2, PT, R17, R10, PT ;  /* 0x0000000a1100720c */ /* 0x000fe20003f46270 */
[----:B------:R-:W4:Y:S01]  /*29a30*/  LDL.LU R160, [R1+0x404] ;  /* 0x0004040001a07983 */ /* 0x000f220000300800 */
[----:B------:R-:W-:Y:S02]  /*29a40*/  SEL R7, R4, RZ, !P0 ;  /* 0x000000ff04077207 */ /* 0x000fe40004000000 */
[----:B------:R-:W-:Y:S02]  /*29a50*/  ISETP.NE.U32.AND P0, PT, R6, RZ, PT ;  /* 0x000000ff0600720c */ /* 0x000fe40003f05070 */
[----:B------:R-:W-:Y:S02]  /*29a60*/  SEL R6, R4, RZ, !P2 ;  /* 0x000000ff04067207 */ /* 0x000fe40005000000 */
[----:B------:R-:W-:-:S02]  /*29a70*/  ISETP.NE.U32.AND P1, PT, R7, RZ, PT ;  /* 0x000000ff0700720c */ /* 0x000fc40003f25070 */
[----:B------:R-:W-:Y:S02]  /*29a80*/  SEL R7, R4, RZ, !P3 ;  /* 0x000000ff04077207 */ /* 0x000fe40005800000 */
[----:B------:R-:W-:Y:S02]  /*29a90*/  ISETP.NE.U32.AND P2, PT, R6, RZ, PT ;  /* 0x000000ff0600720c */ /* 0x000fe40003f45070 */
[C---:B------:R-:W-:Y:S01]  /*29aa0*/  LEA R6, P5, R162.reuse, R2, 0x2 ;  /* 0x00000002a2067211 */ /* 0x040fe200078a10ff */
[----:B------:R1:W-:Y:S01]  /*29ab0*/  STL.64 [R1+0x538], R8 ;  /* 0x0005380801007387 */ /* 0x0003e20000100a00 */
[----:B------:R-:W-:Y:S02]  /*29ac0*/  ISETP.NE.U32.AND P3, PT, R7, RZ, PT ;  /* 0x000000ff0700720c */ /* 0x000fe40003f65070 */
[----:B------:R-:W-:-:S05]  /*29ad0*/  LEA.HI.X.SX32 R7, R162, R5, 0x2, P5 ;  /* 0x00000005a2077211 */ /* 0x000fca00028f16ff */
[----:B------:R2:W-:Y:S01]  /*29ae0*/  STL.64 [R1+0x530], R6 ;  /* 0x0005300601007387 */ /* 0x0005e20000100a00 */
[----:B-1----:R-:W-:-:S04]  /*29af0*/  LEA R8, P6, R159, R2, 0x2 ;  /* 0x000000029f087211 */ /* 0x002fc800078c10ff */
[----:B------:R-:W-:Y:S02]  /*29b00*/  LEA.HI.X.SX32 R9, R159, R5, 0x2, P6 ;  /* 0x000000059f097211 */ /* 0x000fe400030f16ff */
[----:B------:R-:W4:Y:S01]  /*29b10*/  LDL.LU R159, [R1+0x400] ;  /* 0x00040000019f7983 */ /* 0x000f220000300800 */
[----:B--2---:R-:W-:-:S03]  /*29b20*/  LEA R6, P5, R163, R2, 0x2 ;  /* 0x00000002a3067211 */ /* 0x004fc600078a10ff */
[----:B------:R-:W2:Y:S01]  /*29b30*/  LDL.LU R162, [R1+0x3fc] ;  /* 0x0003fc0001a27983 */ /* 0x000ea20000300800 */
[----:B------:R-:W-:-:S03]  /*29b40*/  LEA.HI.X.SX32 R7, R163, R5, 0x2, P5 ;  /* 0x00000005a3077211 */ /* 0x000fc600028f16ff */
[----:B------:R1:W-:Y:S04]  /*29b50*/  STL.64 [R1+0x528], R8 ;  /* 0x0005280801007387 */ /* 0x0003e80000100a00 */
[----:B------:R1:W-:Y:S02]  /*29b60*/  STL.64 [R1+0x520], R6 ;  /* 0x0005200601007387 */ /* 0x0003e40000100a00 */
[----:B-1----:R-:W-:-:S04]  /*29b70*/  LEA R8, P6, R158, R2, 0x2 ;  /* 0x000000029e087211 */ /* 0x002fc800078c10ff */
[----:B------:R-:W-:Y:S02]  /*29b80*/  LEA.HI.X.SX32 R9, R158, R5, 0x2, P6 ;  /* 0x000000059e097211 */ /* 0x000fe400030f16ff */
[----:B------:R-:W2:Y:S01]  /*29b90*/  LDL.LU R158, [R1+0x3f8] ;  /* 0x0003f800019e7983 */ /* 0x000ea20000300800 */
[----:B------:R-:W-:-:S03]  /*29ba0*/  LEA R6, P5, R157, R2, 0x2 ;  /* 0x000000029d067211 */ /* 0x000fc600078a10ff */
[----:B------:R1:W-:Y:S04]  /*29bb0*/  STL.64 [R1+0x518], R8 ;  /* 0x0005180801007387 */ /* 0x0003e80000100a00 */
[----:B------:R-:W2:Y:S01]  /*29bc0*/  LDL.LU R163, [R1+0x3f4] ;  /* 0x0003f40001a37983 */ /* 0x000ea20000300800 */
[----:B------:R-:W-:-:S03]  /*29bd0*/  LEA.HI.X.SX32 R7, R157, R5, 0x2, P5 ;  /* 0x000000059d077211 */ /* 0x000fc600028f16ff */
[----:B------:R-:W2:Y:S01]  /*29be0*/  LDL.LU R157, [R1+0x3f0] ;  /* 0x0003f000019d7983 */ /* 0x000ea20000300800 */
[----:B-1----:R-:W-:-:S03]  /*29bf0*/  LEA R8, P6, R161, R2, 0x2 ;  /* 0x00000002a1087211 */ /* 0x002fc600078c10ff */
[----:B------:R1:W-:Y:S01]  /*29c00*/  STL.64 [R1+0x510], R6 ;  /* 0x0005100601007387 */ /* 0x0003e20000100a00 */
[----:B------:R-:W-:-:S03]  /*29c10*/  LEA.HI.X.SX32 R9, R161, R5, 0x2, P6 ;  /* 0x00000005a1097211 */ /* 0x000fc600030f16ff */
[----:B------:R-:W2:Y:S01]  /*29c20*/  LDL.LU R161, [R1+0x3ec] ;  /* 0x0003ec0001a17983 */ /* 0x000ea20000300800 */
[----:B-1----:R-:W-:-:S03]  /*29c30*/  LEA R6, P5, R165, R2, 0x2 ;  /* 0x00000002a5067211 */ /* 0x002fc600078a10ff */
[----:B------:R1:W-:Y:S01]  /*29c40*/  STL.64 [R1+0x508], R8 ;  /* 0x0005080801007387 */ /* 0x0003e20000100a00 */
[----:B------:R-:W-:-:S05]  /*29c50*/  LEA.HI.X.SX32 R7, R165, R5, 0x2, P5 ;  /* 0x00000005a5077211 */ /* 0x000fca00028f16ff */
[----:B------:R1:W-:Y:S02]  /*29c60*/  STL.64 [R1+0x500], R6 ;  /* 0x0005000601007387 */ /* 0x0003e40000100a00 */
[----:B-1----:R-:W-:-:S04]  /*29c70*/  LEA R8, P6, R156, R2, 0x2 ;  /* 0x000000029c087211 */ /* 0x002fc800078c10ff */
[----:B------:R-:W-:Y:S02]  /*29c80*/  LEA.HI.X.SX32 R9, R156, R5, 0x2, P6 ;  /* 0x000000059c097211 */ /* 0x000fe400030f16ff */
[----:B------:R-:W2:Y:S01]  /*29c90*/  LDL.LU R156, [R1+0x3e8] ;  /* 0x0003e800019c7983 */ /* 0x000ea20000300800 */
[----:B------:R-:W-:-:S03]  /*29ca0*/  LEA R6, P5, R164, R2, 0x2 ;  /* 0x00000002a4067211 */ /* 0x000fc600078a10ff */
[----:B------:R-:W2:Y:S01]  /*29cb0*/  LDL.LU R165, [R1+0x3e4] ;  /* 0x0003e40001a57983 */ /* 0x000ea20000300800 */
[----:B------:R-:W-:-:S03]  /*29cc0*/  LEA.HI.X.SX32 R7, R164, R5, 0x2, P5 ;  /* 0x00000005a4077211 */ /* 0x000fc600028f16ff */
[----:B------:R3:W-:Y:S04]  /*29cd0*/  STL.64 [R1+0x4f8], R8 ;  /* 0x0004f80801007387 */ /* 0x0007e80000100a00 */
[----:B------:R4:W-:Y:S01]  /*29ce0*/  STL.64 [R1+0x4f0], R6 ;  /* 0x0004f00601007387 */ /* 0x0009e20000100a00 */
[----:B---3--:R-:W-:-:S04]  /*29cf0*/  LEA R8, P6, R155, R2, 0x2 ;  /* 0x000000029b087211 */ /* 0x008fc800078c10ff */
[----:B------:R-:W-:Y:S02]  /*29d00*/  LEA.HI.X.SX32 R9, R155, R5, 0x2, P6 ;  /* 0x000000059b097211 */ /* 0x000fe400030f16ff */
[----:B------:R-:W3:Y:S01]  /*29d10*/  LDL.LU R155, [R1+0x3e0] ;  /* 0x0003e000019b7983 */ /* 0x000ee20000300800 */
[----:B----4-:R-:W-:-:S03]  /*29d20*/  LEA R6, P5, R160, R2, 0x2 ;  /* 0x00000002a0067211 */ /* 0x010fc600078a10ff */
[----:B------:R-:W4:Y:S01]  /*29d30*/  LDL.LU R164, [R1+0x3dc] ;  /* 0x0003dc0001a47983 */ /* 0x000f220000300800 */
[----:B------:R-:W-:-:S03]  /*29d40*/  LEA.HI.X.SX32 R7, R160, R5, 0x2, P5 ;  /* 0x00000005a0077211 */ /* 0x000fc600028f16ff */
[----:B------:R1:W-:Y:S04]  /*29d50*/  STL.64 [R1+0x4e8], R8 ;  /* 0x0004e80801007387 */ /* 0x0003e80000100a00 */
[----:B------:R2:W-:Y:S04]  /*29d60*/  STL.64 [R1+0x4e0], R6 ;  /* 0x0004e00601007387 */ /* 0x0005e80000100a00 */
[----:B------:R-:W4:Y:S01]  /*29d70*/  LDL.LU R160, [R1+0x3d8] ;  /* 0x0003d80001a07983 */ /* 0x000f220000300800 */
[----:B-1----:R-:W-:-:S04]  /*29d80*/  LEA R8, P6, R159, R2, 0x2 ;  /* 0x000000029f087211 */ /* 0x002fc800078c10ff */
[-C--:B------:R-:W-:Y:S02]  /*29d90*/  LEA.HI.X.SX32 R9, R159, R5.reuse, 0x2, P6 ;  /* 0x000000059f097211 */ /* 0x080fe400030f16ff */
[CC--:B--2---:R-:W-:Y:S01]  /*29da0*/  LEA R6, P5, R162.reuse, R2.reuse, 0x2 ;  /* 0x00000002a2067211 */ /* 0x0c4fe200078a10ff */
[----:B------:R-:W2:Y:S03]  /*29db0*/  LDL.LU R159, [R1+0x3d4] ;  /* 0x0003d400019f7983 */ /* 0x000ea60000300800 */
[----:B------:R-:W-:Y:S01]  /*29dc0*/  LEA.HI.X.SX32 R7, R162, R5, 0x2, P5 ;  /* 0x00000005a2077211 */ /* 0x000fe200028f16ff */
[----:B------:R1:W-:Y:S04]  /*29dd0*/  STL.64 [R1+0x4d8], R8 ;  /* 0x0004d80801007387 */ /* 0x0003e80000100a00 */
[----:B------:R-:W2:Y:S04]  /*29de0*/  LDL.LU R162, [R1+0x3d0] ;  /* 0x0003d00001a27983 */ /* 0x000ea80000300800 */
[----:B------:R1:W-:Y:S02]  /*29df0*/  STL.64 [R1+0x4d0], R6 ;  /* 0x0004d00601007387 */ /* 0x0003e40000100a00 */
[----:B-1----:R-:W-:-:S04]  /*29e00*/  LEA R8, P6, R158, R2, 0x2 ;  /* 0x000000029e087211 */ /* 0x002fc800078c10ff */
[----:B------:R-:W-:Y:S02]  /*29e10*/  LEA.HI.X.SX32 R9, R158, R5, 0x2, P6 ;  /* 0x000000059e097211 */ /* 0x000fe400030f16ff */
[----:B------:R-:W2:Y:S01]  /*29e20*/  LDL.LU R158, [R1+0x3cc] ;  /* 0x0003cc00019e7983 */ /* 0x000ea20000300800 */
[----:B------:R-:W-:-:S03]  /*29e30*/  LEA R6, P5, R163, R2, 0x2 ;  /* 0x00000002a3067211 */ /* 0x000fc600078a10ff */
        /* <DEDUP_REMOVED lines=10> */
[----:B------:R1:W-:Y:S02]  /*29ee0*/  STL.64 [R1+0x4b0], R6 ;  /* 0x0004b00601007387 */ /* 0x0003e40000100a00 */
[----:B-1----:R-:W-:-:S04]  /*29ef0*/  LEA R8, P6, R156, R2, 0x2 ;  /* 0x000000029c087211 */ /* 0x002fc800078c10ff */
[----:B------:R-:W-:Y:S02]  /*29f00*/  LEA.HI.X.SX32 R9, R156, R5, 0x2, P6 ;  /* 0x000000059c097211 */ /* 0x000fe400030f16ff */
[----:B------:R-:W2:Y:S04]  /*29f10*/  LDL.LU R156, [R1+0x3c0] ;  /* 0x0003c000019c7983 */ /* 0x000ea80000300800 */
[----:B------:R-:W2:Y:S01]  /*29f20*/  LDL.LU R161, [R1+0x3bc] ;  /* 0x0003bc0001a17983 */ /* 0x000ea20000300800 */
[----:B------:R-:W-:-:S03]  /*29f30*/  LEA R6, P5, R165, R2, 0x2 ;  /* 0x00000002a5067211 */ /* 0x000fc600078a10ff */
[----:B------:R3:W-:Y:S01]  /*29f40*/  STL.64 [R1+0x4a8], R8 ;  /* 0x0004a80801007387 */ /* 0x0007e20000100a00 */
[----:B------:R-:W-:-:S05]  /*29f50*/  LEA.HI.X.SX32 R7, R165, R5, 0x2, P5 ;  /* 0x00000005a5077211 */ /* 0x000fca00028f16ff */
        /* <DEDUP_REMOVED lines=8> */
[----:B------:R2:W-:Y:S01]  /*29fe0*/  STL.64 [R1+0x490], R6 ;  /* 0x0004900601007387 */ /* 0x0005e20000100a00 */
[----:B-1----:R-:W-:-:S04]  /*29ff0*/  LEA R8, P6, R160, R2, 0x2 ;  /* 0x00000002a0087211 */ /* 0x002fc800078c10ff */
[----:B------:R-:W-:Y:S02]  /*2a000*/  LEA.HI.X.SX32 R9, R160, R5, 0x2, P6 ;  /* 0x00000005a0097211 */ /* 0x000fe400030f16ff */
[----:B------:R-:W4:Y:S01]  /*2a010*/  LDL.LU R160, [R1+0x3b0] ;  /* 0x0003b00001a07983 */ /* 0x000f220000300800 */
[----:B--2---:R-:W-:-:S03]  /*2a020*/  LEA R6, P5, R159, R2, 0x2 ;  /* 0x000000029f067211 */ /* 0x004fc600078a10ff */
[----:B------:R1:W-:Y:S01]  /*2a030*/  STL.64 [R1+0x488], R8 ;  /* 0x0004880801007387 */ /* 0x0003e20000100a00 */
[----:B------:R-:W-:-:S03]  /*2a040*/  LEA.HI.X.SX32 R7, R159, R5, 0x2, P5 ;  /* 0x000000059f077211 */ /* 0x000fc600028f16ff */
[----:B------:R-:W2:Y:S04]  /*2a050*/  LDL.LU R164, [R1+0x3ac] ;  /* 0x0003ac0001a47983 */ /* 0x000ea80000300800 */
[----:B------:R-:W2:Y:S01]  /*2a060*/  LDL.LU R159, [R1+0x3a8] ;  /* 0x0003a800019f7983 */ /* 0x000ea20000300800 */
[----:B-1----:R-:W-:-:S03]  /*2a070*/  LEA R8, P6, R162, R2, 0x2 ;  /* 0x00000002a2087211 */ /* 0x002fc600078c10ff */
[----:B------:R1:W-:Y:S01]  /*2a080*/  STL.64 [R1+0x480], R6 ;  /* 0x0004800601007387 */ /* 0x0003e20000100a00 */
[----:B------:R-:W-:-:S03]  /*2a090*/  LEA.HI.X.SX32 R9, R162, R5, 0x2, P6 ;  /* 0x00000005a2097211 */ /* 0x000fc600030f16ff */
[----:B------:R-:W2:Y:S01]  /*2a0a0*/  LDL.LU R162, [R1+0x3a4] ;  /* 0x0003a40001a27983 */ /* 0x000ea20000300800 */
[----:B-1----:R-:W-:-:S04]  /*2a0b0*/  LEA R6, P5, R158, R2, 0x2 ;  /* 0x000000029e067211 */ /* 0x002fc800078a10ff */
[----:B------:R-:W-:Y:S01]  /*2a0c0*/  LEA.HI.X.SX32 R7, R158, R5, 0x2, P5 ;  /* 0x000000059e077211 */ /* 0x000fe200028f16ff */
[----:B------:R1:W-:Y:S04]  /*2a0d0*/  STL.64 [R1+0x478], R8 ;  /* 0x0004780801007387 */ /* 0x0003e80000100a00 */
[----:B------:R1:W-:Y:S04]  /*2a0e0*/  STL.64 [R1+0x470], R6 ;  /* 0x0004700601007387 */ /* 0x0003e80000100a00 */
[----:B------:R-:W2:Y:S01]  /*2a0f0*/  LDL.LU R158, [R1+0x3a0] ;  /* 0x0003a000019e7983 */ /* 0x000ea20000300800 */
        /* <DEDUP_REMOVED lines=8> */
[-C--:B------:R-:W-:Y:S02]  /*2a180*/  LEA.HI.X.SX32 R9, R156, R5.reuse, 0x2, P6 ;  /* 0x000000059c097211 */ /* 0x080fe400030f16ff */
[CC--:B------:R-:W-:Y:S01]  /*2a190*/  LEA R6, P5, R161.reuse, R2.reuse, 0x2 ;  /* 0x00000002a1067211 */ /* 0x0c0fe200078a10ff */
[----:B------:R-:W2:Y:S03]  /*2a1a0*/  LDL.LU R156, [R1+0x398] ;  /* 0x00039800019c7983 */ /* 0x000ea60000300800 */
[----:B------:R-:W-:Y:S01]  /*2a1b0*/  LEA.HI.X.SX32 R7, R161, R5, 0x2, P5 ;  /* 0x00000005a1077211 */ /* 0x000fe200028f16ff */
[----:B------:R-:W2:Y:S04]  /*2a1c0*/  LDL.LU R163, [R1+0x394] ;  /* 0x0003940001a37983 */ /* 0x000ea80000300800 */
[----:B------:R3:W-:Y:S04]  /*2a1d0*/  STL.64 [R1+0x458], R8 ;  /* 0x0004580801007387 */ /* 0x0007e80000100a00 */
[----:B------:R4:W-:Y:S04]  /*2a1e0*/  STL.64 [R1+0x450], R6 ;  /* 0x0004500601007387 */ /* 0x0009e80000100a00 */
[----:B------:R-:W2:Y:S01]  /*2a1f0*/  LDL.LU R161, [R1+0x390] ;  /* 0x0003900001a17983 */ /* 0x000ea20000300800 */
[----:B---3--:R-:W-:-:S04]  /*2a200*/  LEA R8, P6, R155, R2, 0x2 ;  /* 0x000000029b087211 */ /* 0x008fc800078c10ff */
[----:B------:R-:W-:Y:S02]  /*2a210*/  LEA.HI.X.SX32 R9, R155, R5, 0x2, P6 ;  /* 0x000000059b097211 */ /* 0x000fe400030f16ff */
[----:B------:R-:W3:Y:S01]  /*2a220*/  LDL.LU R155, [R1+0x38c] ;  /* 0x00038c00019b7983 */ /* 0x000ee20000300800 */
[----:B----4-:R-:W-:-:S03]  /*2a230*/  LEA R6, P5, R165, R2, 0x2 ;  /* 0x00000002a5067211 */ /* 0x010fc600078a10ff */
[----:B------:R1:W-:Y:S01]  /*2a240*/  STL.64 [R1+0x448], R8 ;  /* 0x0004480801007387 */ /* 0x0003e20000100a00 */
[----:B------:R-:W-:-:S03]  /*2a250*/  LEA.HI.X.SX32 R7, R165, R5, 0x2, P5 ;  /* 0x00000005a5077211 */ /* 0x000fc600028f16ff */
[----:B------:R-:W4:Y:S04]  /*2a260*/  LDL.LU R165, [R1+0x388] ;  /* 0x0003880001a57983 */ /* 0x000f280000300800 */
[----:B------:R2:W-:Y:S01]  /*2a270*/  STL.64 [R1+0x440], R6 ;  /* 0x0004400601007387 */ /* 0x0005e20000100a00 */
[----:B-1----:R-:W-:-:S04]  /*2a280*/  LEA R8, P6, R160, R2, 0x2 ;  /* 0x00000002a0087211 */ /* 0x002fc800078c10ff */
[----:B------:R-:W-:Y:S02]  /*2a290*/  LEA.HI.X.SX32 R9, R160, R5, 0x2, P6 ;  /* 0x00000005a0097211 */ /* 0x000fe400030f16ff */
[----:B------:R-:W4:Y:S01]  /*2a2a0*/  LDL.LU R160, [R1+0x384] ;  /* 0x0003840001a07983 */ /* 0x000f220000300800 */
[----:B--2---:R-:W-:-:S03]  /*2a2b0*/  LEA R6, P5, R164, R2, 0x2 ;  /* 0x00000002a4067211 */ /* 0x004fc600078a10ff */
[----:B------:R1:W-:Y:S01]  /*2a2c0*/  STL.64 [R1+0x438], R8 ;  /* 0x0004380801007387 */ /* 0x0003e20000100a00 */
        /* <DEDUP_REMOVED lines=17> */
[----:B------:R1:W-:Y:S04]  /*2a3e0*/  STL.64 [R1+0x410], R6 ;  /* 0x0004100601007387 */ /* 0x0003e80000100a00 */
[----:B------:R-:W2:Y:S01]  /*2a3f0*/  LDL.LU R157, [R1+0x370] ;  /* 0x00037000019d7983 */ /* 0x000ea20000300800 */
[----:B------:R-:W-:Y:S01]  /*2a400*/  IMAD R3, R109, UR63, RZ ;  /* 0x0000003f6d037c24 */ /* 0x000fe2000f8e02ff */
[----:B------:R-:W2:Y:S01]  /*2a410*/  LDCU UR63, c[0x0][0x3b0] ;  /* 0x00007600ff3f77ac */ /* 0x000ea20008000800 */
[----:B-1----:R-:W-:-:S04]  /*2a420*/  LEA R8, P6, R156, R2, 0x2 ;  /* 0x000000029c087211 */ /* 0x002fc800078c10ff */
[-C--:B------:R-:W-:Y:S02]  /*2a430*/  LEA.HI.X.SX32 R9, R156, R5.reuse, 0x2, P6 ;  /* 0x000000059c097211 */ /* 0x080fe400030f16ff */
[CC--:B------:R-:W-:Y:S01]  /*2a440*/  LEA R6, P5, R163.reuse, R2.reuse, 0x2 ;  /* 0x00000002a3067211 */ /* 0x0c0fe200078a10ff */
[----:B------:R-:W2:Y:S03]  /*2a450*/  LDL.LU R156, [R1+0x36c] ;  /* 0x00036c00019c7983 */ /* 0x000ea60000300800 */
[----:B------:R-:W-:Y:S01]  /*2a460*/  LEA.HI.X.SX32 R7, R163, R5, 0x2, P5 ;  /* 0x00000005a3077211 */ /* 0x000fe200028f16ff */
[----:B------:R1:W-:Y:S04]  /*2a470*/  STL.64 [R1+0x408], R8 ;  /* 0x0004080801007387 */ /* 0x0003e80000100a00 */
[----:B------:R3:W-:Y:S01]  /*2a480*/  STL.64 [R1+0x400], R6 ;  /* 0x0004000601007387 */ /* 0x0007e20000100a00 */
[----:B-1----:R-:W-:-:S04]  /*2a490*/  LEA R8, P6, R161, R2, 0x2 ;  /* 0x00000002a1087211 */ /* 0x002fc800078c10ff */
[----:B------:R-:W-:Y:S02]  /*2a4a0*/  LEA.HI.X.SX32 R9, R161, R5, 0x2, P6 ;  /* 0x00000005a1097211 */ /* 0x000fe400030f16ff */
[----:B------:R-:W2:Y:S04]  /*2a4b0*/  LDL.LU R161, [R1+0x368] ;  /* 0x0003680001a17983 */ /* 0x000ea80000300800 */
[----:B------:R-:W-:Y:S04]  /*2a4c0*/  STL [R1+0x834], R3 ;  /* 0x0008340301007387 */ /* 0x000fe80000100800 */
        /* <DEDUP_REMOVED lines=8> */
[----:B------:R-:W4:Y:S01]  /*2a550*/  LDL.LU R165, [R1+0x35c] ;  /* 0x00035c0001a57983 */ /* 0x000f220000300800 */
[----:B------:R-:W-:Y:S01]  /*2a560*/  IMAD R3, R110, UR64, RZ ;  /* 0x000000406e037c24 */ /* 0x000fe2000f8e02ff */
[----:B------:R-:W2:Y:S02]  /*2a570*/  LDCU UR64, c[0x0][0x3b0] ;  /* 0x00007600ff4077ac */ /* 0x000ea40008000800 */
[----:B------:R1:W-:Y:S02]  /*2a580*/  STL.64 [R1+0x3e8], R8 ;  /* 0x0003e80801007387 */ /* 0x0003e40000100a00 */
[----:B-1----:R-:W-:-:S04]  /*2a590*/  LEA R6, P5, R160, R2, 0x2 ;  /* 0x00000002a0067211 */ /* 0x002fc800078a10ff */
[----:B------:R-:W-:-:S05]  /*2a5a0*/  LEA.HI.X.SX32 R7, R160, R5, 0x2, P5 ;  /* 0x00000005a0077211 */ /* 0x000fca00028f16ff */
[----:B------:R2:W-:Y:S04]  /*2a5b0*/  STL.64 [R1+0x3e0], R6 ;  /* 0x0003e00601007387 */ /* 0x0005e80000100a00 */
[----:B------:R-:W4:Y:S04]  /*2a5c0*/  LDL.LU R160, [R1+0x358] ;  /* 0x0003580001a07983 */ /* 0x000f280000300800 */
[----:B------:R-:W-:Y:S01]  /*2a5d0*/  STL [R1+0x884], R3 ;  /* 0x0008840301007387 */ /* 0x000fe20000100800 */
[----:B------:R-:W-:-:S04]  /*2a5e0*/  LEA R8, P6, R159, R2, 0x2 ;  /* 0x000000029f087211 */ /* 0x000fc800078c10ff */
[-C--:B------:R-:W-:Y:S02]  /*2a5f0*/  LEA.HI.X.SX32 R9, R159, R5.reuse, 0x2, P6 ;  /* 0x000000059f097211 */ /* 0x080fe400030f16ff */
[CC--:B--2---:R-:W-:Y:S01]  /*2a600*/  LEA R6, P5, R164.reuse, R2.reuse, 0x2 ;  /* 0x00000002a4067211 */ /* 0x0c4fe200078a10ff */
[----:B------:R-:W2:Y:S03]  /*2a610*/  LDL.LU R159, [R1+0x354] ;  /* 0x00035400019f7983 */ /* 0x000ea60000300800 */
[----:B------:R-:W-:Y:S01]  /*2a620*/  LEA.HI.X.SX32 R7, R164, R5, 0x2, P5 ;  /* 0x00000005a4077211 */ /* 0x000fe200028f16ff */
[----:B------:R1:W-:Y:S04]  /*2a630*/  STL.64 [R1+0x3d8], R8 ;  /* 0x0003d80801007387 */ /* 0x0003e80000100a00 */
[----:B------:R1:W-:Y:S02]  /*2a640*/  STL.64 [R1+0x3d0], R6 ;  /* 0x0003d00601007387 */ /* 0x0003e40000100a00 */
[----:B-1----:R-:W-:-:S04]  /*2a650*/  LEA R8, P6, R158, R2, 0x2 ;  /* 0x000000029e087211 */ /* 0x002fc800078c10ff */
[-C--:B------:R-:W-:Y:S02]  /*2a660*/  LEA.HI.X.SX32 R9, R158, R5.reuse, 0x2, P6 ;  /* 0x000000059e097211 */ /* 0x080fe400030f16ff */
[CC--:B------:R-:W-:Y:S01]  /*2a670*/  LEA R6, P5, R162.reuse, R2.reuse, 0x2 ;  /* 0x00000002a2067211 */ /* 0x0c0fe200078a10ff */
[----:B------:R-:W2:Y:S03]  /*2a680*/  LDL.LU R158, [R1+0x350] ;  /* 0x00035000019e7983 */ /* 0x000ea60000300800 */
[----:B------:R-:W-:Y:S01]  /*2a690*/  LEA.HI.X.SX32 R7, R162, R5, 0x2, P5 ;  /* 0x00000005a2077211 */ /* 0x000fe200028f16ff */
[----:B------:R-:W2:Y:S04]  /*2a6a0*/  LDL.LU R164, [R1+0x34c] ;  /* 0x00034c0001a47983 */ /* 0x000ea80000300800 */
[----:B------:R1:W-:Y:S01]  /*2a6b0*/  STL.64 [R1+0x3c8], R8 ;  /* 0x0003c80801007387 */ /* 0x0003e20000100a00 */
[----:B------:R-:W-:Y:S01]  /*2a6c0*/  IMAD R3, R111, UR65, RZ ;  /* 0x000000416f037c24 */ /* 0x000fe2000f8e02ff */
[----:B------:R-:W2:Y:S02]  /*2a6d0*/  LDCU UR65, c[0x0][0x3b0] ;  /* 0x00007600ff4177ac */ /* 0x000ea40008000800 */
[----:B------:R1:W-:Y:S02]  /*2a6e0*/  STL.64 [R1+0x3c0], R6 ;  /* 0x0003c00601007387 */ /* 0x0003e40000100a00 */
[----:B-1----:R-:W-:-:S04]  /*2a6f0*/  LEA R8, P6, R157, R2, 0x2 ;  /* 0x000000029d087211 */ /* 0x002fc800078c10ff */
[----:B------:R-:W-:Y:S02]  /*2a700*/  LEA.HI.X.SX32 R9, R157, R5, 0x2, P6 ;  /* 0x000000059d097211 */ /* 0x000fe400030f16ff */
[----:B------:R-:W2:Y:S04]  /*2a710*/  LDL.LU R157, [R1+0x348] ;  /* 0x00034800019d7983 */ /* 0x000ea80000300800 */
[----:B------:R-:W-:Y:S01]  /*2a720*/  STL [R1+0x890], R3 ;  /* 0x0008900301007387 */ /* 0x000fe20000100800 */
[----:B------:R-:W-:-:S03]  /*2a730*/  LEA R6, P5, R156, R2, 0x2 ;  /* 0x000000029c067211 */ /* 0x000fc600078a10ff */
[----:B------:R-:W2:Y:S01]  /*2a740*/  LDL.LU R162, [R1+0x344] ;  /* 0x0003440001a27983 */ /* 0x000ea20000300800 */
[----:B------:R-:W-:-:S03]  /*2a750*/  LEA.HI.X.SX32 R7, R156, R5, 0x2, P5 ;  /* 0x000000059c077211 */ /* 0x000fc600028f16ff */
        /* <DEDUP_REMOVED lines=9> */
[----:B------:R4:W-:Y:S01]  /*2a7f0*/  STL.64 [R1+0x3a0], R6 ;  /* 0x0003a00601007387 */ /* 0x0009e20000100a00 */
[----:B---3--:R-:W-:-:S04]  /*2a800*/  LEA R8, P6, R155, R2, 0x2 ;  /* 0x000000029b087211 */ /* 0x008fc800078c10ff */
[-C--:B------:R-:W-:Y:S02]  /*2a810*/  LEA.HI.X.SX32 R9, R155, R5.reuse, 0x2, P6 ;  /* 0x000000059b097211 */ /* 0x080fe400030f16ff */
[----:B------:R-:W3:Y:S01]  /*2a820*/  LDL.LU R155, [R1+0x338] ;  /* 0x00033800019b7983 */ /* 0x000ee20000300800 */
[----:B------:R-:W-:Y:S01]  /*2a830*/  IMAD R3, R112, UR66, RZ ;  /* 0x0000004270037c24 */ /* 0x000fe2000f8e02ff */
[-C--:B----4-:R-:W-:Y:S01]  /*2a840*/  LEA R6, P5, R165, R2.reuse, 0x2 ;  /* 0x00000002a5067211 */ /* 0x090fe200078a10ff */
[----:B------:R-:W-:Y:S01]  /*2a850*/  IMAD R4, R143, UR29, RZ ;  /* 0x0000001d8f047c24 */ /* 0x000fe2000f8e02ff */
[----:B------:R-:W1:Y:S02]  /*2a860*/  LDCU UR66, c[0x0][0x3b0] ;  /* 0x00007600ff4277ac */ /* 0x000e640008000800 */
[----:B------:R-:W-:Y:S01]  /*2a870*/  STL [R1+0x894], R3 ;  /* 0x0008940301007387 */ /* 0x000fe20000100800 */
[----:B------:R-:W-:Y:S01]  /*2a880*/  LEA.HI.X.SX32 R7, R165, R5, 0x2, P5 ;  /* 0x00000005a5077211 */ /* 0x000fe200028f16ff */
[----:B------:R-:W-:Y:S01]  /*2a890*/  IMAD.MOV.U32 R73, RZ, RZ, R154 ;  /* 0x000000ffff497224 */ /* 0x000fe200078e009a */
[----:B------:R-:W4:Y:S01]  /*2a8a0*/  LDCU UR29, c[0x0][0x3b0] ;  /* 0x00007600ff1d77ac */ /* 0x000f220008000800 */
[----:B------:R-:W4:Y:S04]  /*2a8b0*/  LDL.LU R163, [R1+0x334] ;  /* 0x0003340001a37983 */ /* 0x000f280000300800 */
[----:B------:R1:W-:Y:S04]  /*2a8c0*/  STL.64 [R1+0x398], R8 ;  /* 0x0003980801007387 */ /* 0x0003e80000100a00 */
[----:B------:R2:W-:Y:S01]  /*2a8d0*/  STL.64 [R1+0x390], R6 ;  /* 0x0003900601007387 */ /* 0x0005e20000100a00 */
[----:B-1----:R-:W-:-:S04]  /*2a8e0*/  LEA R8, P6, R160, R2, 0x2 ;  /* 0x00000002a0087211 */ /* 0x002fc800078c10ff */
[----:B------:R-:W-:Y:S02]  /*2a8f0*/  LEA.HI.X.SX32 R9, R160, R5, 0x2, P6 ;  /* 0x00000005a0097211 */ /* 0x000fe400030f16ff */
[----:B------:R-:W4:Y:S04]  /*2a900*/  LDL.LU R160, [R1+0x56c] ;  /* 0x00056c0001a07983 */ /* 0x000f280000300800 */
[----:B------:R-:W4:Y:S01]  /*2a910*/  LDL.LU R165, [R1+0x32c] ;  /* 0x00032c0001a57983 */ /* 0x000f220000300800 */
[----:B--2---:R-:W-:-:S04]  /*2a920*/  LEA R6, P5, R159, R2, 0x2 ;  /* 0x000000029f067211 */ /* 0x004fc800078a10ff */
[----:B------:R-:W-:Y:S01]  /*2a930*/  LEA.HI.X.SX32 R7, R159, R5, 0x2, P5 ;  /* 0x000000059f077211 */ /* 0x000fe200028f16ff */
[----:B------:R1:W-:Y:S01]  /*2a940*/  STL.64 [R1+0x388], R8 ;  /* 0x0003880801007387 */ /* 0x0003e20000100a00 */
[----:B------:R-:W-:Y:S01]  /*2a950*/  IMAD R3, R113, UR67, RZ ;  /* 0x0000004371037c24 */ /* 0x000fe2000f8e02ff */
[----:B------:R-:W2:Y:S02]  /*2a960*/  LDCU UR67, c[0x0][0x3b0] ;  /* 0x00007600ff4377ac */ /* 0x000ea40008000800 */
[----:B------:R1:W-:Y:S04]  /*2a970*/  STL.64 [R1+0x380], R6 ;  /* 0x0003800601007387 */ /* 0x0003e80000100a00 */
[----:B------:R-:W2:Y:S04]  /*2a980*/  LDL.LU R159, [R1+0x574] ;  /* 0x00057400019f7983 */ /* 0x000ea80000300800 */
[----:B------:R-:W-:Y:S01]  /*2a990*/  STL [R1+0x898], R3 ;  /* 0x0008980301007387 */ /* 0x000fe20000100800 */
[----:B-1----:R-:W-:-:S02]  /*2a9a0*/  LEA R8, P6, R158, R2, 0x2 ;  /* 0x000000029e087211 */ /* 0x002fc400078c10ff */
[----:B------:R-:W-:Y:S02]  /*2a9b0*/  LEA R6, P5, R164, R2, 0x2 ;  /* 0x00000002a4067211 */ /* 0x000fe400078a10ff */
[-C--:B------:R-:W-:Y:S02]  /*2a9c0*/  LEA.HI.X.SX32 R9, R158, R5.reuse, 0x2, P6 ;  /* 0x000000059e097211 */ /* 0x080fe400030f16ff */
[----:B------:R-:W2:Y:S01]  /*2a9d0*/  LDL.LU R158, [R1+0x324] ;  /* 0x00032400019e7983 */ /* 0x000ea20000300800 */
[----:B------:R-:W-:-:S03]  /*2a9e0*/  LEA.HI.X.SX32 R7, R164, R5, 0x2, P5 ;  /* 0x00000005a4077211 */ /* 0x000fc600028f16ff */
[----:B------:R1:W-:Y:S04]  /*2a9f0*/  STL.64 [R1+0x378], R8 ;  /* 0x0003780801007387 */ /* 0x0003e80000100a00 */
[----:B------:R1:W-:Y:S04]  /*2aa00*/  STL.64 [R1+0x370], R6 ;  /* 0x0003700601007387 */ /* 0x0003e80000100a00 */
[----:B------:R-:W2:Y:S01]  /*2aa10*/  LDL.LU R164, [R1+0x57c] ;  /* 0x00057c0001a47983 */ /* 0x000ea20000300800 */
[----:B-1----:R-:W-:-:S04]  /*2aa20*/  LEA R8, P6, R157, R2, 0x2 ;  /* 0x000000029d087211 */ /* 0x002fc800078c10ff */
[-C--:B------:R-:W-:Y:S02]  /*2aa30*/  LEA.HI.X.SX32 R9, R157, R5.reuse, 0x2, P6 ;  /* 0x000000059d097211 */ /* 0x080fe400030f16ff */
[----:B------:R-:W2:Y:S01]  /*2aa40*/  LDL.LU R157, [R1+0x584] ;  /* 0x00058400019d7983 */ /* 0x000ea20000300800 */
[-C--:B------:R-:W-:Y:S01]  /*2aa50*/  LEA R6, P5, R162, R2.reuse, 0x2 ;  /* 0x00000002a2067211 */ /* 0x080fe200078a10ff */
[----:B------:R-:W-:Y:S02]  /*2aa60*/  IMAD R3, R114, UR68, RZ ;  /* 0x0000004472037c24 */ /* 0x000fe4000f8e02ff */
[----:B------:R1:W-:Y:S01]  /*2aa70*/  STL.64 [R1+0x368], R8 ;  /* 0x0003680801007387 */ /* 0x0003e20000100a00 */
[----:B------:R-:W-:Y:S01]  /*2aa80*/  IMAD R19, R99, UR53, RZ ;  /* 0x0000003563137c24 */ /* 0x000fe2000f8e02ff */
[-C--:B------:R-:W-:Y:S01]  /*2aa90*/  LEA.HI.X.SX32 R7, R162, R5.reuse, 0x2, P5 ;  /* 0x00000005a2077211 */ /* 0x080fe200028f16ff */
[----:B------:R-:W2:Y:S04]  /*2aaa0*/  LDCU UR53, c[0x0][0x3b0] ;  /* 0x00007600ff3577ac */ /* 0x000ea80008000800 */
[----:B------:R1:W-:Y:S01]  /*2aab0*/  STL.64 [R1+0x360], R6 ;  /* 0x0003600601007387 */ /* 0x0003e20000100a00 */
[----:B------:R-:W-:Y:S01]  /*2aac0*/  IMAD R20, R100, UR54, RZ ;  /* 0x0000003664147c24 */ /* 0x000fe2000f8e02ff */
[----:B------:R-:W2:Y:S01]  /*2aad0*/  LDCU UR54, c[0x0][0x3b0] ;  /* 0x00007600ff3677ac */ /* 0x000ea20008000800 */
[C---:B-1----:R-:W-:Y:S01]  /*2aae0*/  LEA R8, P6, R156.reuse, R2, 0x2 ;  /* 0x000000029c087211 */ /* 0x042fe200078c10ff */
[----:B------:R1:W-:Y:S01]  /*2aaf0*/  STL [R1+0x89c], R3 ;  /* 0x00089c0301007387 */ /* 0x0003e20000100800 */
[----:B------:R-:W-:Y:S01]  /*2ab00*/  IMAD R21, R101, UR55, RZ ;  /* 0x0000003765157c24 */ /* 0x000fe2000f8e02ff */
[----:B------:R-:W1:Y:S01]  /*2ab10*/  LDCU UR55, c[0x0][0x3b0] ;  /* 0x00007600ff3777ac */ /* 0x000e620008000800 */
[----:B------:R-:W-:-:S02]  /*2ab20*/  LEA.HI.X.SX32 R9, R156, R5, 0x2, P6 ;  /* 0x000000059c097211 */ /* 0x000fc400030f16ff */
[----:B------:R-:W2:Y:S01]  /*2ab30*/  LDL.LU R156, [R1+0x628] ;  /* 0x00062800019c7983 */ /* 0x000ea20000300800 */
[----:B------:R-:W-:Y:S01]  /*2ab40*/  IMAD R230, R102, UR56, RZ ;  /* 0x0000003866e67c24 */ /* 0x000fe2000f8e02ff */
[----:B------:R-:W2:Y:S01]  /*2ab50*/  LDCU UR56, c[0x0][0x3b0] ;  /* 0x00007600ff3877ac */ /* 0x000ea20008000800 */
[C---:B------:R-:W-:Y:S01]  /*2ab60*/  LEA R6, P5, R161.reuse, R2, 0x2 ;  /* 0x00000002a1067211 */ /* 0x040fe200078a10ff */
[----:B------:R-:W2:Y:S01]  /*2ab70*/  LDL.LU R162, [R1+0x62c] ;  /* 0x00062c0001a27983 */ /* 0x000ea20000300800 */
[----:B------:R-:W-:Y:S01]  /*2ab80*/  IMAD R252, R108, UR62, RZ ;  /* 0x0000003e6cfc7c24 */ /* 0x000fe2000f8e02ff */
[----:B------:R-:W2:Y:S01]  /*2ab90*/  LDCU UR62, c[0x0][0x3b0] ;  /* 0x00007600ff3e77ac */ /* 0x000ea20008000800 */
[----:B------:R-:W-:Y:S01]  /*2aba0*/  LEA.HI.X.SX32 R7, R161, R5, 0x2, P5 ;  /* 0x00000005a1077211 */ /* 0x000fe200028f16ff */
[----:B------:R3:W-:Y:S01]  /*2abb0*/  STL.64 [R1+0x358], R8 ;  /* 0x0003580801007387 */ /* 0x0007e20000100a00 */
[----:B------:R-:W-:Y:S01]  /*2abc0*/  IMAD R234, R106, UR60, RZ ;  /* 0x0000003c6aea7c24 */ /* 0x000fe2000f8e02ff */
[----:B------:R-:W2:Y:S02]  /*2abd0*/  LDCU UR60, c[0x0][0x3b0] ;  /* 0x00007600ff3c77ac */ /* 0x000ea40008000800 */
[----:B------:R4:W-:Y:S01]  /*2abe0*/  STL.64 [R1+0x350], R6 ;  /* 0x0003500601007387 */ /* 0x0009e20000100a00 */
[----:B------:R-:W-:Y:S01]  /*2abf0*/  IMAD R232, R104, UR58, RZ ;  /* 0x0000003a68e87c24 */ /* 0x000fe2000f8e02ff */
[----:B------:R-:W2:Y:S01]  /*2ac00*/  LDCU UR58, c[0x0][0x3b0] ;  /* 0x00007600ff3a77ac */ /* 0x000ea20008000800 */
[----:B------:R-:W-:-:S02]  /*2ac10*/  IMAD R235, R107, UR61, RZ ;  /* 0x0000003d6beb7c24 */ /* 0x000fc4000f8e02ff */
[----:B-1----:R-:W-:Y:S01]  /*2ac20*/  IMAD R3, R115, UR69, RZ ;  /* 0x0000004573037c24 */ /* 0x002fe2000f8e02ff */
[----:B------:R-:W1:Y:S01]  /*2ac30*/  LDCU UR61, c[0x0][0x3b0] ;  /* 0x00007600ff3d77ac */ /* 0x000e620008000800 */
[----:B------:R-:W-:Y:S02]  /*2ac40*/  IMAD R233, R105, UR59, RZ ;  /* 0x0000003b69e97c24 */ /* 0x000fe4000f8e02ff */
[----:B------:R-:W-:Y:S01]  /*2ac50*/  IMAD R231, R103, UR57, RZ ;  /* 0x0000003967e77c24 */ /* 0x000fe2000f8e02ff */
[----:B------:R-:W1:Y:S01]  /*2ac60*/  LDCU UR57, c[0x0][0x3b0] ;  /* 0x00007600ff3977ac */ /* 0x000e620008000800 */
[----:B------:R-:W-:Y:S02]  /*2ac70*/  IMAD R17, R98, UR52, RZ ;  /* 0x0000003462117c24 */ /* 0x000fe4000f8e02ff */
[----:B------:R-:W-:Y:S01]  /*2ac80*/  IMAD R14, R94, UR47, RZ ;  /* 0x0000002f5e0e7c24 */ /* 0x000fe2000f8e02ff */
[----:B------:R-:W1:Y:S01]  /*2ac90*/  LDCU UR52, c[0x0][0x3b0] ;  /* 0x00007600ff3477ac */ /* 0x000e620008000800 */
[----:B------:R-:W-:Y:S01]  /*2aca0*/  IMAD R16, R96, UR49, RZ ;  /* 0x0000003160107c24 */ /* 0x000fe2000f8e02ff */
[----:B------:R-:W1:Y:S01]  /*2acb0*/  LDCU UR47, c[0x0][0x3b0] ;  /* 0x00007600ff2f77ac */ /* 0x000e620008000800 */
[----:B------:R-:W-:Y:S01]  /*2acc0*/  IMAD R15, R95, UR48, RZ ;  /* 0x000000305f0f7c24 */ /* 0x000fe2000f8e02ff */
[----:B------:R-:W1:Y:S01]  /*2acd0*/  LDCU UR49, c[0x0][0x3b0] ;  /* 0x00007600ff3177ac */ /* 0x000e620008000800 */
[----:B------:R-:W-:-:S02]  /*2ace0*/  IMAD R18, R97, UR50, RZ ;  /* 0x0000003261127c24 */ /* 0x000fc4000f8e02ff */
[----:B------:R-:W-:Y:S01]  /*2acf0*/  IMAD R12, R92, UR45, RZ ;  /* 0x0000002d5c0c7c24 */ /* 0x000fe2000f8e02ff */
[----:B------:R-:W1:Y:S01]  /*2ad00*/  LDCU UR48, c[0x0][0x3b0] ;  /* 0x00007600ff3077ac */ /* 0x000e620008000800 */
[----:B------:R-:W1:Y:S01]  /*2ad10*/  LDCU UR50, c[0x0][0x3b0] ;  /* 0x00007600ff3277ac */ /* 0x000e620008000800 */
[----:B------:R-:W-:Y:S01]  /*2ad20*/  IMAD R13, R93, UR46, RZ ;  /* 0x0000002e5d0d7c24 */ /* 0x000fe2000f8e02ff */
[----:B------:R-:W1:Y:S01]  /*2ad30*/  LDCU UR45, c[0x0][0x3b0] ;  /* 0x00007600ff2d77ac */ /* 0x000e620008000800 */
[----:B------:R-:W1:Y:S01]  /*2ad40*/  LDCU UR46, c[0x0][0x3b0] ;  /* 0x00007600ff2e77ac */ /* 0x000e620008000800 */
[----:B------:R-:W-:Y:S01]  /*2ad50*/  IMAD R11, R91, UR44, RZ ;  /* 0x0000002c5b0b7c24 */ /* 0x000fe2000f8e02ff */
[----:B------:R-:W1:Y:S01]  /*2ad60*/  LDCU UR44, c[0x0][0x3b0] ;  /* 0x00007600ff2c77ac */ /* 0x000e620008000800 */
[----:B------:R-:W1:Y:S01]  /*2ad70*/  LDCU UR59, c[0x0][0x3b0] ;  /* 0x00007600ff3b77ac */ /* 0x000e620008000800 */
[----:B------:R-:W1:Y:S01]  /*2ad80*/  LDCU UR68, c[0x0][0x3b0] ;  /* 0x00007600ff4477ac */ /* 0x000e620008000800 */
[----:B------:R-:W1:Y:S01]  /*2ad90*/  LDCU UR69, c[0x0][0x3b0] ;  /* 0x00007600ff4577ac */ /* 0x000e620008000800 */
[----:B---3--:R-:W-:-:S04]  /*2ada0*/  LEA R8, P6, R155, R2, 0x2 ;  /* 0x000000029b087211 */ /* 0x008fc800078c10ff */
[----:B------:R-:W-:Y:S02]  /*2adb0*/  LEA.HI.X.SX32 R9, R155, R5, 0x2, P6 ;  /* 0x000000059b097211 */ /* 0x000fe400030f16ff */
[----:B------:R-:W3:Y:S04]  /*2adc0*/  LDL.LU R155, [R1+0x630] ;  /* 0x00063000019b7983 */ /* 0x000ee80000300800 */
[----:B------:R-:W3:Y:S01]  /*2add0*/  LDL.LU R161, [R1+0x634] ;  /* 0x0006340001a17983 */ /* 0x000ee20000300800 */
[----:B----4-:R-:W-:-:S03]  /*2ade0*/  LEA R6, P5, R163, R2, 0x2 ;  /* 0x00000002a3067211 */ /* 0x010fc600078a10ff */
[----:B------:R4:W-:Y:S01]  /*2adf0*/  STL.64 [R1+0x348], R8 ;  /* 0x0003480801007387 */ /* 0x0009e20000100a00 */
[----:B------:R-:W-:-:S05]  /*2ae00*/  LEA.HI.X.SX32 R7, R163, R5, 0x2, P5 ;  /* 0x00000005a3077211 */ /* 0x000fca00028f16ff */
[----:B------:R1:W-:Y:S01]  /*2ae10*/  STL.64 [R1+0x340], R6 ;  /* 0x0003400601007387 */ /* 0x0003e20000100a00 */
[----:B----4-:R-:W-:-:S04]  /*2ae20*/  LEA R8, P6, R160, R2, 0x2 ;  /* 0x00000002a0087211 */ /* 0x010fc800078c10ff */
[-C--:B------:R-:W-:Y:S02]  /*2ae30*/  LEA.HI.X.SX32 R9, R160, R5.reuse, 0x2, P6 ;  /* 0x00000005a0097211 */ /* 0x080fe400030f16ff */
[C---:B-1----:R-:W-:Y:S01]  /*2ae40*/  LEA R6, P5, R165.reuse, R2, 0x2 ;  /* 0x00000002a5067211 */ /* 0x042fe200078a10ff */
[----:B------:R-:W4:Y:S04]  /*2ae50*/  LDL.LU R160, [R1+0x638] ;  /* 0x0006380001a07983 */ /* 0x000f280000300800 */
[----:B------:R-:W-:Y:S01]  /*2ae60*/  STL [R1+0x8a4], R3 ;  /* 0x0008a40301007387 */ /* 0x000fe20000100800 */
[----:B------:R-:W-:-:S03]  /*2ae70*/  LEA.HI.X.SX32 R7, R165, R5, 0x2, P5 ;  /* 0x00000005a5077211 */ /* 0x000fc600028f16ff */
[----:B------:R-:W4:Y:S04]  /*2ae80*/  LDL.LU R163, [R1+0x63c] ;  /* 0x00063c0001a37983 */ /* 0x000f280000300800 */
[----:B------:R2:W-:Y:S04]  /*2ae90*/  STL.64 [R1+0x338], R8 ;  /* 0x0003380801007387 */ /* 0x0005e80000100a00 */
[----:B------:R1:W-:Y:S01]  /*2aea0*/  STL.64 [R1+0x330], R6 ;  /* 0x0003300601007387 */ /* 0x0003e20000100a00 */
[----:B--2---:R-:W-:-:S04]  /*2aeb0*/  LEA R8, P6, R159, R2, 0x2 ;  /* 0x000000029f087211 */ /* 0x004fc800078c10ff */
[----:B------:R-:W-:Y:S02]  /*2aec0*/  LEA.HI.X.SX32 R9, R159, R5, 0x2, P6 ;  /* 0x000000059f097211 */ /* 0x000fe400030f16ff */
[----:B------:R-:W2:Y:S04]  /*2aed0*/  LDL.LU R159, [R1+0x640] ;  /* 0x00064000019f7983 */ /* 0x000ea80000300800 */
[----:B------:R-:W2:Y:S01]  /*2aee0*/  LDL.LU R165, [R1+0x644] ;  /* 0x0006440001a57983 */ /* 0x000ea20000300800 */
[----:B-1----:R-:W-:-:S04]  /*2aef0*/  LEA R6, P5, R158, R2, 0x2 ;  /* 0x000000029e067211 */ /* 0x002fc800078a10ff */
[----:B------:R-:W-:Y:S01]  /*2af00*/  LEA.HI.X.SX32 R7, R158, R5, 0x2, P5 ;  /* 0x000000059e077211 */ /* 0x000fe200028f16ff */
[----:B------:R1:W-:Y:S01]  /*2af10*/  STL.64 [R1+0x328], R8 ;  /* 0x0003280801007387 */ /* 0x0003e20000100a00 */
[----:B------:R-:W-:Y:S01]  /*2af20*/  IMAD R3, R116, UR70, RZ ;  /* 0x0000004674037c24 */ /* 0x000fe2000f8e02ff */
[----:B------:R-:W2:Y:S02]  /*2af30*/  LDCU UR70, c[0x0][0x3b0] ;  /* 0x00007600ff4677ac */ /* 0x000ea40008000800 */
[----:B------:R1:W-:Y:S04]  /*2af40*/  STL.64 [R1+0x320], R6 ;  /* 0x0003200601007387 */ /* 0x0003e80000100a00 */
[----:B------:R-:W2:Y:S01]  /*2af50*/  LDL.LU R158, [R1+0x648] ;  /* 0x00064800019e7983 */ /* 0x000ea20000300800 */
[----:B-1----:R-:W-:-:S03]  /*2af60*/  LEA R8, P6, R164, R2, 0x2 ;  /* 0x00000002a4087211 */ /* 0x002fc600078c10ff */
[----:B------:R-:W-:Y:S01]  /*2af70*/  STL [R1+0x8d8], R3 ;  /* 0x0008d80301007387 */ /* 0x000fe20000100800 */
[----:B------:R-:W-:-:S03]  /*2af80*/  LEA.HI.X.SX32 R9, R164, R5, 0x2, P6 ;  /* 0x00000005a4097211 */ /* 0x000fc600030f16ff */
[----:B------:R-:W2:Y:S01]  /*2af90*/  LDL.LU R164, [R1+0x64c] ;  /* 0x00064c0001a47983 */ /* 0x000ea20000300800 */
[----:B------:R-:W-:-:S04]  /*2afa0*/  LEA R6, P5, R157, R2, 0x2 ;  /* 0x000000029d067211 */ /* 0x000fc800078a10ff */
        /* <DEDUP_REMOVED lines=14> */
[-C--:B-1----:R-:W-:Y:S01]  /*2b090*/  LEA R6, P5, R161, R2.reuse, 0x2 ;  /* 0x00000002a1067211 */ /* 0x082fe200078a10ff */
[----:B------:R-:W-:Y:S01]  /*2b0a0*/  IMAD R3, R117, UR71, RZ ;  /* 0x0000004775037c24 */ /* 0x000fe2000f8e02ff */
[----:B------:R-:W1:Y:S02]  /*2b0b0*/  LDCU UR71, c[0x0][0x3b0] ;  /* 0x00007600ff4777ac */ /* 0x000e640008000800 */
[----:B------:R-:W-:Y:S02]  /*2b0c0*/  LEA.HI.X.SX32 R7, R161, R5, 0x2, P5 ;  /* 0x00000005a1077211 */ /* 0x000fe400028f16ff */
[----:B------:R-:W-:Y:S04]  /*2b0d0*/  STL [R1+0x8dc], R3 ;  /* 0x0008dc0301007387 */ /* 0x000fe80000100800 */
[----:B------:R-:W3:Y:S04]  /*2b0e0*/  LDL.LU R162, [R1+0x65c] ;  /* 0x00065c0001a27983 */ /* 0x000ee80000300800 */
[----:B------:R4:W-:Y:S04]  /*2b0f0*/  STL.64 [R1+0x2f8], R8 ;  /* 0x0002f80801007387 */ /* 0x0009e80000100a00 */
[----:B------:R1:W-:Y:S04]  /*2b100*/  STL.64 [R1+0x2f0], R6 ;  /* 0x0002f00601007387 */ /* 0x0003e80000100a00 */
[----:B------:R-:W3:Y:S01]  /*2b110*/  LDL.LU R161, [R1+0x660] ;  /* 0x0006600001a17983 */ /* 0x000ee20000300800 */
[----:B----4-:R-:W-:-:S04]  /*2b120*/  LEA R8, P6, R160, R2, 0x2 ;  /* 0x00000002a0087211 */ /* 0x010fc800078c10ff */
[-C--:B------:R-:W-:Y:S02]  /*2b130*/  LEA.HI.X.SX32 R9, R160, R5.reuse, 0x2, P6 ;  /* 0x00000005a0097211 */ /* 0x080fe400030f16ff */
[----:B------:R-:W4:Y:S01]  /*2b140*/  LDL.LU R160, [R1+0x664] ;  /* 0x0006640001a07983 */ /* 0x000f220000300800 */
[C---:B-1----:R-:W-:Y:S01]  /*2b150*/  LEA R6, P5, R163.reuse, R2, 0x2 ;  /* 0x00000002a3067211 */ /* 0x042fe200078a10ff */
[----:B------:R-:W-:Y:S02]  /*2b160*/  IMAD R3, R118, UR72, RZ ;  /* 0x0000004876037c24 */ /* 0x000fe4000f8e02ff */
[----:B------:R2:W-:Y:S01]  /*2b170*/  STL.64 [R1+0x2e8], R8 ;  /* 0x0002e80801007387 */ /* 0x0005e20000100a00 */
[----:B------:R-:W1:Y:S01]  /*2b180*/  LDCU UR72, c[0x0][0x3b0] ;  /* 0x00007600ff4877ac */ /* 0x000e620008000800 */
[----:B------:R-:W-:-:S05]  /*2b190*/  LEA.HI.X.SX32 R7, R163, R5, 0x2, P5 ;  /* 0x00000005a3077211 */ /* 0x000fca00028f16ff */
[----:B------:R1:W-:Y:S04]  /*2b1a0*/  STL.64 [R1+0x2e0], R6 ;  /* 0x0002e00601007387 */ /* 0x0003e80000100a00 */
[----:B------:R-:W4:Y:S04]  /*2b1b0*/  LDL.LU R163, [R1+0x668] ;  /* 0x0006680001a37983 */ /* 0x000f280000300800 */
[----:B------:R-:W-:Y:S01]  /*2b1c0*/  STL [R1+0x8e8], R3 ;  /* 0x0008e80301007387 */ /* 0x000fe20000100800 */
[----:B--2---:R-:W-:-:S04]  /*2b1d0*/  LEA R8, P6, R159, R2, 0x2 ;  /* 0x000000029f087211 */ /* 0x004fc800078c10ff */
[-C--:B------:R-:W-:Y:S02]  /*2b1e0*/  LEA.HI.X.SX32 R9, R159, R5.reuse, 0x2, P6 ;  /* 0x000000059f097211 */ /* 0x080fe400030f16ff */
[CC--:B-1----:R-:W-:Y:S01]  /*2b1f0*/  LEA R6, P5, R165.reuse, R2.reuse, 0x2 ;  /* 0x00000002a5067211 */ /* 0x0c2fe200078a10ff */
[----:B------:R-:W2:Y:S03]  /*2b200*/  LDL.LU R159, [R1+0x66c] ;  /* 0x00066c00019f7983 */ /* 0x000ea60000300800 */
[----:B------:R-:W-:Y:S01]  /*2b210*/  LEA.HI.X.SX32 R7, R165, R5, 0x2, P5 ;  /* 0x00000005a5077211 */ /* 0x000fe200028f16ff */
        /* <DEDUP_REMOVED lines=8> */
[----:B------:R1:W-:Y:S01]  /*2b2a0*/  STL.64 [R1+0x2c8], R8 ;  /* 0x0002c80801007387 */ /* 0x0003e20000100a00 */
[----:B------:R-:W-:Y:S01]  /*2b2b0*/  IMAD R3, R119, UR73, RZ ;  /* 0x0000004977037c24 */ /* 0x000fe2000f8e02ff */
[----:B------:R-:W2:Y:S02]  /*2b2c0*/  LDCU UR73, c[0x0][0x3b0] ;  /* 0x00007600ff4977ac */ /* 0x000ea40008000800 */
[----:B------:R1:W-:Y:S02]  /*2b2d0*/  STL.64 [R1+0x2c0], R6 ;  /* 0x0002c00601007387 */ /* 0x0003e40000100a00 */
[----:B-1----:R-:W-:-:S04]  /*2b2e0*/  LEA R8, P6, R157, R2, 0x2 ;  /* 0x000000029d087211 */ /* 0x002fc800078c10ff */
[----:B------:R-:W-:Y:S02]  /*2b2f0*/  LEA.HI.X.SX32 R9, R157, R5, 0x2, P6 ;  /* 0x000000059d097211 */ /* 0x000fe400030f16ff */
[----:B------:R-:W2:Y:S01]  /*2b300*/  LDL.LU R157, [R1+0x678] ;  /* 0x00067800019d7983 */ /* 0x000ea20000300800 */
[----:B------:R-:W-:-:S03]  /*2b310*/  LEA R6, P5, R156, R2, 0x2 ;  /* 0x000000029c067211 */ /* 0x000fc600078a10ff */
[----:B------:R-:W-:Y:S01]  /*2b320*/  STL [R1+0x8ec], R3 ;  /* 0x0008ec0301007387 */ /* 0x000fe20000100800 */
[----:B------:R-:W-:-:S03]  /*2b330*/  LEA.HI.X.SX32 R7, R156, R5, 0x2, P5 ;  /* 0x000000059c077211 */ /* 0x000fc600028f16ff */
[----:B------:R-:W2:Y:S04]  /*2b340*/  LDL.LU R164, [R1+0x67c] ;  /* 0x00067c0001a47983 */ /* 0x000ea80000300800 */
[----:B------:R3:W-:Y:S04]  /*2b350*/  STL.64 [R1+0x2b8], R8 ;  /* 0x0002b80801007387 */ /* 0x0007e80000100a00 */
[----:B------:R1:W-:Y:S04]  /*2b360*/  STL.64 [R1+0x2b0], R6 ;  /* 0x0002b00601007387 */ /* 0x0003e80000100a00 */
[----:B------:R-:W2:Y:S01]  /*2b370*/  LDL.LU R156, [R1+0x680] ;  /* 0x00068000019c7983 */ /* 0x000ea20000300800 */
[----:B---3--:R-:W-:-:S04]  /*2b380*/  LEA R8, P6, R155, R2, 0x2 ;  /* 0x000000029b087211 */ /* 0x008fc800078c10ff */
[----:B------:R-:W-:Y:S02]  /*2b390*/  LEA.HI.X.SX32 R9, R155, R5, 0x2, P6 ;  /* 0x000000059b097211 */ /* 0x000fe400030f16ff */
[----:B------:R-:W3:Y:S01]  /*2b3a0*/  LDL.LU R155, [R1+0x684] ;  /* 0x00068400019b7983 */ /* 0x000ee20000300800 */
[----:B-1----:R-:W-:-:S03]  /*2b3b0*/  LEA R6, P5, R162, R2, 0x2 ;  /* 0x00000002a2067211 */ /* 0x002fc600078a10ff */
[----:B------:R1:W-:Y:S01]  /*2b3c0*/  STL.64 [R1+0x2a8], R8 ;  /* 0x0002a80801007387 */ /* 0x0003e20000100a00 */
[----:B------:R-:W-:Y:S01]  /*2b3d0*/  IMAD R3, R120, UR74, RZ ;  /* 0x0000004a78037c24 */ /* 0x000fe2000f8e02ff */
[----:B------:R-:W2:Y:S01]  /*2b3e0*/  LDCU UR74, c[0x0][0x3b0] ;  /* 0x00007600ff4a77ac */ /* 0x000ea20008000800 */
[----:B------:R-:W-:Y:S02]  /*2b3f0*/  LEA.HI.X.SX32 R7, R162, R5, 0x2, P5 ;  /* 0x00000005a2077211 */ /* 0x000fe400028f16ff */
[----:B-1----:R-:W-:-:S03]  /*2b400*/  LEA R8, P6, R161, R2, 0x2 ;  /* 0x00000002a1087211 */ /* 0x002fc600078c10ff */
[----:B------:R4:W-:Y:S01]  /*2b410*/  STL.64 [R1+0x2a0], R6 ;  /* 0x0002a00601007387 */ /* 0x0009e20000100a00 */
[----:B------:R-:W-:-:S03]  /*2b420*/  LEA.HI.X.SX32 R9, R161, R5, 0x2, P6 ;  /* 0x00000005a1097211 */ /* 0x000fc600030f16ff */
[----:B------:R-:W3:Y:S04]  /*2b430*/  LDL.LU R162, [R1+0x688] ;  /* 0x0006880001a27983 */ /* 0x000ee80000300800 */
[----:B------:R-:W-:Y:S01]  /*2b440*/  STL [R1+0x908], R3 ;  /* 0x0009080301007387 */ /* 0x000fe20000100800 */
[----:B----4-:R-:W-:-:S03]  /*2b450*/  LEA R6, P5, R160, R2, 0x2 ;  /* 0x00000002a0067211 */ /* 0x010fc600078a10ff */
[----:B------:R1:W-:Y:S04]  /*2b460*/  STL.64 [R1+0x298], R8 ;  /* 0x0002980801007387 */ /* 0x0003e80000100a00 */
[----:B------:R-:W4:Y:S01]  /*2b470*/  LDL.LU R161, [R1+0x68c] ;  /* 0x00068c0001a17983 */ /* 0x000f220000300800 */
[----:B------:R-:W-:-:S03]  /*2b480*/  LEA.HI.X.SX32 R7, R160, R5, 0x2, P5 ;  /* 0x00000005a0077211 */ /* 0x000fc600028f16ff */
[----:B------:R-:W4:Y:S01]  /*2b490*/  LDL.LU R160, [R1+0x690] ;  /* 0x0006900001a07983 */ /* 0x000f220000300800 */
[----:B-1----:R-:W-:-:S03]  /*2b4a0*/  LEA R8, P6, R163, R2, 0x2 ;  /* 0x00000002a3087211 */ /* 0x002fc600078c10ff */
[----:B------:R2:W-:Y:S01]  /*2b4b0*/  STL.64 [R1+0x290], R6 ;  /* 0x0002900601007387 */ /* 0x0005e20000100a00 */
[----:B------:R-:W-:-:S03]  /*2b4c0*/  LEA.HI.X.SX32 R9, R163, R5, 0x2, P6 ;  /* 0x00000005a3097211 */ /* 0x000fc600030f16ff */
        /* <DEDUP_REMOVED lines=9> */
[----:B-1----:R-:W-:-:S04]  /*2b560*/  LEA R8, P6, R158, R2, 0x2 ;  /* 0x000000029e087211 */ /* 0x002fc800078c10ff */
[-C--:B------:R-:W-:Y:S02]  /*2b570*/  LEA.HI.X.SX32 R9, R158, R5.reuse, 0x2, P6 ;  /* 0x000000059e097211 */ /* 0x080fe400030f16ff */
[CC--:B------:R-:W-:Y:S01]  /*2b580*/  LEA R6, P5, R165.reuse, R2.reuse, 0x2 ;  /* 0x00000002a5067211 */ /* 0x0c0fe200078a10ff */
        /* <DEDUP_REMOVED lines=12> */
[----:B-1----:R-:W-:-:S04]  /*2b650*/  LEA R8, P6, R156, R2, 0x2 ;  /* 0x000000029c087211 */ /* 0x002fc800078c10ff */
[----:B------:R-:W-:Y:S02]  /*2b660*/  LEA.HI.X.SX32 R9, R156, R5, 0x2, P6 ;  /* 0x000000059c097211 */ /* 0x000fe400030f16ff */
[----:B------:R-:W2:Y:S01]  /*2b670*/  LDL.LU R156, [R1+0x6a8] ;  /* 0x0006a800019c7983 */ /* 0x000ea20000300800 */
[----:B------:R-:W-:Y:S01]  /*2b680*/  IMAD R3, R122, UR76, RZ ;  /* 0x0000004c7a037c24 */ /* 0x000fe2000f8e02ff */
[----:B------:R-:W1:Y:S04]  /*2b690*/  LDCU UR76, c[0x0][0x3b0] ;  /* 0x00007600ff4c77ac */ /* 0x000e680008000800 */
[----:B------:R1:W-:Y:S04]  /*2b6a0*/  STL [R1+0x914], R3 ;  /* 0x0009140301007387 */ /* 0x0003e80000100800 */
[----:B------:R-:W2:Y:S04]  /*2b6b0*/  LDL.LU R164, [R1+0x6ac] ;  /* 0x0006ac0001a47983 */ /* 0x000ea80000300800 */
[----:B------:R1:W-:Y:S01]  /*2b6c0*/  STL.64 [R1+0x258], R8 ;  /* 0x0002580801007387 */ /* 0x0003e20000100a00 */
[----:B---3--:R-:W-:-:S04]  /*2b6d0*/  LEA R6, P5, R155, R2, 0x2 ;  /* 0x000000029b067211 */ /* 0x008fc800078a10ff */
[----:B------:R-:W-:Y:S02]  /*2b6e0*/  LEA.HI.X.SX32 R7, R155, R5, 0x2, P5 ;  /* 0x000000059b077211 */ /* 0x000fe400028f16ff */
[----:B------:R-:W3:Y:S04]  /*2b6f0*/  LDL.LU R155, [R1+0x6b0] ;  /* 0x0006b000019b7983 */ /* 0x000ee80000300800 */
[----:B------:R4:W-:Y:S01]  /*2b700*/  STL.64 [R1+0x250], R6 ;  /* 0x0002500601007387 */ /* 0x0009e20000100a00 */
[----:B-1----:R-:W-:Y:S01]  /*2b710*/  IMAD R3, R123, UR77, RZ ;  /* 0x0000004d7b037c24 */ /* 0x002fe2000f8e02ff */
[----:B------:R-:W1:Y:S01]  /*2b720*/  LDCU UR77, c[0x0][0x3b0] ;  /* 0x00007600ff4d77ac */ /* 0x000e620008000800 */
[----:B------:R-:W-:-:S04]  /*2b730*/  LEA R8, P6, R162, R2, 0x2 ;  /* 0x00000002a2087211 */ /* 0x000fc800078c10ff */
[----:B------:R-:W-:Y:S02]  /*2b740*/  LEA.HI.X.SX32 R9, R162, R5, 0x2, P6 ;  /* 0x00000005a2097211 */ /* 0x000fe400030f16ff */
[----:B------:R-:W3:Y:S01]  /*2b750*/  LDL.LU R162, [R1+0x6b4] ;  /* 0x0006b40001a27983 */ /* 0x000ee20000300800 */
[----:B----4-:R-:W-:-:S04]  /*2b760*/  LEA R6, P5, R161, R2, 0x2 ;  /* 0x00000002a1067211 */ /* 0x010fc800078a10ff */
[----:B------:R-:W-:Y:S01]  /*2b770*/  LEA.HI.X.SX32 R7, R161, R5, 0x2, P5 ;  /* 0x00000005a1077211 */ /* 0x000fe200028f16ff */
[----:B------:R4:W-:Y:S04]  /*2b780*/  STL.64 [R1+0x248], R8 ;  /* 0x0002480801007387 */ /* 0x0009e80000100a00 */
[----:B------:R1:W-:Y:S04]  /*2b790*/  STL.64 [R1+0x240], R6 ;  /* 0x0002400601007387 */ /* 0x0003e80000100a00 */
[----:B------:R-:W3:Y:S01]  /*2b7a0*/  LDL.LU R161, [R1+0x6b8] ;  /* 0x0006b80001a17983 */ /* 0x000ee20000300800 */
[----:B----4-:R-:W-:-:S03]  /*2b7b0*/  LEA R8, P6, R160, R2, 0x2 ;  /* 0x00000002a0087211 */ /* 0x010fc600078c10ff */
[----:B------:R-:W-:Y:S01]  /*2b7c0*/  STL [R1+0x938], R3 ;  /* 0x0009380301007387 */ /* 0x000fe20000100800 */
[-C--:B------:R-:W-:Y:S02]  /*2b7d0*/  LEA.HI.X.SX32 R9, R160, R5.reuse, 0x2, P6 ;  /* 0x00000005a0097211 */ /* 0x080fe400030f16ff */
[CC--:B-1----:R-:W-:Y:S01]  /*2b7e0*/  LEA R6, P5, R163.reuse, R2.reuse, 0x2 ;  /* 0x00000002a3067211 */ /* 0x0c2fe200078a10ff */
[----:B------:R-:W4:Y:S03]  /*2b7f0*/  LDL.LU R160, [R1+0x6bc] ;  /* 0x0006bc0001a07983 */ /* 0x000f260000300800 */
[----:B------:R-:W-:Y:S01]  /*2b800*/  LEA.HI.X.SX32 R7, R163, R5, 0x2, P5 ;  /* 0x00000005a3077211 */ /* 0x000fe200028f16ff */
        /* <DEDUP_REMOVED lines=10> */
[----:B------:R-:W1:Y:S02]  /*2b8b0*/  LDCU UR22, c[0x0][0x3b0] ;  /* 0x00007600ff1677ac */ /* 0x000e640008000800 */
[----:B------:R1:W-:Y:S04]  /*2b8c0*/  STL.64 [R1+0x220], R6 ;  /* 0x0002200601007387 */ /* 0x0003e80000100a00 */
[----:B------:R-:W2:Y:S04]  /*2b8d0*/  LDL.LU R158, [R1+0x6c8] ;  /* 0x0006c800019e7983 */ /* 0x000ea80000300800 */
[----:B------:R-:W-:Y:S01]  /*2b8e0*/  STL [R1+0x93c], R3 ;  /* 0x00093c0301007387 */ /* 0x000fe20000100800 */
        /* <DEDUP_REMOVED lines=12> */
[----:B------:R-:W-:Y:S01]  /*2b9b0*/  IMAD R3, R125, UR23, RZ ;  /* 0x000000177d037c24 */ /* 0x000fe2000f8e02ff */
[----:B------:R-:W1:Y:S01]  /*2b9c0*/  LDCU UR23, c[0x0][0x3b0] ;  /* 0x00007600ff1777ac */ /* 0x000e620008000800 */
[----:B------:R-:W-:Y:S01]  /*2b9d0*/  LEA.HI.X.SX32 R7, R164, R5, 0x2, P5 ;  /* 0x00000005a4077211 */ /* 0x000fe200028f16ff */
[----:B------:R3:W-:Y:S04]  /*2b9e0*/  STL.64 [R1+0x208], R8 ;  /* 0x0002080801007387 */ /* 0x0007e80000100a00 */
[----:B------:R1:W-:Y:S04]  /*2b9f0*/  STL.64 [R1+0x200], R6 ;  /* 0x0002000601007387 */ /* 0x0003e80000100a00 */
[----:B------:R-:W-:Y:S01]  /*2ba00*/  STL [R1+0x94c], R3 ;  /* 0x00094c0301007387 */ /* 0x000fe20000100800 */
[----:B---3--:R-:W-:-:S04]  /*2ba10*/  LEA R8, P6, R155, R2, 0x2 ;  /* 0x000000029b087211 */ /* 0x008fc800078c10ff */
[----:B------:R-:W-:Y:S02]  /*2ba20*/  LEA.HI.X.SX32 R9, R155, R5, 0x2, P6 ;  /* 0x000000059b097211 */ /* 0x000fe400030f16ff */
[----:B------:R-:W3:Y:S04]  /*2ba30*/  LDL.LU R155, [R1+0x6d8] ;  /* 0x0006d800019b7983 */ /* 0x000ee80000300800 */
[----:B------:R-:W3:Y:S04]  /*2ba40*/  LDL.LU R164, [R1+0x6dc] ;  /* 0x0006dc0001a47983 */ /* 0x000ee80000300800 */
[----:B------:R1:W-:Y:S02]  /*2ba50*/  STL.64 [R1+0x1f8], R8 ;  /* 0x0001f80801007387 */ /* 0x0003e40000100a00 */
[----:B-1----:R-:W-:-:S04]  /*2ba60*/  LEA R6, P5, R162, R2, 0x2 ;  /* 0x00000002a2067211 */ /* 0x002fc800078a10ff */
[----:B------:R-:W-:-:S05]  /*2ba70*/  LEA.HI.X.SX32 R7, R162, R5, 0x2, P5 ;  /* 0x00000005a2077211 */ /* 0x000fca00028f16ff */
[----:B------:R4:W-:Y:S04]  /*2ba80*/  STL.64 [R1+0x1f0], R6 ;  /* 0x0001f00601007387 */ /* 0x0009e80000100a00 */
[----:B------:R-:W3:Y:S01]  /*2ba90*/  LDL.LU R162, [R1+0x6e0] ;  /* 0x0006e00001a27983 */ /* 0x000ee20000300800 */
[----:B------:R-:W-:-:S04]  /*2baa0*/  LEA R8, P6, R161, R2, 0x2 ;  /* 0x00000002a1087211 */ /* 0x000fc800078c10ff */
[----:B------:R-:W-:Y:S02]  /*2bab0*/  LEA.HI.X.SX32 R9, R161, R5, 0x2, P6 ;  /* 0x00000005a1097211 */ /* 0x000fe400030f16ff */
[----:B------:R-:W3:Y:S01]  /*2bac0*/  LDL.LU R161, [R1+0x6e4] ;  /* 0x0006e40001a17983 */ /* 0x000ee20000300800 */
[----:B----4-:R-:W-:-:S04]  /*2bad0*/  LEA R6, P5, R160, R2, 0x2 ;  /* 0x00000002a0067211 */ /* 0x010fc800078a10ff */
[----:B------:R-:W-:Y:S01]  /*2bae0*/  LEA.HI.X.SX32 R7, R160, R5, 0x2, P5 ;  /* 0x00000005a0077211 */ /* 0x000fe200028f16ff */
[----:B------:R2:W-:Y:S01]  /*2baf0*/  STL.64 [R1+0x1e8], R8 ;  /* 0x0001e80801007387 */ /* 0x0005e20000100a00 */
[----:B------:R-:W-:Y:S01]  /*2bb00*/  IMAD R3, R126, UR5, RZ ;  /* 0x000000057e037c24 */ /* 0x000fe2000f8e02ff */
[----:B------:R-:W1:Y:S02]  /*2bb10*/  LDCU UR5, c[0x0][0x3b0] ;  /* 0x00007600ff0577ac */ /* 0x000e640008000800 */
[----:B------:R4:W-:Y:S04]  /*2bb20*/  STL.64 [R1+0x1e0], R6 ;  /* 0x0001e00601007387 */ /* 0x0009e80000100a00 */
[----:B------:R-:W3:Y:S04]  /*2bb30*/  LDL.LU R160, [R1+0x6e8] ;  /* 0x0006e80001a07983 */ /* 0x000ee80000300800 */
[----:B------:R-:W-:Y:S01]  /*2bb40*/  STL [R1+0x958], R3 ;  /* 0x0009580301007387 */ /* 0x000fe20000100800 */
[----:B--2---:R-:W-:-:S02]  /*2bb50*/  LEA R8, P6, R159, R2, 0x2 ;  /* 0x000000029f087211 */ /* 0x004fc400078c10ff */
[----:B----4-:R-:W-:Y:S02]  /*2bb60*/  LEA R6, P5, R163, R2, 0x2 ;  /* 0x00000002a3067211 */ /* 0x010fe400078a10ff */
[-C--:B------:R-:W-:Y:S02]  /*2bb70*/  LEA.HI.X.SX32 R9, R159, R5.reuse, 0x2, P6 ;  /* 0x000000059f097211 */ /* 0x080fe400030f16ff */
[----:B------:R-:W2:Y:S01]  /*2bb80*/  LDL.LU R159, [R1+0x6ec] ;  /* 0x0006ec00019f7983 */ /* 0x000ea20000300800 */
[----:B------:R-:W-:-:S03]  /*2bb90*/  LEA.HI.X.SX32 R7, R163, R5, 0x2, P5 ;  /* 0x00000005a3077211 */ /* 0x000fc600028f16ff */
[----:B------:R4:W-:Y:S04]  /*2bba0*/  STL.64 [R1+0x1d8], R8 ;  /* 0x0001d80801007387 */ /* 0x0009e80000100a00 */
[----:B------:R1:W-:Y:S04]  /*2bbb0*/  STL.64 [R1+0x1d0], R6 ;  /* 0x0001d00601007387 */ /* 0x0003e80000100a00 */
[----:B------:R-:W2:Y:S01]  /*2bbc0*/  LDL.LU R163, [R1+0x6f0] ;  /* 0x0006f00001a37983 */ /* 0x000ea20000300800 */
[----:B----4-:R-:W-:-:S04]  /*2bbd0*/  LEA R8, P6, R158, R2, 0x2 ;  /* 0x000000029e087211 */ /* 0x010fc800078c10ff */
[----:B------:R-:W-:Y:S02]  /*2bbe0*/  LEA.HI.X.SX32 R9, R158, R5, 0x2, P6 ;  /* 0x000000059e097211 */ /* 0x000fe400030f16ff */
[----:B------:R-:W4:Y:S01]  /*2bbf0*/  LDL.LU R158, [R1+0x6f4] ;  /* 0x0006f400019e7983 */ /* 0x000f220000300800 */
[----:B-1----:R-:W-:-:S04]  /*2bc00*/  LEA R6, P5, R157, R2, 0x2 ;  /* 0x000000029d067211 */ /* 0x002fc800078a10ff */
[----:B------:R-:W-:Y:S01]  /*2bc10*/  LEA.HI.X.SX32 R7, R157, R5, 0x2, P5 ;  /* 0x000000059d077211 */ /* 0x000fe200028f16ff */
[----:B------:R1:W-:Y:S01]  /*2bc20*/  STL.64 [R1+0x1c8], R8 ;  /* 0x0001c80801007387 */ /* 0x0003e20000100a00 */
[----:B------:R-:W-:Y:S01]  /*2bc30*/  IMAD R3, R127, UR8, RZ ;  /* 0x000000087f037c24 */ /* 0x000fe2000f8e02ff */
[----:B------:R-:W1:Y:S02]  /*2bc40*/  LDCU UR8, c[0x0][0x3b0] ;  /* 0x00007600ff0877ac */ /* 0x000e640008000800 */
[----:B------:R1:W-:Y:S04]  /*2bc50*/  STL.64 [R1+0x1c0], R6 ;  /* 0x0001c00601007387 */ /* 0x0003e80000100a00 */
[----:B------:R-:W4:Y:S04]  /*2bc60*/  LDL.LU R157, [R1+0x6f8] ;  /* 0x0006f800019d7983 */ /* 0x000f280000300800 */
[----:B------:R-:W-:Y:S01]  /*2bc70*/  STL [R1+0x95c], R3 ;  /* 0x00095c0301007387 */ /* 0x000fe20000100800 */
[----:B-1----:R-:W-:-:S04]  /*2bc80*/  LEA R8, P6, R156, R2, 0x2 ;  /* 0x000000029c087211 */ /* 0x002fc800078c10ff */
[----:B------:R-:W-:Y:S02]  /*2bc90*/  LEA.HI.X.SX32 R9, R156, R5, 0x2, P6 ;  /* 0x000000059c097211 */ /* 0x000fe400030f16ff */
[----:B------:R-:W4:Y:S01]  /*2bca0*/  LDL.LU R156, [R1+0x6fc] ;  /* 0x0006fc00019c7983 */ /* 0x000f220000300800 */
[----:B------:R-:W-:-:S03]  /*2bcb0*/  LEA R6, P5, R165, R2, 0x2 ;  /* 0x00000002a5067211 */ /* 0x000fc600078a10ff */
[----:B------:R3:W-:Y:S01]  /*2bcc0*/  STL.64 [R1+0x1b8], R8 ;  /* 0x0001b80801007387 */ /* 0x0007e20000100a00 */
[----:B------:R-:W-:-:S05]  /*2bcd0*/  LEA.HI.X.SX32 R7, R165, R5, 0x2, P5 ;  /* 0x00000005a5077211 */ /* 0x000fca00028f16ff */
[----:B------:R1:W-:Y:S01]  /*2bce0*/  STL.64 [R1+0x1b0], R6 ;  /* 0x0001b00601007387 */ /* 0x0003e20000100a00 */
[----:B---3--:R-:W-:-:S04]  /*2bcf0*/  LEA R8, P6, R155, R2, 0x2 ;  /* 0x000000029b087211 */ /* 0x008fc800078c10ff */
[----:B------:R-:W-:Y:S02]  /*2bd00*/  LEA.HI.X.SX32 R9, R155, R5, 0x2, P6 ;  /* 0x000000059b097211 */ /* 0x000fe400030f16ff */
[----:B------:R-:W3:Y:S01]  /*2bd10*/  LDL.LU R155, [R1+0x700] ;  /* 0x00070000019b7983 */ /* 0x000ee20000300800 */
[----:B-1----:R-:W-:-:S03]  /*2bd20*/  LEA R6, P5, R164, R2, 0x2 ;  /* 0x00000002a4067211 */ /* 0x002fc600078a10ff */
[----:B------:R-:W3:Y:S01]  /*2bd30*/  LDL.LU R165, [R1+0x704] ;  /* 0x0007040001a57983 */ /* 0x000ee20000300800 */
[----:B------:R-:W-:Y:S01]  /*2bd40*/  LEA.HI.X.SX32 R7, R164, R5, 0x2, P5 ;  /* 0x00000005a4077211 */ /* 0x000fe200028f16ff */
[----:B------:R-:W-:Y:S01]  /*2bd50*/  IMAD R3, R128, UR9, RZ ;  /* 0x0000000980037c24 */ /* 0x000fe2000f8e02ff */
[----:B------:R-:W1:Y:S01]  /*2bd60*/  LDCU UR9, c[0x0][0x3b0] ;  /* 0x00007600ff0977ac */ /* 0x000e620008000800 */
[----:B------:R1:W-:Y:S04]  /*2bd70*/  STL.64 [R1+0x1a8], R8 ;  /* 0x0001a80801007387 */ /* 0x0003e80000100a00 */
[----:B------:R1:W-:Y:S04]  /*2bd80*/  STL.64 [R1+0x1a0], R6 ;  /* 0x0001a00601007387 */ /* 0x0003e80000100a00 */
[----:B------:R-:W3:Y:S01]  /*2bd90*/  LDL.LU R164, [R1+0x708] ;  /* 0x0007080001a47983 */ /* 0x000ee20000300800 */
[----:B-1----:R-:W-:-:S03]  /*2bda0*/  LEA R8, P6, R162, R2, 0x2 ;  /* 0x00000002a2087211 */ /* 0x002fc600078c10ff */
[----:B------:R-:W-:Y:S01]  /*2bdb0*/  STL [R1+0x960], R3 ;  /* 0x0009600301007387 */ /* 0x000fe20000100800 */
[----:B------:R-:W-:-:S03]  /*2bdc0*/  LEA.HI.X.SX32 R9, R162, R5, 0x2, P6 ;  /* 0x00000005a2097211 */ /* 0x000fc600030f16ff */
[----:B------:R-:W3:Y:S01]  /*2bdd0*/  LDL.LU R162, [R1+0x70c] ;  /* 0x00070c0001a27983 */ /* 0x000ee20000300800 */
[----:B------:R-:W-:-:S04]  /*2bde0*/  LEA R6, P5, R161, R2, 0x2 ;  /* 0x00000002a1067211 */ /* 0x000fc800078a10ff */
[----:B------:R-:W-:Y:S01]  /*2bdf0*/  LEA.HI.X.SX32 R7, R161, R5, 0x2, P5 ;  /* 0x00000005a1077211 */ /* 0x000fe200028f16ff */
[----:B------:R1:W-:Y:S04]  /*2be00*/  STL.64 [R1+0x198], R8 ;  /* 0x0001980801007387 */ /* 0x0003e80000100a00 */
[----:B------:R2:W-:Y:S04]  /*2be10*/  STL.64 [R1+0x190], R6 ;  /* 0x0001900601007387 */ /* 0x0005e80000100a00 */
[----:B------:R-:W3:Y:S01]  /*2be20*/  LDL.LU R161, [R1+0x710] ;  /* 0x0007100001a17983 */ /* 0x000ee20000300800 */
[----:B-1----:R-:W-:-:S04]  /*2be30*/  LEA R8, P6, R160, R2, 0x2 ;  /* 0x00000002a0087211 */ /* 0x002fc800078c10ff */
[----:B------:R-:W-:Y:S02]  /*2be40*/  LEA.HI.X.SX32 R9, R160, R5, 0x2, P6 ;  /* 0x00000005a0097211 */ /* 0x000fe400030f16ff */
[----:B------:R-:W3:Y:S01]  /*2be50*/  LDL.LU R160, [R1+0x714] ;  /* 0x0007140001a07983 */ /* 0x000ee20000300800 */
[----:B------:R-:W-:Y:S01]  /*2be60*/  IMAD R3, R129, UR11, RZ ;  /* 0x0000000b81037c24 */ /* 0x000fe2000f8e02ff */
[----:B------:R-:W1:Y:S01]  /*2be70*/  LDCU UR11, c[0x0][0x3b0] ;  /* 0x00007600ff0b77ac */ /* 0x000e620008000800 */
[----:B--2---:R-:W-:-:S04]  /*2be80*/  LEA R6, P5, R159, R2, 0x2 ;  /* 0x000000029f067211 */ /* 0x004fc800078a10ff */
[----:B------:R-:W-:Y:S01]  /*2be90*/  LEA.HI.X.SX32 R7, R159, R5, 0x2, P5 ;  /* 0x000000059f077211 */ /* 0x000fe200028f16ff */
[----:B------:R2:W-:Y:S04]  /*2bea0*/  STL.64 [R1+0x188], R8 ;  /* 0x0001880801007387 */ /* 0x0005e80000100a00 */
[----:B------:R4:W-:Y:S04]  /*2beb0*/  STL.64 [R1+0x180], R6 ;  /* 0x0001800601007387 */ /* 0x0009e80000100a00 */
[----:B------:R-:W3:Y:S01]  /*2bec0*/  LDL.LU R159, [R1+0x718] ;  /* 0x00071800019f7983 */ /* 0x000ee20000300800 */
[----:B--2---:R-:W-:-:S03]  /*2bed0*/  LEA R8, P6, R163, R2, 0x2 ;  /* 0x00000002a3087211 */ /* 0x004fc600078c10ff */
[----:B------:R-:W-:Y:S01]  /*2bee0*/  STL [R1+0x964], R3 ;  /* 0x0009640301007387 */ /* 0x000fe20000100800 */
[CC--:B----4-:R-:W-:Y:S02]  /*2bef0*/  LEA R6, P5, R158.reuse, R2.reuse, 0x2 ;  /* 0x000000029e067211 */ /* 0x0d0fe400078a10ff */
[-C--:B------:R-:W-:Y:S02]  /*2bf00*/  LEA.HI.X.SX32 R9, R163, R5.reuse, 0x2, P6 ;  /* 0x00000005a3097211 */ /* 0x080fe400030f16ff */
[----:B------:R-:W-:Y:S01]  /*2bf10*/  LEA.HI.X.SX32 R7, R158, R5, 0x2, P5 ;  /* 0x000000059e077211 */ /* 0x000fe200028f16ff */
[----:B------:R-:W2:Y:S04]  /*2bf20*/  LDL.LU R163, [R1+0x71c] ;  /* 0x00071c0001a37983 */ /* 0x000ea80000300800 */
[----:B------:R4:W-:Y:S04]  /*2bf30*/  STL.64 [R1+0x178], R8 ;  /* 0x0001780801007387 */ /* 0x0009e80000100a00 */
[----:B------:R1:W-:Y:S04]  /*2bf40*/  STL.64 [R1+0x170], R6 ;  /* 0x0001700601007387 */ /* 0x0003e80000100a00 */
[----:B------:R-:W2:Y:S01]  /*2bf50*/  LDL.LU R158, [R1+0x720] ;  /* 0x00072000019e7983 */ /* 0x000ea20000300800 */
[----:B----4-:R-:W-:-:S04]  /*2bf60*/  LEA R8, P6, R157, R2, 0x2 ;  /* 0x000000029d087211 */ /* 0x010fc800078c10ff */
[----:B------:R-:W-:Y:S02]  /*2bf70*/  LEA.HI.X.SX32 R9, R157, R5, 0x2, P6 ;  /* 0x000000059d097211 */ /* 0x000fe400030f16ff */
[----:B------:R-:W4:Y:S04]  /*2bf80*/  LDL.LU R157, [R1+0x724] ;  /* 0x00072400019d7983 */ /* 0x000f280000300800 */
[----:B------:R3:W-:Y:S01]  /*2bf90*/  STL.64 [R1+0x168], R8 ;  /* 0x0001680801007387 */ /* 0x0007e20000100a00 */
[----:B-1----:R-:W-:-:S04]  /*2bfa0*/  LEA R6, P5, R156, R2, 0x2 ;  /* 0x000000029c067211 */ /* 0x002fc800078a10ff */
[----:B------:R-:W-:-:S05]  /*2bfb0*/  LEA.HI.X.SX32 R7, R156, R5, 0x2, P5 ;  /* 0x000000059c077211 */ /* 0x000fca00028f16ff */
[----:B------:R1:W-:Y:S04]  /*2bfc0*/  STL.64 [R1+0x160], R6 ;  /* 0x0001600601007387 */ /* 0x0003e80000100a00 */
[----:B------:R-:W4:Y:S01]  /*2bfd0*/  LDL.LU R156, [R1+0x728] ;  /* 0x00072800019c7983 */ /* 0x000f220000300800 */
[----:B------:R-:W-:Y:S01]  /*2bfe0*/  IMAD R3, R130, UR12, RZ ;  /* 0x0000000c82037c24 */ /* 0x000fe2000f8e02ff */
[----:B------:R-:W1:Y:S04]  /*2bff0*/  LDCU UR12, c[0x0][0x3b0] ;  /* 0x00007600ff0c77ac */ /* 0x000e680008000800 */
[----:B------:R-:W-:Y:S01]  /*2c000*/  STL [R1+0x96c], R3 ;  /* 0x00096c0301007387 */ /* 0x000fe20000100800 */
[----:B---3--:R-:W-:-:S04]  /*2c010*/  LEA R8, P6, R155, R2, 0x2 ;  /* 0x000000029b087211 */ /* 0x008fc800078c10ff */
[----:B------:R-:W-:Y:S02]  /*2c020*/  LEA.HI.X.SX32 R9, R155, R5, 0x2, P6 ;  /* 0x000000059b097211 */ /* 0x000fe400030f16ff */
[----:B------:R-:W3:Y:S01]  /*2c030*/  LDL.LU R155, [R1+0x72c] ;  /* 0x00072c00019b7983 */ /* 0x000ee20000300800 */
[----:B-1----:R-:W-:-:S03]  /*2c040*/  LEA R6, P5, R165, R2, 0x2 ;  /* 0x00000002a5067211 */ /* 0x002fc600078a10ff */
[----:B------:R1:W-:Y:S01]  /*2c050*/  STL.64 [R1+0x158], R8 ;  /* 0x0001580801007387 */ /* 0x0003e20000100a00 */
[----:B------:R-:W-:-:S05]  /*2c060*/  LEA.HI.X.SX32 R7, R165, R5, 0x2, P5 ;  /* 0x00000005a5077211 */ /* 0x000fca00028f16ff */
[----:B------:R1:W-:Y:S04]  /*2c070*/  STL.64 [R1+0x150], R6 ;  /* 0x0001500601007387 */ /* 0x0003e80000100a00 */
[----:B------:R-:W3:Y:S01]  /*2c080*/  LDL.LU R165, [R1+0x730] ;  /* 0x0007300001a57983 */ /* 0x000ee20000300800 */
[----:B-1----:R-:W-:-:S04]  /*2c090*/  LEA R8, P6, R164, R2, 0x2 ;  /* 0x00000002a4087211 */ /* 0x002fc800078c10ff */
[----:B------:R-:W-:Y:S02]  /*2c0a0*/  LEA.HI.X.SX32 R9, R164, R5, 0x2, P6 ;  /* 0x00000005a4097211 */ /* 0x000fe400030f16ff */
[----:B------:R-:W3:Y:S01]  /*2c0b0*/  LDL.LU R164, [R1+0x734] ;  /* 0x0007340001a47983 */ /* 0x000ee20000300800 */
[----:B------:R-:W-:-:S03]  /*2c0c0*/  LEA R6, P5, R162, R2, 0x2 ;  /* 0x00000002a2067211 */ /* 0x000fc600078a10ff */
[----:B------:R1:W-:Y:S01]  /*2c0d0*/  STL.64 [R1+0x148], R8 ;  /* 0x0001480801007387 */ /* 0x0003e20000100a00 */
[----:B------:R-:W-:Y:S01]  /*2c0e0*/  LEA.HI.X.SX32 R7, R162, R5, 0x2, P5 ;  /* 0x00000005a2077211 */ /* 0x000fe200028f16ff */
[----:B------:R-:W-:Y:S01]  /*2c0f0*/  IMAD R3, R131, UR13, RZ ;  /* 0x0000000d83037c24 */ /* 0x000fe2000f8e02ff */
[----:B------:R-:W2:Y:S03]  /*2c100*/  LDCU UR13, c[0x0][0x3b0] ;  /* 0x00007600ff0d77ac */ /* 0x000ea60008000800 */
[----:B------:R1:W-:Y:S02]  /*2c110*/  STL.64 [R1+0x140], R6 ;  /* 0x0001400601007387 */ /* 0x0003e40000100a00 */
[----:B-1----:R-:W-:-:S04]  /*2c120*/  LEA R8, P6, R161, R2, 0x2 ;  /* 0x00000002a1087211 */ /* 0x002fc800078c10ff */
[----:B------:R-:W-:Y:S02]  /*2c130*/  LEA.HI.X.SX32 R9, R161, R5, 0x2, P6 ;  /* 0x00000005a1097211 */ /* 0x000fe400030f16ff */
[----:B------:R-:W3:Y:S01]  /*2c140*/  LDL.LU R161, [R1+0x738] ;  /* 0x0007380001a17983 */ /* 0x000ee20000300800 */
[----:B------:R-:W-:-:S03]  /*2c150*/  LEA R6, P5, R160, R2, 0x2 ;  /* 0x00000002a0067211 */ /* 0x000fc600078a10ff */
[----:B------:R-:W-:Y:S01]  /*2c160*/  STL [R1+0x990], R3 ;  /* 0x0009900301007387 */ /* 0x000fe20000100800 */
[----:B------:R-:W-:-:S03]  /*2c170*/  LEA.HI.X.SX32 R7, R160, R5, 0x2, P5 ;  /* 0x00000005a0077211 */ /* 0x000fc600028f16ff */
[----:B------:R1:W-:Y:S04]  /*2c180*/  STL.64 [R1+0x138], R8 ;  /* 0x0001380801007387 */ /* 0x0003e80000100a00 */
[----:B------:R-:W3:Y:S04]  /*2c190*/  LDL.LU R160, [R1+0x73c] ;  /* 0x00073c0001a07983 */ /* 0x000ee80000300800 */
[----:B------:R-:W3:Y:S04]  /*2c1a0*/  LDL.LU R162, [R1+0x780] ;  /* 0x0007800001a27983 */ /* 0x000ee80000300800 */
[----:B------:R2:W-:Y:S01]  /*2c1b0*/  STL.64 [R1+0x130], R6 ;  /* 0x0001300601007387 */ /* 0x0005e20000100a00 */
[----:B-1----:R-:W-:-:S04]  /*2c1c0*/  LEA R8, P6, R159, R2, 0x2 ;  /* 0x000000029f087211 */ /* 0x002fc800078c10ff */
[----:B------:R-:W-:Y:S02]  /*2c1d0*/  LEA.HI.X.SX32 R9, R159, R5, 0x2, P6 ;  /* 0x000000059f097211 */ /* 0x000fe400030f16ff */
[----:B------:R-:W3:Y:S04]  /*2c1e0*/  LDL.LU R159, [R1+0x788] ;  /* 0x00078800019f7983 */ /* 0x000ee80000300800 */
[----:B------:R1:W-:Y:S01]  /*2c1f0*/  STL.64 [R1+0x128], R8 ;  /* 0x0001280801007387 */ /* 0x0003e20000100a00 */
[----:B--2---:R-:W-:-:S04]  /*2c200*/  LEA R6, P5, R163, R2, 0x2 ;  /* 0x00000002a3067211 */ /* 0x004fc800078a10ff */
[-C--:B------:R-:W-:Y:S01]  /*2c210*/  LEA.HI.X.SX32 R7, R163, R5.reuse, 0x2, P5 ;  /* 0x00000005a3077211 */ /* 0x080fe200028f16ff */
[----:B------:R-:W-:Y:S01]  /*2c220*/  IMAD R3, R132, UR16, RZ ;  /* 0x0000001084037c24 */ /* 0x000fe2000f8e02ff */
[----:B------:R-:W2:Y:S01]  /*2c230*/  LDCU UR16, c[0x0][0x3b0] ;  /* 0x00007600ff1077ac */ /* 0x000ea20008000800 */
[CC--:B-1----:R-:W-:Y:S02]  /*2c240*/  LEA R8, P6, R158.reuse, R2.reuse, 0x2 ;  /* 0x000000029e087211 */ /* 0x0c2fe400078c10ff */
[----:B------:R4:W-:Y:S02]  /*2c250*/  STL.64 [R1+0x120], R6 ;  /* 0x0001200601007387 */ /* 0x0009e40000100a00 */
[----:B------:R-:W-:Y:S02]  /*2c260*/  LEA.HI.X.SX32 R9, R158, R5, 0x2, P6 ;  /* 0x000000059e097211 */ /* 0x000fe400030f16ff */
[----:B------:R-:W2:Y:S01]  /*2c270*/  LDL.LU R158, [R1+0x78c] ;  /* 0x00078c00019e7983 */ /* 0x000ea20000300800 */
[----:B----4-:R-:W-:-:S03]  /*2c280*/  LEA R6, P5, R157, R2, 0x2 ;  /* 0x000000029d067211 */ /* 0x010fc600078a10ff */
[----:B------:R-:W-:Y:S01]  /*2c290*/  STL [R1+0x994], R3 ;  /* 0x0009940301007387 */ /* 0x000fe20000100800 */
[----:B------:R-:W-:-:S03]  /*2c2a0*/  LEA.HI.X.SX32 R7, R157, R5, 0x2, P5 ;  /* 0x000000059d077211 */ /* 0x000fc600028f16ff */
[----:B------:R1:W-:Y:S04]  /*2c2b0*/  STL.64 [R1+0x118], R8 ;  /* 0x0001180801007387 */ /* 0x0003e80000100a00 */
[----:B------:R-:W4:Y:S04]  /*2c2c0*/  LDL.LU R163, [R1+0x790] ;  /* 0x0007900001a37983 */ /* 0x000f280000300800 */
[----:B------:R3:W-:Y:S04]  /*2c2d0*/  STL.64 [R1+0x110], R6 ;  /* 0x0001100601007387 */ /* 0x0007e80000100a00 */
[----:B------:R-:W4:Y:S01]  /*2c2e0*/  LDL.LU R157, [R1+0x794] ;  /* 0x00079400019d7983 */ /* 0x000f220000300800 */
[----:B-1----:R-:W-:-:S04]  /*2c2f0*/  LEA R8, P6, R156, R2, 0x2 ;  /* 0x000000029c087211 */ /* 0x002fc800078c10ff */
[----:B------:R-:W-:Y:S02]  /*2c300*/  LEA.HI.X.SX32 R9, R156, R5, 0x2, P6 ;  /* 0x000000059c097211 */ /* 0x000fe400030f16ff */
[----:B------:R-:W4:Y:S04]  /*2c310*/  LDL.LU R156, [R1+0x798] ;  /* 0x00079800019c7983 */ /* 0x000f280000300800 */
[----:B------:R1:W-:Y:S01]  /*2c320*/  STL.64 [R1+0x108], R8 ;  /* 0x0001080801007387 */ /* 0x0003e20000100a00 */
[----:B---3--:R-:W-:-:S04]  /*2c330*/  LEA R6, P5, R155, R2, 0x2 ;  /* 0x000000029b067211 */ /* 0x008fc800078a10ff */
[----:B------:R-:W-:-:S05]  /*2c340*/  LEA.HI.X.SX32 R7, R155, R5, 0x2, P5 ;  /* 0x000000059b077211 */ /* 0x000fca00028f16ff */
[----:B------:R3:W-:Y:S04]  /*2c350*/  STL.64 [R1+0x100], R6 ;  /* 0x0001000601007387 */ /* 0x0007e80000100a00 */
[----:B------:R-:W4:Y:S01]  /*2c360*/  LDL.LU R155, [R1+0x79c] ;  /* 0x00079c00019b7983 */ /* 0x000f220000300800 */
[-C--:B-1----:R-:W-:Y:S01]  /*2c370*/  LEA R8, P6, R165, R2.reuse, 0x2 ;  /* 0x00000002a5087211 */ /* 0x082fe200078c10ff */
[----:B------:R-:W-:Y:S01]  /*2c380*/  IMAD R3, R133, UR18, RZ ;  /* 0x0000001285037c24 */ /* 0x000fe2000f8e02ff */
[----:B------:R-:W1:Y:S02]  /*2c390*/  LDCU UR18, c[0x0][0x3b0] ;  /* 0x00007600ff1277ac */ /* 0x000e640008000800 */
[-C--:B------:R-:W-:Y:S02]  /*2c3a0*/  LEA.HI.X.SX32 R9, R165, R5.reuse, 0x2, P6 ;  /* 0x00000005a5097211 */ /* 0x080fe400030f16ff */
[CC--:B---3--:R-:W-:Y:S01]  /*2c3b0*/  LEA R6, P5, R164.reuse, R2.reuse, 0x2 ;  /* 0x00000002a4067211 */ /* 0x0c8fe200078a10ff */
[----:B------:R-:W-:Y:S03]  /*2c3c0*/  STL [R1+0x9a4], R3 ;  /* 0x0009a40301007387 */ /* 0x000fe60000100800 */
[----:B------:R-:W-:Y:S01]  /*2c3d0*/  LEA.HI.X.SX32 R7, R164, R5, 0x2, P5 ;  /* 0x00000005a4077211 */ /* 0x000fe200028f16ff */
[----:B------:R-:W3:Y:S04]  /*2c3e0*/  LDL.LU R165, [R1+0x7a0] ;  /* 0x0007a00001a57983 */ /* 0x000ee80000300800 */
[----:B------:R1:W-:Y:S04]  /*2c3f0*/  STL.64 [R1+0xf8], R8 ;  /* 0x0000f80801007387 */ /* 0x0003e80000100a00 */
[----:B------:R-:W3:Y:S04]  /*2c400*/  LDL.LU R164, [R1+0x7a4] ;  /* 0x0007a40001a47983 */ /* 0x000ee80000300800 */
[----:B------:R1:W-:Y:S02]  /*2c410*/  STL.64 [R1+0xf0], R6 ;  /* 0x0000f00601007387 */ /* 0x0003e40000100a00 */
[----:B-1----:R-:W-:-:S04]  /*2c420*/  LEA R8, P6, R161, R2, 0x2 ;  /* 0x00000002a1087211 */ /* 0x002fc800078c10ff */
[----:B------:R-:W-:Y:S02]  /*2c430*/  LEA.HI.X.SX32 R9, R161, R5, 0x2, P6 ;  /* 0x00000005a1097211 */ /* 0x000fe400030f16ff */
[----:B------:R-:W3:Y:S01]  /*2c440*/  LDL.LU R161, [R1+0x7b4] ;  /* 0x0007b40001a17983 */ /* 0x000ee20000300800 */
[----:B------:R-:W-:-:S04]  /*2c450*/  LEA R6, P5, R160, R2, 0x2 ;  /* 0x00000002a0067211 */ /* 0x000fc800078a10ff */
[----:B------:R-:W-:Y:S01]  /*2c460*/  LEA.HI.X.SX32 R7, R160, R5, 0x2, P5 ;  /* 0x00000005a0077211 */ /* 0x000fe200028f16ff */
[----:B------:R1:W-:Y:S01]  /*2c470*/  STL.64 [R1+0xe8], R8 ;  /* 0x0000e80801007387 */ /* 0x0003e20000100a00 */
[----:B------:R-:W-:Y:S01]  /*2c480*/  IMAD R3, R134, UR19, RZ ;  /* 0x0000001386037c24 */ /* 0x000fe2000f8e02ff */
[----:B------:R-:W2:Y:S02]  /*2c490*/  LDCU UR19, c[0x0][0x3b0] ;  /* 0x00007600ff1377ac */ /* 0x000ea40008000800 */
[----:B------:R1:W-:Y:S04]  /*2c4a0*/  STL.64 [R1+0xe0], R6 ;  /* 0x0000e00601007387 */ /* 0x0003e80000100a00 */
[----:B------:R-:W3:Y:S01]  /*2c4b0*/  LDL.LU R160, [R1+0x7b8] ;  /* 0x0007b80001a07983 */ /* 0x000ee20000300800 */
[----:B-1----:R-:W-:-:S03]  /*2c4c0*/  LEA R8, P6, R162, R2, 0x2 ;  /* 0x00000002a2087211 */ /* 0x002fc600078c10ff */
[----:B------:R-:W-:Y:S01]  /*2c4d0*/  STL [R1+0x9b0], R3 ;  /* 0x0009b00301007387 */ /* 0x000fe20000100800 */
[-C--:B------:R-:W-:Y:S02]  /*2c4e0*/  LEA.HI.X.SX32 R9, R162, R5.reuse, 0x2, P6 ;  /* 0x00000005a2097211 */ /* 0x080fe400030f16ff */
[CC--:B------:R-:W-:Y:S01]  /*2c4f0*/  LEA R6, P5, R159.reuse, R2.reuse, 0x2 ;  /* 0x000000029f067211 */ /* 0x0c0fe200078a10ff */
[----:B------:R-:W3:Y:S03]  /*2c500*/  LDL.LU R162, [R1+0x7bc] ;  /* 0x0007bc0001a27983 */ /* 0x000ee60000300800 */
[----:B------:R-:W-:Y:S01]  /*2c510*/  LEA.HI.X.SX32 R7, R159, R5, 0x2, P5 ;  /* 0x000000059f077211 */ /* 0x000fe200028f16ff */
[----:B------:R2:W-:Y:S04]  /*2c520*/  STL.64 [R1+0xd8], R8 ;  /* 0x0000d80801007387 */ /* 0x0005e80000100a00 */
[----:B------:R-:W3:Y:S04]  /*2c530*/  LDL.LU R159, [R1+0x7c0] ;  /* 0x0007c000019f7983 */ /* 0x000ee80000300800 */
[----:B------:R4:W-:Y:S01]  /*2c540*/  STL.64 [R1+0xd0], R6 ;  /* 0x0000d00601007387 */ /* 0x0009e20000100a00 */
[----:B--2---:R-:W-:-:S04]  /*2c550*/  LEA R8, P6, R158, R2, 0x2 ;  /* 0x000000029e087211 */ /* 0x004fc800078c10ff */
[-C--:B------:R-:W-:Y:S02]  /*2c560*/  LEA.HI.X.SX32 R9, R158, R5.reuse, 0x2, P6 ;  /* 0x000000059e097211 */ /* 0x080fe400030f16ff */
[----:B------:R-:W2:Y:S04]  /*2c570*/  LDL.LU R158, [R1+0x7c4] ;  /* 0x0007c400019e7983 */ /* 0x000ea80000300800 */
[----:B------:R1:W-:Y:S01]  /*2c580*/  STL.64 [R1+0xc8], R8 ;  /* 0x0000c80801007387 */ /* 0x0003e20000100a00 */
[----:B----4-:R-:W-:Y:S01]  /*2c590*/  LEA R6, P5, R163, R2, 0x2 ;  /* 0x00000002a3067211 */ /* 0x010fe200078a10ff */
[----:B------:R-:W-:Y:S01]  /*2c5a0*/  IMAD R3, R135, UR20, RZ ;  /* 0x0000001487037c24 */ /* 0x000fe2000f8e02ff */
[----:B------:R-:W4:Y:S02]  /*2c5b0*/  LDCU UR20, c[0x0][0x3b0] ;  /* 0x00007600ff1477ac */ /* 0x000f240008000800 */
[----:B------:R-:W-:-:S02]  /*2c5c0*/  LEA.HI.X.SX32 R7, R163, R5, 0x2, P5 ;  /* 0x00000005a3077211 */ /* 0x000fc400028f16ff */
[----:B-1----:R-:W-:-:S03]  /*2c5d0*/  LEA R8, P6, R157, R2, 0x2 ;  /* 0x000000029d087211 */ /* 0x002fc600078c10ff */
[----:B------:R1:W-:Y:S01]  /*2c5e0*/  STL.64 [R1+0xc0], R6 ;  /* 0x0000c00601007387 */ /* 0x0003e20000100a00 */
[----:B------:R-:W-:-:S03]  /*2c5f0*/  LEA.HI.X.SX32 R9, R157, R5, 0x2, P6 ;  /* 0x000000059d097211 */ /* 0x000fc600030f16ff */
[----:B------:R-:W4:Y:S04]  /*2c600*/  LDL.LU R163, [R1+0x7c8] ;  /* 0x0007c80001a37983 */ /* 0x000f280000300800 */
[----:B------:R-:W-:Y:S01]  /*2c610*/  STL [R1+0x9b4], R3 ;  /* 0x0009b40301007387 */ /* 0x000fe20000100800 */
[----:B-1----:R-:W-:-:S03]  /*2c620*/  LEA R6, P5, R156, R2, 0x2 ;  /* 0x000000029c067211 */ /* 0x002fc600078a10ff */
[----:B------:R1:W-:Y:S01]  /*2c630*/  STL.64 [R1+0xb8], R8 ;  /* 0x0000b80801007387 */ /* 0x0003e20000100a00 */
[----:B------:R-:W-:-:S03]  /*2c640*/  LEA.HI.X.SX32 R7, R156, R5, 0x2, P5 ;  /* 0x000000059c077211 */ /* 0x000fc600028f16ff */
[----:B------:R-:W4:Y:S04]  /*2c650*/  LDL.LU R157, [R1+0x7cc] ;  /* 0x0007cc00019d7983 */ /* 0x000f280000300800 */
[----:B------:R3:W-:Y:S04]  /*2c660*/  STL.64 [R1+0xb0], R6 ;  /* 0x0000b00601007387 */ /* 0x0007e80000100a00 */
[----:B------:R-:W4:Y:S01]  /*2c670*/  LDL.LU R156, [R1+0x7e0] ;  /* 0x0007e000019c7983 */ /* 0x000f220000300800 */
[----:B-1----:R-:W-:-:S04]  /*2c680*/  LEA R8, P6, R155, R2, 0x2 ;  /* 0x000000029b087211 */ /* 0x002fc800078c10ff */
[----:B------:R-:W-:Y:S02]  /*2c690*/  LEA.HI.X.SX32 R9, R155, R5, 0x2, P6 ;  /* 0x000000059b097211 */ /* 0x000fe400030f16ff */
[----:B------:R-:W4:Y:S01]  /*2c6a0*/  LDL.LU R155, [R1+0x804] ;  /* 0x00080400019b7983 */ /* 0x000f220000300800 */
[----:B------:R-:W-:Y:S01]  /*2c6b0*/  IMAD R3, R137, UR21, RZ ;  /* 0x0000001589037c24 */ /* 0x000fe2000f8e02ff */
[----:B------:R-:W1:Y:S02]  /*2c6c0*/  LDCU UR21, c[0x0][0x3b0] ;  /* 0x00007600ff1577ac */ /* 0x000e640008000800 */
[----:B------:R3:W-:Y:S02]  /*2c6d0*/  STL.64 [R1+0xa8], R8 ;  /* 0x0000a80801007387 */ /* 0x0007e40000100a00 */
[----:B---3--:R-:W-:-:S04]  /*2c6e0*/  LEA R6, P5, R165, R2, 0x2 ;  /* 0x00000002a5067211 */ /* 0x008fc800078a10ff */
[----:B------:R-:W-:Y:S02]  /*2c6f0*/  LEA.HI.X.SX32 R7, R165, R5, 0x2, P5 ;  /* 0x00000005a5077211 */ /* 0x000fe400028f16ff */
[----:B------:R-:W-:-:S03]  /*2c700*/  LEA R8, P6, R164, R2, 0x2 ;  /* 0x00000002a4087211 */ /* 0x000fc600078c10ff */
[----:B------:R3:W-:Y:S01]  /*2c710*/  STL.64 [R1+0xa0], R6 ;  /* 0x0000a00601007387 */ /* 0x0007e20000100a00 */
[----:B------:R-:W-:-:S03]  /*2c720*/  LEA.HI.X.SX32 R9, R164, R5, 0x2, P6 ;  /* 0x00000005a4097211 */ /* 0x000fc600030f16ff */
[----:B------:R-:W-:Y:S04]  /*2c730*/  STL [R1+0x9b8], R3 ;  /* 0x0009b80301007387 */ /* 0x000fe80000100800 */
[----:B------:R-:W4:Y:S04]  /*2c740*/  LDL.LU R166, [R1+0x81c] ;  /* 0x00081c0001a67983 */ /* 0x000f280000300800 */
[----:B------:R1:W-:Y:S01]  /*2c750*/  STL.64 [R1+0x98], R8 ;  /* 0x0000980801007387 */ /* 0x0003e20000100a00 */
[----:B---3--:R-:W-:-:S04]  /*2c760*/  LEA R6, P5, R161, R2, 0x2 ;  /* 0x00000002a1067211 */ /* 0x008fc800078a10ff */
[----:B------:R-:W-:Y:S02]  /*2c770*/  LEA.HI.X.SX32 R7, R161, R5, 0x2, P5 ;  /* 0x00000005a1077211 */ /* 0x000fe400028f16ff */
[----:B------:R-:W3:Y:S04]  /*2c780*/  LDL.LU R161, [R1+0x84c] ;  /* 0x00084c0001a17983 */ /* 0x000ee80000300800 */
[----:B------:R1:W-:Y:S02]  /*2c790*/  STL.64 [R1+0x90], R6 ;  /* 0x0000900601007387 */ /* 0x0003e40000100a00 */
[----:B-1----:R-:W-:-:S04]  /*2c7a0*/  LEA R8, P6, R160, R2, 0x2 ;  /* 0x00000002a0087211 */ /* 0x002fc800078c10ff */
[----:B------:R-:W-:Y:S02]  /*2c7b0*/  LEA.HI.X.SX32 R9, R160, R5, 0x2, P6 ;  /* 0x00000005a0097211 */ /* 0x000fe400030f16ff */
[----:B------:R-:W3:Y:S04]  /*2c7c0*/  LDL.LU R160, [R1+0x8b8] ;  /* 0x0008b80001a07983 */ /* 0x000ee80000300800 */
[----:B------:R1:W-:Y:S01]  /*2c7d0*/  STL.64 [R1+0x88], R8 ;  /* 0x0000880801007387 */ /* 0x0003e20000100a00 */
[----:B------:R-:W-:-:S03]  /*2c7e0*/  LEA R6, P5, R162, R2, 0x2 ;  /* 0x00000002a2067211 */ /* 0x000fc600078a10ff */
[----:B------:R-:W3:Y:S01]  /*2c7f0*/  LDL.LU R165, [R1+0x920] ;  /* 0x0009200001a57983 */ /* 0x000ee20000300800 */
[----:B------:R-:W-:Y:S01]  /*2c800*/  LEA.HI.X.SX32 R7, R162, R5, 0x2, P5 ;  /* 0x00000005a2077211 */ /* 0x000fe200028f16ff */
[----:B------:R-:W-:Y:S01]  /*2c810*/  IMAD R3, R138, UR24, RZ ;  /* 0x000000188a037c24 */ /* 0x000fe2000f8e02ff */
[----:B------:R-:W2:Y:S03]  /*2c820*/  LDCU UR24, c[0x0][0x3b0] ;  /* 0x00007600ff1877ac */ /* 0x000ea60008000800 */
[----:B------:R2:W-:Y:S01]  /*2c830*/  STL.64 [R1+0x80], R6 ;  /* 0x0000800601007387 */ /* 0x0005e20000100a00 */
[----:B-1----:R-:W-:-:S03]  /*2c840*/  LEA R8, P6, R159, R2, 0x2 ;  /* 0x000000029f087211 */ /* 0x002fc600078c10ff */
[----:B------:R-:W3:Y:S01]  /*2c850*/  LDL.LU R162, [R1+0x97c] ;  /* 0x00097c0001a27983 */ /* 0x000ee20000300800 */
[----:B------:R-:W-:-:S03]  /*2c860*/  LEA.HI.X.SX32 R9, R159, R5, 0x2, P6 ;  /* 0x000000059f097211 */ /* 0x000fc600030f16ff */
[----:B------:R-:W-:Y:S04]  /*2c870*/  STL [R1+0x9bc], R3 ;  /* 0x0009bc0301007387 */ /* 0x000fe80000100800 */
[----:B------:R-:W3:Y:S01]  /*2c880*/  LDL.LU R159, [R1+0x9d8] ;  /* 0x0009d800019f7983 */ /* 0x000ee20000300800 */
[----:B--2---:R-:W-:-:S03]  /*2c890*/  LEA R6, P5, R158, R2, 0x2 ;  /* 0x000000029e067211 */ /* 0x004fc600078a10ff */
[----:B------:R4:W-:Y:S01]  /*2c8a0*/  STL.64 [R1+0x78], R8 ;  /* 0x0000780801007387 */ /* 0x0009e20000100a00 */
[----:B------:R-:W-:-:S03]  /*2c8b0*/  LEA.HI.X.SX32 R7, R158, R5, 0x2, P5 ;  /* 0x000000059e077211 */ /* 0x000fc600028f16ff */
[----:B------:R-:W2:Y:S04]  /*2c8c0*/  LDL.LU R158, [R1+0xa08] ;  /* 0x000a0800019e7983 */ /* 0x000ea80000300800 */
[----:B------:R1:W-:Y:S04]  /*2c8d0*/  STL.64 [R1+0x70], R6 ;  /* 0x0000700601007387 */ /* 0x0003e80000100a00 */
[----:B------:R-:W2:Y:S01]  /*2c8e0*/  LDL.LU R164, [R1+0xa0c] ;  /* 0x000a0c0001a47983 */ /* 0x000ea20000300800 */
[----:B----4-:R-:W-:-:S04]  /*2c8f0*/  LEA R8, P6, R163, R2, 0x2 ;  /* 0x00000002a3087211 */ /* 0x010fc800078c10ff */
[-C--:B------:R-:W-:Y:S01]  /*2c900*/  LEA.HI.X.SX32 R9, R163, R5.reuse, 0x2, P6 ;  /* 0x00000005a3097211 */ /* 0x080fe200030f16ff */
[----:B------:R-:W-:Y:S01]  /*2c910*/  IMAD R3, R139, UR25, RZ ;  /* 0x000000198b037c24 */ /* 0x000fe2000f8e02ff */
[----:B------:R-:W4:Y:S01]  /*2c920*/  LDCU UR25, c[0x0][0x3b0] ;  /* 0x00007600ff1977ac */ /* 0x000f220008000800 */
[CC--:B-1----:R-:W-:Y:S02]  /*2c930*/  LEA R6, P5, R157.reuse, R2.reuse, 0x2 ;  /* 0x000000029d067211 */ /* 0x0c2fe400078a10ff */
[----:B------:R1:W-:Y:S02]  /*2c940*/  STL.64 [R1+0x68], R8 ;  /* 0x0000680801007387 */ /* 0x0003e40000100a00 */
[----:B------:R-:W-:Y:S02]  /*2c950*/  LEA.HI.X.SX32 R7, R157, R5, 0x2, P5 ;  /* 0x000000059d077211 */ /* 0x000fe400028f16ff */
[----:B------:R-:W4:Y:S04]  /*2c960*/  LDL.LU R157, [R1+0xa10] ;  /* 0x000a1000019d7983 */ /* 0x000f280000300800 */
[----:B------:R1:W-:Y:S02]  /*2c970*/  STL.64 [R1+0x60], R6 ;  /* 0x0000600601007387 */ /* 0x0003e40000100a00 */
[----:B-1----:R-:W-:-:S02]  /*2c980*/  LEA R8, P6, R156, R2, 0x2 ;  /* 0x000000029c087211 */ /* 0x002fc400078c10ff */
[----:B------:R1:W-:Y:S02]  /*2c990*/  STL [R1+0x9e8], R3 ;  /* 0x0009e80301007387 */ /* 0x0003e40000100800 */
[----:B------:R-:W-:Y:S02]  /*2c9a0*/  LEA.HI.X.SX32 R9, R156, R5, 0x2, P6 ;  /* 0x000000059c097211 */ /* 0x000fe400030f16ff */
[----:B------:R-:W4:Y:S04]  /*2c9b0*/  LDL.LU R163, [R1+0xa14] ;  /* 0x000a140001a37983 */ /* 0x000f280000300800 */
[----:B------:R1:W-:Y:S04]  /*2c9c0*/  STL.64 [R1+0x58], R8 ;  /* 0x0000580801007387 */ /* 0x0003e80000100a00 */
[----:B------:R-:W4:Y:S01]  /*2c9d0*/  LDL.LU R156, [R1+0xa1c] ;  /* 0x000a1c00019c7983 */ /* 0x000f220000300800 */
[----:B------:R-:W-:-:S04]  /*2c9e0*/  LEA R6, P5, R155, R2, 0x2 ;  /* 0x000000029b067211 */ /* 0x000fc800078a10ff */
[----:B------:R-:W-:Y:S02]  /*2c9f0*/  LEA.HI.X.SX32 R7, R155, R5, 0x2, P5 ;  /* 0x000000059b077211 */ /* 0x000fe400028f16ff */
[----:B------:R-:W4:Y:S04]  /*2ca00*/  LDL.LU R155, [R1+0xa40] ;  /* 0x000a4000019b7983 */ /* 0x000f280000300800 */
[----:B------:R3:W-:Y:S01]  /*2ca10*/  STL.64 [R1+0x50], R6 ;  /* 0x0000500601007387 */ /* 0x0007e20000100a00 */
[----:B-1----:R-:W-:Y:S01]  /*2ca20*/  IMAD R3, R140, UR26, RZ ;  /* 0x0000001a8c037c24 */ /* 0x002fe2000f8e02ff */
[----:B------:R-:W1:Y:S01]  /*2ca30*/  LDCU UR26, c[0x0][0x3b0] ;  /* 0x00007600ff1a77ac */ /* 0x000e620008000800 */
[----:B------:R-:W-:-:S04]  /*2ca40*/  LEA R8, P6, R166, R2, 0x2 ;  /* 0x00000002a6087211 */ /* 0x000fc800078c10ff */
[----:B------:R-:W-:-:S05]  /*2ca50*/  LEA.HI.X.SX32 R9, R166, R5, 0x2, P6 ;  /* 0x00000005a6097211 */ /* 0x000fca00030f16ff */
[----:B------:R1:W-:Y:S01]  /*2ca60*/  STL.64 [R1+0x48], R8 ;  /* 0x0000480801007387 */ /* 0x0003e20000100a00 */
[----:B---3--:R-:W-:-:S04]  /*2ca70*/  LEA R6, P5, R161, R2, 0x2 ;  /* 0x00000002a1067211 */ /* 0x008fc800078a10ff */
[----:B------:R-:W-:Y:S02]  /*2ca80*/  LEA.HI.X.SX32 R7, R161, R5, 0x2, P5 ;  /* 0x00000005a1077211 */ /* 0x000fe400028f16ff */
[----:B------:R-:W3:Y:S04]  /*2ca90*/  LDL.LU R161, [R1+0xa44] ;  /* 0x000a440001a17983 */ /* 0x000ee80000300800 */
        /* <DEDUP_REMOVED lines=8> */
[----:B------:R1:W-:Y:S02]  /*2cb20*/  STL.64 [R1+0x30], R6 ;  /* 0x0000300601007387 */ /* 0x0003e40000100a00 */
[CC--:B-1----:R-:W-:Y:S02]  /*2cb30*/  LEA R8, P6, R162.reuse, R2.reuse, 0x2 ;  /* 0x00000002a2087211 */ /* 0x0c2fe400078c10ff */
[----:B------:R-:W-:Y:S02]  /*2cb40*/  LEA R6, P5, R159, R2, 0x2 ;  /* 0x000000029f067211 */ /* 0x000fe400078a10ff */
[----:B------:R-:W-:-:S02]  /*2cb50*/  LEA.HI.X.SX32 R9, R162, R5, 0x2, P6 ;  /* 0x00000005a2097211 */ /* 0x000fc400030f16ff */
[----:B------:R-:W-:Y:S01]  /*2cb60*/  LEA.HI.X.SX32 R7, R159, R5, 0x2, P5 ;  /* 0x000000059f077211 */ /* 0x000fe200028f16ff */
[----:B------:R-:W3:Y:S04]  /*2cb70*/  LDL.LU R162, [R1+0xa60] ;  /* 0x000a600001a27983 */ /* 0x000ee80000300800 */
[----:B------:R2:W-:Y:S04]  /*2cb80*/  STL.64 [R1+0x28], R8 ;  /* 0x0000280801007387 */ /* 0x0005e80000100a00 */
[----:B------:R-:W3:Y:S01]  /*2cb90*/  LDL.LU R159, [R1+0xa64] ;  /* 0x000a6400019f7983 */ /* 0x000ee20000300800 */
[----:B------:R-:W-:Y:S01]  /*2cba0*/  IMAD R3, R141, UR27, RZ ;  /* 0x0000001b8d037c24 */ /* 0x000fe2000f8e02ff */
[----:B------:R-:W1:Y:S02]  /*2cbb0*/  LDCU UR27, c[0x0][0x3b0] ;  /* 0x00007600ff1b77ac */ /* 0x000e640008000800 */
[----:B------:R1:W-:Y:S01]  /*2cbc0*/  STL.64 [R1+0x20], R6 ;  /* 0x0000200601007387 */ /* 0x0003e20000100a00 */
[----:B--2---:R-:W-:-:S04]  /*2cbd0*/  LEA R8, P6, R158, R2, 0x2 ;  /* 0x000000029e087211 */ /* 0x004fc800078c10ff */
[----:B------:R-:W-:Y:S02]  /*2cbe0*/  LEA.HI.X.SX32 R9, R158, R5, 0x2, P6 ;  /* 0x000000059e097211 */ /* 0x000fe400030f16ff */
[----:B------:R-:W2:Y:S01]  /*2cbf0*/  LDL.LU R158, [R1+0xa68] ;  /* 0x000a6800019e7983 */ /* 0x000ea20000300800 */
[----:B-1----:R-:W-:-:S04]  /*2cc00*/  LEA R6, P5, R164, R2, 0x2 ;  /* 0x00000002a4067211 */ /* 0x002fc800078a10ff */
[----:B------:R-:W-:Y:S01]  /*2cc10*/  LEA.HI.X.SX32 R7, R164, R5, 0x2, P5 ;  /* 0x00000005a4077211 */ /* 0x000fe200028f16ff */
[----:B------:R-:W-:Y:S04]  /*2cc20*/  STL [R1+0x9fc], R3 ;  /* 0x0009fc0301007387 */ /* 0x000fe80000100800 */
[----:B------:R4:W-:Y:S04]  /*2cc30*/  STL.64 [R1+0x18], R8 ;  /* 0x0000180801007387 */ /* 0x0009e80000100a00 */
[----:B------:R1:W-:Y:S01]  /*2cc40*/  STL.64 [R1+0x10], R6 ;  /* 0x0000100601007387 */ /* 0x0003e20000100a00 */
[----:B----4-:R-:W-:-:S04]  /*2cc50*/  LEA R8, P6, R157, R2, 0x2 ;  /* 0x000000029d087211 */ /* 0x010fc800078c10ff */
[----:B------:R-:W-:Y:S02]  /*2cc60*/  LEA.HI.X.SX32 R9, R157, R5, 0x2, P6 ;  /* 0x000000059d097211 */ /* 0x000fe400030f16ff */
[----:B------:R-:W4:Y:S01]  /*2cc70*/  LDL.LU R157, [R1+0xa6c] ;  /* 0x000a6c00019d7983 */ /* 0x000f220000300800 */
[----:B-1----:R-:W-:-:S04]  /*2cc80*/  LEA R6, P5, R163, R2, 0x2 ;  /* 0x00000002a3067211 */ /* 0x002fc800078a10ff */
[----:B------:R-:W-:Y:S01]  /*2cc90*/  LEA.HI.X.SX32 R7, R163, R5, 0x2, P5 ;  /* 0x00000005a3077211 */ /* 0x000fe200028f16ff */
[----:B------:R-:W-:Y:S01]  /*2cca0*/  STL.64 [R1+0x8], R8 ;  /* 0x0000080801007387 */ /* 0x000fe20000100a00 */
[----:B------:R-:W-:-:S03]  /*2ccb0*/  LEA R250, P6, R156, R2, 0x2 ;  /* 0x000000029cfa7211 */ /* 0x000fc600078c10ff */
[----:B------:R-:W-:Y:S01]  /*2ccc0*/  STL.64 [R1], R6 ;  /* 0x0000000601007387 */ /* 0x000fe20000100a00 */
[----:B------:R-:W-:-:S03]  /*2ccd0*/  LEA.HI.X.SX32 R251, R156, R5, 0x2, P6 ;  /* 0x000000059cfb7211 */ /* 0x000fc600030f16ff */
[----:B------:R-:W4:Y:S04]  /*2cce0*/  LDL.LU R156, [R1+0xa74] ;  /* 0x000a7400019c7983 */ /* 0x000f280000300800 */
[----:B------:R-:W-:Y:S01]  /*2ccf0*/  STL.64 [R1+0x1828], R250 ;  /* 0x001828fa01007387 */ /* 0x000fe20000100a00 */
[----:B------:R-:W-:-:S04]  /*2cd00*/  LEA R248, P5, R155, R2, 0x2 ;  /* 0x000000029bf87211 */ /* 0x000fc800078a10ff */
[----:B------:R-:W-:Y:S02]  /*2cd10*/  LEA.HI.X.SX32 R249, R155, R5, 0x2, P5 ;  /* 0x000000059bf97211 */ /* 0x000fe400028f16ff */
[----:B------:R-:W4:Y:S04]  /*2cd20*/  LDL.LU R155, [R1+0xa98] ;  /* 0x000a9800019b7983 */ /* 0x000f280000300800 */
[----:B------:R-:W-:Y:S01]  /*2cd30*/  STL.64 [R1+0x1830], R248 ;  /* 0x001830f801007387 */ /* 0x000fe20000100a00 */
[----:B---3--:R-:W-:-:S04]  /*2cd40*/  LEA R246, P6, R161, R2, 0x2 ;  /* 0x00000002a1f67211 */ /* 0x008fc800078c10ff */
[----:B------:R-:W-:Y:S02]  /*2cd50*/  LEA.HI.X.SX32 R247, R161, R5, 0x2, P6 ;  /* 0x00000005a1f77211 */ /* 0x000fe400030f16ff */
[----:B------:R-:W3:Y:S04]  /*2cd60*/  LDL.LU R161, [R1+0xa9c] ;  /* 0x000a9c0001a17983 */ /* 0x000ee80000300800 */
[----:B------:R-:W-:Y:S01]  /*2cd70*/  STL.64 [R1+0x1840], R246 ;  /* 0x001840f601007387 */ /* 0x000fe20000100a00 */
[----:B------:R-:W-:-:S04]  /*2cd80*/  LEA R244, P5, R160, R2, 0x2 ;  /* 0x00000002a0f47211 */ /* 0x000fc800078a10ff */
[----:B------:R-:W-:Y:S02]  /*2cd90*/  LEA.HI.X.SX32 R245, R160, R5, 0x2, P5 ;  /* 0x00000005a0f57211 */ /* 0x000fe400028f16ff */
[----:B------:R-:W3:Y:S04]  /*2cda0*/  LDL.LU R160, [R1+0xaac] ;  /* 0x000aac0001a07983 */ /* 0x000ee80000300800 */
[----:B------:R-:W-:Y:S01]  /*2cdb0*/  STL.64 [R1+0x1848], R244 ;  /* 0x001848f401007387 */ /* 0x000fe20000100a00 */
[----:B------:R-:W-:-:S04]  /*2cdc0*/  LEA R242, P6, R162, R2, 0x2 ;  /* 0x00000002a2f27211 */ /* 0x000fc800078c10ff */
[----:B------:R-:W-:Y:S02]  /*2cdd0*/  LEA.HI.X.SX32 R243, R162, R5, 0x2, P6 ;  /* 0x00000005a2f37211 */ /* 0x000fe400030f16ff */
[----:B------:R-:W3:Y:S01]  /*2cde0*/  LDL.LU R162, [R1+0xab8] ;  /* 0x000ab80001a27983 */ /* 0x000ee20000300800 */
[----:B------:R-:W-:-:S03]  /*2cdf0*/  LEA R240, P5, R159, R2, 0x2 ;  /* 0x000000029ff07211 */ /* 0x000fc600078a10ff */
[----:B------:R1:W-:Y:S01]  /*2ce00*/  STL [R1+0xa0c], R4 ;  /* 0x000a0c0401007387 */ /* 0x0003e20000100800 */
[----:B------:R-:W-:-:S03]  /*2ce10*/  LEA.HI.X.SX32 R241, R159, R5, 0x2, P5 ;  /* 0x000000059ff17211 */ /* 0x000fc600028f16ff */
[----:B------:R-:W-:Y:S04]  /*2ce20*/  STL.64 [R1+0x1850], R242 ;  /* 0x001850f201007387 */ /* 0x000fe80000100a00 */
[----:B------:R-:W3:Y:S01]  /*2ce30*/  LDL.LU R159, [R1+0xabc] ;  /* 0x000abc00019f7983 */ /* 0x000ee20000300800 */
[----:B--2---:R-:W-:-:S03]  /*2ce40*/  LEA R238, P6, R158, R2, 0x2 ;  /* 0x000000029eee7211 */ /* 0x004fc600078c10ff */
[----:B------:R-:W-:Y:S01]  /*2ce50*/  STL [R1+0x1864], R240 ;  /* 0x001864f001007387 */ /* 0x000fe20000100800 */
[----:B------:R-:W-:-:S03]  /*2ce60*/  LEA.HI.X.SX32 R239, R158, R5, 0x2, P6 ;  /* 0x000000059eef7211 */ /* 0x000fc600030f16ff */
[----:B------:R-:W-:Y:S04]  /*2ce70*/  STL [R1+0x1860], R241 ;  /* 0x001860f101007387 */ /* 0x000fe80000100800 */
[----:B------:R-:W2:Y:S04]  /*2ce80*/  LDL.LU R158, [R1+0xac0] ;  /* 0x000ac000019e7983 */ /* 0x000ea80000300800 */
[----:B------:R-:W-:Y:S01]  /*2ce90*/  STL.64 [R1+0x1868], R238 ;  /* 0x001868ee01007387 */ /* 0x000fe20000100a00 */
[----:B-1----:R-:W-:Y:S01]  /*2cea0*/  IMAD R4, R144, UR30, RZ ;  /* 0x0000001e90047c24 */ /* 0x002fe2000f8e02ff */
[----:B------:R-:W1:Y:S01]  /*2ceb0*/  LDCU UR30, c[0x0][0x3b0] ;  /* 0x00007600ff1e77ac */ /* 0x000e620008000800 */
[----:B----4-:R-:W-:-:S04]  /*2cec0*/  LEA R236, P5, R157, R2, 0x2 ;  /* 0x000000029dec7211 */ /* 0x010fc800078a10ff */
[----:B------:R-:W-:Y:S02]  /*2ced0*/  LEA.HI.X.SX32 R237, R157, R5, 0x2, P5 ;  /* 0x000000059ded7211 */ /* 0x000fe400028f16ff */
[----:B------:R-:W4:Y:S04]  /*2cee0*/  LDL.LU R157, [R1+0xc00] ;  /* 0x000c0000019d7983 */ /* 0x000f280000300800 */
[----:B------:R-:W-:Y:S01]  /*2cef0*/  STL.64 [R1+0x1870], R236 ;  /* 0x001870ec01007387 */ /* 0x000fe20000100a00 */
[----:B------:R-:W-:-:S03]  /*2cf00*/  LEA R228, P6, R156, R2, 0x2 ;  /* 0x000000029ce47211 */ /* 0x000fc600078c10ff */
[----:B------:R-:W-:Y:S01]  /*2cf10*/  STL [R1+0x1880], R237 ;  /* 0x001880ed01007387 */ /* 0x000fe20000100800 */
[----:B------:R-:W-:-:S03]  /*2cf20*/  LEA.HI.X.SX32 R229, R156, R5, 0x2, P6 ;  /* 0x000000059ce57211 */ /* 0x000fc600030f16ff */
[----:B------:R-:W4:Y:S04]  /*2cf30*/  LDL.LU R156, [R1+0xc14] ;  /* 0x000c1400019c7983 */ /* 0x000f280000300800 */
[----:B------:R1:W-:Y:S04]  /*2cf40*/  STL [R1+0xa10], R4 ;  /* 0x000a100401007387 */ /* 0x0003e80000100800 */
[----:B------:R-:W-:Y:S01]  /*2cf50*/  STL.64 [R1+0x1878], R228 ;  /* 0x001878e401007387 */ /* 0x000fe20000100a00 */
[----:B------:R-:W-:-:S04]  /*2cf60*/  LEA R226, P5, R155, R2, 0x2 ;  /* 0x000000029be27211 */ /* 0x000fc800078a10ff */
[----:B------:R-:W-:Y:S02]  /*2cf70*/  LEA.HI.X.SX32 R227, R155, R5, 0x2, P5 ;  /* 0x000000059be37211 */ /* 0x000fe400028f16ff */
[----:B------:R-:W4:Y:S01]  /*2cf80*/  LDL.LU R155, [R1+0xc54] ;  /* 0x000c5400019b7983 */ /* 0x000f220000300800 */
[----:B-1----:R-:W-:Y:S01]  /*2cf90*/  IMAD R4, R145, UR31, RZ ;  /* 0x0000001f91047c24 */ /* 0x002fe2000f8e02ff */
[----:B------:R-:W1:Y:S02]  /*2cfa0*/  LDCU UR31, c[0x0][0x3b0] ;  /* 0x00007600ff1f77ac */ /* 0x000e640008000800 */
[----:B------:R-:W-:Y:S01]  /*2cfb0*/  STL.64 [R1+0x1888], R226 ;  /* 0x001888e201007387 */ /* 0x000fe20000100a00 */
[----:B---3--:R-:W-:-:S04]  /*2cfc0*/  LEA R224, P6, R161, R2, 0x2 ;  /* 0x00000002a1e07211 */ /* 0x008fc800078c10ff */
[----:B------:R-:W-:-:S05]  /*2cfd0*/  LEA.HI.X.SX32 R225, R161, R5, 0x2, P6 ;  /* 0x00000005a1e17211 */ /* 0x000fca00030f16ff */
[----:B------:R-:W-:Y:S04]  /*2cfe0*/  STL.64 [R1+0x1890], R224 ;  /* 0x001890e001007387 */ /* 0x000fe80000100a00 */
[----:B------:R-:W3:Y:S01]  /*2cff0*/  LDL.LU R161, [R1+0xc5c] ;  /* 0x000c5c0001a17983 */ /* 0x000ee20000300800 */
[----:B------:R-:W-:-:S04]  /*2d000*/  LEA R222, P5, R160, R2, 0x2 ;  /* 0x00000002a0de7211 */ /* 0x000fc800078a10ff */
[----:B------:R-:W-:Y:S01]  /*2d010*/  LEA.HI.X.SX32 R223, R160, R5, 0x2, P5 ;  /* 0x00000005a0df7211 */ /* 0x000fe200028f16ff */
[----:B------:R-:W-:Y:S04]  /*2d020*/  STL [R1+0x189c], R222 ;  /* 0x00189cde01007387 */ /* 0x000fe80000100800 */
[----:B------:R-:W-:Y:S04]  /*2d030*/  STL [R1+0x1898], R223 ;  /* 0x001898df01007387 */ /* 0x000fe80000100800 */
[----:B------:R-:W3:Y:S04]  /*2d040*/  LDL.LU R160, [R1+0xc64] ;  /* 0x000c640001a07983 */ /* 0x000ee80000300800 */
[----:B------:R1:W-:Y:S01]  /*2d050*/  STL [R1+0xa14], R4 ;  /* 0x000a140401007387 */ /* 0x0003e20000100800 */
[----:B------:R-:W-:-:S04]  /*2d060*/  LEA R220, P6, R162, R2, 0x2 ;  /* 0x00000002a2dc7211 */ /* 0x000fc800078c10ff */
[----:B------:R-:W-:Y:S01]  /*2d070*/  LEA.HI.X.SX32 R221, R162, R5, 0x2, P6 ;  /* 0x00000005a2dd7211 */ /* 0x000fe200030f16ff */
[----:B------:R-:W-:Y:S01]  /*2d080*/  STL [R1+0x18a4], R220 ;  /* 0x0018a4dc01007387 */ /* 0x000fe20000100800 */
[----:B------:R-:W-:-:S03]  /*2d090*/  LEA R218, P5, R159, R2, 0x2 ;  /* 0x000000029fda7211 */ /* 0x000fc600078a10ff */
[----:B------:R-:W-:Y:S01]  /*2d0a0*/  STL [R1+0x18a0], R221 ;  /* 0x0018a0dd01007387 */ /* 0x000fe20000100800 */
[----:B------:R-:W-:-:S03]  /*2d0b0*/  LEA.HI.X.SX32 R219, R159, R5, 0x2, P5 ;  /* 0x000000059fdb7211 */ /* 0x000fc600028f16ff */
[----:B------:R-:W3:Y:S01]  /*2d0c0*/  LDL.LU R159, [R1+0xc78] ;  /* 0x000c7800019f7983 */ /* 0x000ee20000300800 */
[----:B--2---:R-:W-:-:S03]  /*2d0d0*/  LEA R216, P6, R158, R2, 0x2 ;  /* 0x000000029ed87211 */ /* 0x004fc600078c10ff */
[----:B------:R-:W-:Y:S01]  /*2d0e0*/  STL [R1+0x18ac], R218 ;  /* 0x0018acda01007387 */ /* 0x000fe20000100800 */
[----:B------:R-:W-:-:S03]  /*2d0f0*/  LEA.HI.X.SX32 R217, R158, R5, 0x2, P6 ;  /* 0x000000059ed97211 */ /* 0x000fc600030f16ff */
[----:B------:R-:W-:Y:S04]  /*2d100*/  STL [R1+0x18a8], R219 ;  /* 0x0018a8db01007387 */ /* 0x000fe80000100800 */
[----:B------:R-:W2:Y:S04]  /*2d110*/  LDL.LU R158, [R1+0xc80] ;  /* 0x000c8000019e7983 */ /* 0x000ea80000300800 */
[----:B------:R-:W-:Y:S01]  /*2d120*/  STL [R1+0x18b4], R216 ;  /* 0x0018b4d801007387 */ /* 0x000fe20000100800 */
[----:B-1----:R-:W-:Y:S01]  /*2d130*/  IMAD R4, R146, UR32, RZ ;  /* 0x0000002092047c24 */ /* 0x002fe2000f8e02ff */
[----:B------:R-:W1:Y:S02]  /*2d140*/  LDCU UR32, c[0x0][0x3b0] ;  /* 0x00007600ff2077ac */ /* 0x000e640008000800 */
[----:B------:R-:W-:Y:S01]  /*2d150*/  STL [R1+0x18b0], R217 ;  /* 0x0018b0d901007387 */ /* 0x000fe20000100800 */
[----:B----4-:R-:W-:-:S04]  /*2d160*/  LEA R214, P5, R157, R2, 0x2 ;  /* 0x000000029dd67211 */ /* 0x010fc800078a10ff */
[----:B------:R-:W-:Y:S02]  /*2d170*/  LEA.HI.X.SX32 R215, R157, R5, 0x2, P5 ;  /* 0x000000059dd77211 */ /* 0x000fe400028f16ff */
[----:B------:R-:W4:Y:S04]  /*2d180*/  LDL.LU R157, [R1+0xc8c] ;  /* 0x000c8c00019d7983 */ /* 0x000f280000300800 */
[----:B------:R-:W-:Y:S01]  /*2d190*/  STL [R1+0x18bc], R214 ;  /* 0x0018bcd601007387 */ /* 0x000fe20000100800 */
[----:B------:R-:W-:-:S03]  /*2d1a0*/  LEA R212, P6, R156, R2, 0x2 ;  /* 0x000000029cd47211 */ /* 0x000fc600078c10ff */
[----:B------:R-:W-:Y:S01]  /*2d1b0*/  STL [R1+0x18b8], R215 ;  /* 0x0018b8d701007387 */ /* 0x000fe20000100800 */
[----:B------:R-:W-:-:S03]  /*2d1c0*/  LEA.HI.X.SX32 R213, R156, R5, 0x2, P6 ;  /* 0x000000059cd57211 */ /* 0x000fc600030f16ff */
[----:B------:R-:W4:Y:S04]  /*2d1d0*/  LDL.LU R156, [R1+0xc98] ;  /* 0x000c9800019c7983 */ /* 0x000f280000300800 */
[----:B------:R-:W-:Y:S04]  /*2d1e0*/  STL [R1+0xa1c], R4 ;  /* 0x000a1c0401007387 */ /* 0x000fe80000100800 */
[----:B------:R-:W-:Y:S04]  /*2d1f0*/  STL [R1+0x18c4], R212 ;  /* 0x0018c4d401007387 */ /* 0x000fe80000100800 */
[----:B------:R-:W-:Y:S01]  /*2d200*/  STL [R1+0x18c0], R213 ;  /* 0x0018c0d501007387 */ /* 0x000fe20000100800 */
[----:B------:R-:W-:-:S04]  /*2d210*/  LEA R210, P5, R155, R2, 0x2 ;  /* 0x000000029bd27211 */ /* 0x000fc800078a10ff */
[----:B------:R-:W-:Y:S02]  /*2d220*/  LEA.HI.X.SX32 R211, R155, R5, 0x2, P5 ;  /* 0x000000059bd37211 */ /* 0x000fe400028f16ff */
[----:B------:R-:W4:Y:S04]  /*2d230*/  LDL.LU R155, [R1+0xca8] ;  /* 0x000ca800019b7983 */ /* 0x000f280000300800 */
[----:B------:R-:W-:Y:S04]  /*2d240*/  STL [R1+0x18cc], R210 ;  /* 0x0018ccd201007387 */ /* 0x000fe80000100800 */
[----:B------:R-:W-:Y:S04]  /*2d250*/  STL [R1+0x18c8], R211 ;  /* 0x0018c8d301007387 */ /* 0x000fe80000100800 */
[----:B------:R-:W4:Y:S01]  /*2d260*/  LDL.LU R162, [R1+0xcb0] ;  /* 0x000cb00001a27983 */ /* 0x000f220000300800 */
[----:B---3--:R-:W-:-:S04]  /*2d270*/  LEA R208, P6, R161, R2, 0x2 ;  /* 0x00000002a1d07211 */ /* 0x008fc800078c10ff */
[----:B------:R-:W-:Y:S01]  /*2d280*/  LEA.HI.X.SX32 R209, R161, R5, 0x2, P6 ;  /* 0x00000005a1d17211 */ /* 0x000fe200030f16ff */
[----:B------:R-:W-:Y:S04]  /*2d290*/  STL [R1+0x18d4], R208 ;  /* 0x0018d4d001007387 */ /* 0x000fe80000100800 */
[----:B------:R-:W-:Y:S04]  /*2d2a0*/  STL [R1+0x18d0], R209 ;  /* 0x0018d0d101007387 */ /* 0x000fe80000100800 */
[----:B------:R-:W3:Y:S01]  /*2d2b0*/  LDL.LU R161, [R1+0xcbc] ;  /* 0x000cbc0001a17983 */ /* 0x000ee20000300800 */
[----:B------:R-:W-:-:S04]  /*2d2c0*/  LEA R206, P5, R160, R2, 0x2 ;  /* 0x00000002a0ce7211 */ /* 0x000fc800078a10ff */
        /* <DEDUP_REMOVED lines=9> */
[----:B--2---:R-:W-:-:S04]  /*2d360*/  LEA R202, P5, R158, R2, 0x2 ;  /* 0x000000029eca7211 */ /* 0x004fc800078a10ff */
[----:B------:R-:W-:Y:S02]  /*2d370*/  LEA.HI.X.SX32 R203, R158, R5, 0x2, P5 ;  /* 0x000000059ecb7211 */ /* 0x000fe400028f16ff */
[----:B------:R-:W2:Y:S04]  /*2d380*/  LDL.LU R158, [R1+0xce4] ;  /* 0x000ce400019e7983 */ /* 0x000ea80000300800 */
[----:B------:R-:W-:Y:S04]  /*2d390*/  STL [R1+0x18ec], R202 ;  /* 0x0018ecca01007387 */ /* 0x000fe80000100800 */
        /* <DEDUP_REMOVED lines=9> */
[----:B------:R-:W4:Y:S04]  /*2d430*/  LDL.LU R165, [R1+0xd08] ;  /* 0x000d080001a57983 */ /* 0x000f280000300800 */
[----:B------:R-:W-:Y:S01]  /*2d440*/  STL.64 [R1+0x18f8], R198 ;  /* 0x0018f8c601007387 */ /* 0x000fe20000100a00 */
[----:B------:R-:W-:-:S04]  /*2d450*/  LEA R196, P6, R155, R2, 0x2 ;  /* 0x000000029bc47211 */ /* 0x000fc800078c10ff */
[----:B------:R-:W-:Y:S02]  /*2d460*/  LEA.HI.X.SX32 R197, R155, R5, 0x2, P6 ;  /* 0x000000059bc57211 */ /* 0x000fe400030f16ff */
[----:B------:R-:W4:Y:S04]  /*2d470*/  LDL.LU R155, [R1+0xd10] ;  /* 0x000d1000019b7983 */ /* 0x000f280000300800 */
[----:B------:R-:W4:Y:S01]  /*2d480*/  LDL.LU R164, [R1+0xd20] ;  /* 0x000d200001a47983 */ /* 0x000f220000300800 */
[----:B------:R-:W-:-:S03]  /*2d490*/  LEA R194, P5, R162, R2, 0x2 ;  /* 0x00000002a2c27211 */ /* 0x000fc600078a10ff */
[----:B------:R-:W-:Y:S01]  /*2d4a0*/  STL [R1+0x1910], R196 ;  /* 0x001910c401007387 */ /* 0x000fe20000100800 */
[----:B------:R-:W-:-:S03]  /*2d4b0*/  LEA.HI.X.SX32 R195, R162, R5, 0x2, P5 ;  /* 0x00000005a2c37211 */ /* 0x000fc600028f16ff */
[----:B------:R-:W-:Y:S04]  /*2d4c0*/  STL [R1+0x1900], R197 ;  /* 0x001900c501007387 */ /* 0x000fe80000100800 */
[----:B------:R-:W4:Y:S04]  /*2d4d0*/  LDL.LU R163, [R1+0xd28] ;  /* 0x000d280001a37983 */ /* 0x000f280000300800 */
[----:B------:R1:W-:Y:S04]  /*2d4e0*/  STL.64 [R1+0x1908], R194 ;  /* 0x001908c201007387 */ /* 0x0003e80000100a00 */
[----:B------:R-:W4:Y:S01]  /*2d4f0*/  LDL.LU R162, [R1+0xd30] ;  /* 0x000d300001a27983 */ /* 0x000f220000300800 */
[----:B---3--:R-:W-:-:S04]  /*2d500*/  LEA R192, P6, R161, R2, 0x2 ;  /* 0x00000002a1c07211 */ /* 0x008fc800078c10ff */
[----:B------:R-:W-:Y:S02]  /*2d510*/  LEA.HI.X.SX32 R193, R161, R5, 0x2, P6 ;  /* 0x00000005a1c17211 */ /* 0x000fe400030f16ff */
[----:B------:R-:W3:Y:S04]  /*2d520*/  LDL.LU R161, [R1+0xd2c] ;  /* 0x000d2c0001a17983 */ /* 0x000ee80000300800 */
[----:B------:R-:W-:Y:S01]  /*2d530*/  STL.64 [R1+0x1918], R192 ;  /* 0x001918c001007387 */ /* 0x000fe20000100a00 */
[----:B------:R-:W-:-:S04]  /*2d540*/  LEA R190, P5, R160, R2, 0x2 ;  /* 0x00000002a0be7211 */ /* 0x000fc800078a10ff */
[----:B------:R-:W-:Y:S02]  /*2d550*/  LEA.HI.X.SX32 R191, R160, R5, 0x2, P5 ;  /* 0x00000005a0bf7211 */ /* 0x000fe400028f16ff */
[----:B------:R-:W3:Y:S01]  /*2d560*/  LDL.LU R160, [R1+0xd24] ;  /* 0x000d240001a07983 */ /* 0x000ee20000300800 */
[----:B------:R-:W-:-:S04]  /*2d570*/  LEA R188, P6, R159, R2, 0x2 ;  /* 0x000000029fbc7211 */ /* 0x000fc800078c10ff */
[----:B------:R-:W-:Y:S02]  /*2d580*/  LEA.HI.X.SX32 R189, R159, R5, 0x2, P6 ;  /* 0x000000059fbd7211 */ /* 0x000fe400030f16ff */
[----:B------:R-:W3:Y:S01]  /*2d590*/  LDL.LU R159, [R1+0xd1c] ;  /* 0x000d1c00019f7983 */ /* 0x000ee20000300800 */
[----:B--2---:R-:W-:-:S04]  /*2d5a0*/  LEA R186, P5, R158, R2, 0x2 ;  /* 0x000000029eba7211 */ /* 0x004fc800078a10ff */
[----:B------:R-:W-:Y:S02]  /*2d5b0*/  LEA.HI.X.SX32 R187, R158, R5, 0x2, P5 ;  /* 0x000000059ebb7211 */ /* 0x000fe400028f16ff */
[----:B------:R-:W2:Y:S01]  /*2d5c0*/  LDL.LU R158, [R1+0xd14] ;  /* 0x000d1400019e7983 */ /* 0x000ea20000300800 */
[----:B----4-:R-:W-:-:S04]  /*2d5d0*/  LEA R184, P6, R157, R2, 0x2 ;  /* 0x000000029db87211 */ /* 0x010fc800078c10ff */
[----:B------:R-:W-:Y:S02]  /*2d5e0*/  LEA.HI.X.SX32 R185, R157, R5, 0x2, P6 ;  /* 0x000000059db97211 */ /* 0x000fe400030f16ff */
[----:B------:R-:W4:Y:S01]  /*2d5f0*/  LDL.LU R157, [R1+0xd0c] ;  /* 0x000d0c00019d7983 */ /* 0x000f220000300800 */
[----:B------:R-:W-:-:S04]  /*2d600*/  LEA R182, P5, R156, R2, 0x2 ;  /* 0x000000029cb67211 */ /* 0x000fc800078a10ff */
[----:B------:R-:W-:Y:S02]  /*2d610*/  LEA.HI.X.SX32 R183, R156, R5, 0x2, P5 ;  /* 0x000000059cb77211 */ /* 0x000fe400028f16ff */
[----:B------:R-:W4:Y:S01]  /*2d620*/  LDL.LU R156, [R1+0xd04] ;  /* 0x000d0400019c7983 */ /* 0x000f220000300800 */
[----:B------:R-:W-:-:S04]  /*2d630*/  LEA R178, P5, R155, R2, 0x2 ;  /* 0x000000029bb27211 */ /* 0x000fc800078a10ff */
[----:B------:R-:W-:Y:S02]  /*2d640*/  LEA.HI.X.SX32 R179, R155, R5, 0x2, P5 ;  /* 0x000000059bb37211 */ /* 0x000fe400028f16ff */
[----:B------:R-:W4:Y:S04]  /*2d650*/  LDL.LU R155, [R1+0xd00] ;  /* 0x000d0000019b7983 */ /* 0x000f280000300800 */
[----:B------:R-:W4:Y:S04]  /*2d660*/  LDL.LU R25, [R1+0xcfc] ;  /* 0x000cfc0001197983 */ /* 0x000f280000300800 */
[----:B------:R-:W4:Y:S04]  /*2d670*/  LDL.LU R22, [R1+0xcf0] ;  /* 0x000cf00001167983 */ /* 0x000f280000300800 */
[----:B------:R-:W4:Y:S01]  /*2d680*/  LDL.LU R28, [R1+0xce8] ;  /* 0x000ce800011c7983 */ /* 0x000f220000300800 */
[----:B------:R-:W-:-:S03]  /*2d690*/  LEA R180, P6, R165, R2, 0x2 ;  /* 0x00000002a5b47211 */ /* 0x000fc600078c10ff */
[----:B------:R-:W4:Y:S01]  /*2d6a0*/  LDL.LU R24, [R1+0xce0] ;  /* 0x000ce00001187983 */ /* 0x000f220000300800 */
[-C--:B------:R-:W-:Y:S02]  /*2d6b0*/  LEA.HI.X.SX32 R181, R165, R5.reuse, 0x2, P6 ;  /* 0x00000005a5b57211 */ /* 0x080fe400030f16ff */
[CC--:B------:R-:W-:Y:S01]  /*2d6c0*/  LEA R176, P6, R164.reuse, R2.reuse, 0x2 ;  /* 0x00000002a4b07211 */ /* 0x0c0fe200078c10ff */
[----:B------:R-:W4:Y:S01]  /*2d6d0*/  LDL.LU R27, [R1+0xcdc] ;  /* 0x000cdc00011b7983 */ /* 0x000f220000300800 */
[CC--:B------:R-:W-:Y:S02]  /*2d6e0*/  LEA R174, P5, R163.reuse, R2.reuse, 0x2 ;  /* 0x00000002a3ae7211 */ /* 0x0c0fe400078a10ff */
[-C--:B------:R-:W-:Y:S01]  /*2d6f0*/  LEA.HI.X.SX32 R177, R164, R5.reuse, 0x2, P6 ;  /* 0x00000005a4b17211 */ /* 0x080fe200030f16ff */
[----:B------:R-:W4:Y:S01]  /*2d700*/  LDL.LU R23, [R1+0xcd0] ;  /* 0x000cd00001177983 */ /* 0x000f220000300800 */
[C---:B------:R-:W-:Y:S02]  /*2d710*/  LEA R172, P6, R162.reuse, R2, 0x2 ;  /* 0x00000002a2ac7211 */ /* 0x040fe400078c10ff */
[-C--:B------:R-:W-:Y:S01]  /*2d720*/  LEA.HI.X.SX32 R175, R163, R5.reuse, 0x2, P5 ;  /* 0x00000005a3af7211 */ /* 0x080fe200028f16ff */
[----:B------:R-:W4:Y:S01]  /*2d730*/  LDL.LU R30, [R1+0xccc] ;  /* 0x000ccc00011e7983 */ /* 0x000f220000300800 */
[----:B------:R-:W-:-:S03]  /*2d740*/  LEA.HI.X.SX32 R173, R162, R5, 0x2, P6 ;  /* 0x00000005a2ad7211 */ /* 0x000fc600030f16ff */
[----:B------:R-:W4:Y:S04]  /*2d750*/  LDL.LU R90, [R1+0xcc4] ;  /* 0x000cc400015a7983 */ /* 0x000f280000300800 */
[----:B------:R-:W4:Y:S04]  /*2d760*/  LDL.LU R26, [R1+0xcc0] ;  /* 0x000cc000011a7983 */ /* 0x000f280000300800 */
[----:B------:R-:W4:Y:S01]  /*2d770*/  LDL.LU R71, [R1+0xcb8] ;  /* 0x000cb80001477983 */ /* 0x000f220000300800 */
[----:B---3--:R-:W-:-:S04]  /*2d780*/  LEA R170, P5, R161, R2, 0x2 ;  /* 0x00000002a1aa7211 */ /* 0x008fc800078a10ff */
[----:B------:R-:W-:Y:S02]  /*2d790*/  LEA.HI.X.SX32 R171, R161, R5, 0x2, P5 ;  /* 0x00000005a1ab7211 */ /* 0x000fe400028f16ff */
[----:B------:R-:W-:-:S04]  /*2d7a0*/  LEA R168, P6, R160, R2, 0x2 ;  /* 0x00000002a0a87211 */ /* 0x000fc800078c10ff */
[----:B------:R-:W-:Y:S02]  /*2d7b0*/  LEA.HI.X.SX32 R169, R160, R5, 0x2, P6 ;  /* 0x00000005a0a97211 */ /* 0x000fe400030f16ff */
[----:B------:R-:W-:-:S04]  /*2d7c0*/  LEA R166, P5, R159, R2, 0x2 ;  /* 0x000000029fa67211 */ /* 0x000fc800078a10ff */
[----:B------:R-:W-:Y:S02]  /*2d7d0*/  LEA.HI.X.SX32 R167, R159, R5, 0x2, P5 ;  /* 0x000000059fa77211 */ /* 0x000fe400028f16ff */
[----:B--2---:R-:W-:-:S04]  /*2d7e0*/  LEA R164, P6, R158, R2, 0x2 ;  /* 0x000000029ea47211 */ /* 0x004fc800078c10ff */
[----:B------:R-:W-:Y:S02]  /*2d7f0*/  LEA.HI.X.SX32 R165, R158, R5, 0x2, P6 ;  /* 0x000000059ea57211 */ /* 0x000fe400030f16ff */
[----:B----4-:R-:W-:-:S04]  /*2d800*/  LEA R162, P5, R157, R2, 0x2 ;  /* 0x000000029da27211 */ /* 0x010fc800078a10ff */
[----:B------:R-:W-:Y:S02]  /*2d810*/  LEA.HI.X.SX32 R163, R157, R5, 0x2, P5 ;  /* 0x000000059da37211 */ /* 0x000fe400028f16ff */
[----:B------:R-:W-:-:S04]  /*2d820*/  LEA R160, P6, R156, R2, 0x2 ;  /* 0x000000029ca07211 */ /* 0x000fc800078c10ff */
[-C--:B------:R-:W-:Y:S02]  /*2d830*/  LEA.HI.X.SX32 R161, R156, R5.reuse, 0x2, P6 ;  /* 0x000000059ca17211 */ /* 0x080fe400030f16ff */
[-C--:B------:R-:W-:Y:S02]  /*2d840*/  LEA R158, P5, R155, R2.reuse, 0x2 ;  /* 0x000000029b9e7211 */ /* 0x080fe400078a10ff */
[-C--:B------:R-:W-:Y:S02]  /*2d850*/  LEA R156, P6, R25, R2.reuse, 0x2 ;  /* 0x00000002199c7211 */ /* 0x080fe400078c10ff */
[-C--:B------:R-:W-:Y:S02]  /*2d860*/  LEA.HI.X.SX32 R159, R155, R5.reuse, 0x2, P5 ;  /* 0x000000059b9f7211 */ /* 0x080fe400028f16ff */
[-C--:B------:R-:W-:Y:S02]  /*2d870*/  LEA.HI.X.SX32 R157, R25, R5.reuse, 0x2, P6 ;  /* 0x00000005199d7211 */ /* 0x080fe400030f16ff */
[C---:B------:R-:W-:Y:S01]  /*2d880*/  LEA R154, P5, R22.reuse, R2, 0x2 ;  /* 0x00000002169a7211 */ /* 0x040fe200078a10ff */
[----:B------:R-:W2:Y:S03]  /*2d890*/  LDL.LU R25, [R1+0xcac] ;  /* 0x000cac0001197983 */ /* 0x000ea60000300800 */
[----:B------:R-:W-:-:S02]  /*2d8a0*/  LEA.HI.X.SX32 R155, R22, R5, 0x2, P5 ;  /* 0x00000005169b7211 */ /* 0x000fc400028f16ff */
[----:B------:R-:W3:Y:S01]  /*2d8b0*/  LDL.LU R22, [R1+0xca4] ;  /* 0x000ca40001167983 */ /* 0x000ee20000300800 */
[----:B-1----:R-:W-:Y:S01]  /*2d8c0*/  IMAD R194, R152, UR38, RZ ;  /* 0x0000002698c27c24 */ /* 0x002fe2000f8e02ff */
[-C--:B------:R-:W-:Y:S01]  /*2d8d0*/  LEA R152, P6, R28, R2.reuse, 0x2 ;  /* 0x000000021c987211 */ /* 0x080fe200078c10ff */
[----:B------:R-:W-:Y:S01]  /*2d8e0*/  IMAD R196, R153, UR39, RZ ;  /* 0x0000002799c47c24 */ /* 0x000fe2000f8e02ff */
[----:B------:R-:W1:Y:S01]  /*2d8f0*/  LDCU UR38, c[0x0][0x3b0] ;  /* 0x00007600ff2677ac */ /* 0x000e620008000800 */
[----:B------:R-:W-:Y:S01]  /*2d900*/  IMAD R200, R150, UR36, RZ ;  /* 0x0000002496c87c24 */ /* 0x000fe2000f8e02ff */
[-C--:B------:R-:W-:Y:S02]  /*2d910*/  LEA.HI.X.SX32 R153, R28, R5.reuse, 0x2, P6 ;  /* 0x000000051c997211 */ /* 0x080fe400030f16ff */
[----:B------:R-:W4:Y:S01]  /*2d920*/  LDL.LU R28, [R1+0xca0] ;  /* 0x000ca000011c7983 */ /* 0x000f220000300800 */
[-C--:B------:R-:W-:Y:S01]  /*2d930*/  LEA R150, P5, R24, R2.reuse, 0x2 ;  /* 0x0000000218967211 */ /* 0x080fe200078a10ff */
[----:B------:R-:W-:Y:S01]  /*2d940*/  IMAD R201, R151, UR37, RZ ;  /* 0x0000002597c97c24 */ /* 0x000fe2000f8e02ff */
[-C--:B------:R-:W-:Y:S01]  /*2d950*/  LEA R6, P6, R27, R2.reuse, 0x2 ;  /* 0x000000021b067211 */ /* 0x080fe200078c10ff */
[----:B------:R-:W-:Y:S01]  /*2d960*/  IMAD R199, R148, UR34, RZ ;  /* 0x0000002294c77c24 */ /* 0x000fe2000f8e02ff */
[-C--:B------:R-:W-:Y:S01]  /*2d970*/  LEA.HI.X.SX32 R151, R24, R5.reuse, 0x2, P5 ;  /* 0x0000000518977211 */ /* 0x080fe200028f16ff */
[----:B------:R-:W-:Y:S01]  /*2d980*/  IMAD R198, R149, UR35, RZ ;  /* 0x0000002395c67c24 */ /* 0x000fe2000f8e02ff */
[----:B------:R-:W4:Y:S01]  /*2d990*/  LDL.LU R24, [R1+0xc9c] ;  /* 0x000c9c0001187983 */ /* 0x000f220000300800 */
[-C--:B------:R-:W-:Y:S01]  /*2d9a0*/  LEA.HI.X.SX32 R7, R27, R5.reuse, 0x2, P6 ;  /* 0x000000051b077211 */ /* 0x080fe200030f16ff */
[----:B------:R-:W-:Y:S01]  /*2d9b0*/  IMAD R237, R147, UR33, RZ ;  /* 0x0000002193ed7c24 */ /* 0x000fe2000f8e02ff */
[CC--:B------:R-:W-:Y:S01]  /*2d9c0*/  LEA R8, P5, R23.reuse, R2.reuse, 0x2 ;  /* 0x0000000217087211 */ /* 0x0c0fe200078a10ff */
[----:B------:R-:W4:Y:S01]  /*2d9d0*/  LDL.LU R29, [R1+0xc94] ;  /* 0x000c9400011d7983 */ /* 0x000f220000300800 */
[----:B------:R-:W-:Y:S01]  /*2d9e0*/  IMAD R3, R142, UR28, RZ ;  /* 0x0000001c8e037c24 */ /* 0x000fe2000f8e02ff */
[----:B------:R-:W1:Y:S01]  /*2d9f0*/  LDCU UR28, c[0x0][0x3b0] ;  /* 0x00007600ff1c77ac */ /* 0x000e620008000800 */
[-C--:B------:R-:W-:Y:S01]  /*2da00*/  LEA.HI.X.SX32 R9, R23, R5.reuse, 0x2, P5 ;  /* 0x0000000517097211 */ /* 0x080fe200028f16ff */
[----:B------:R1:W-:Y:S01]  /*2da10*/  STL.64 [R1+0x580], R6 ;  /* 0x0005800601007387 */ /* 0x0003e20000100a00 */
[----:B------:R-:W-:Y:S01]  /*2da20*/  IMAD R208, R88, UR51, RZ ;  /* 0x0000003358d07c24 */ /* 0x000fe2000f8e02ff */
[----:B------:R-:W2:Y:S02]  /*2da30*/  LDCU UR51, c[0x0][0x3b0] ;  /* 0x00007600ff3377ac */ /* 0x000ea40008000800 */
[----:B------:R-:W4:Y:S01]  /*2da40*/  LDL.LU R27, [R1+0xc88] ;  /* 0x000c8800011b7983 */ /* 0x000f220000300800 */
[----:B------:R-:W-:Y:S01]  /*2da50*/  IMAD R236, R89, UR52, RZ ;  /* 0x0000003459ec7c24 */ /* 0x000fe2000f8e02ff */
[----:B------:R-:W2:Y:S02]  /*2da60*/  LDCU UR52, c[0x0][0x3b0] ;  /* 0x00007600ff3477ac */ /* 0x000ea40008000800 */
[----:B------:R-:W4:Y:S01]  /*2da70*/  LDL.LU R23, [R1+0xc84] ;  /* 0x000c840001177983 */ /* 0x000f220000300800 */
[----:B------:R-:W-:Y:S01]  /*2da80*/  IMAD R226, R84, UR47, RZ ;  /* 0x0000002f54e27c24 */ /* 0x000fe2000f8e02ff */
[----:B------:R-:W2:Y:S01]  /*2da90*/  LDCU UR37, c[0x0][0x3b0] ;  /* 0x00007600ff2577ac */ /* 0x000ea20008000800 */
[----:B-1----:R-:W-:Y:S01]  /*2daa0*/  LEA R6, P6, R30, R2, 0x2 ;  /* 0x000000021e067211 */ /* 0x002fe200078c10ff */
[----:B------:R1:W-:Y:S01]  /*2dab0*/  STL.64 [R1+0x578], R8 ;  /* 0x0005780801007387 */ /* 0x0003e20000100a00 */
[----:B------:R-:W-:Y:S01]  /*2dac0*/  IMAD R207, R86, UR49, RZ ;  /* 0x0000003156cf7c24 */ /* 0x000fe2000f8e02ff */
[----:B------:R-:W2:Y:S01]  /*2dad0*/  LDCU UR49, c[0x0][0x3b0] ;  /* 0x00007600ff3177ac */ /* 0x000ea20008000800 */
[----:B------:R-:W-:Y:S01]  /*2dae0*/  LEA.HI.X.SX32 R7, R30, R5, 0x2, P6 ;  /* 0x000000051e077211 */ /* 0x000fe200030f16ff */
[----:B------:R-:W-:-:S02]  /*2daf0*/  IMAD R206, R85, UR48, RZ ;  /* 0x0000003055ce7c24 */ /* 0x000fc4000f8e02ff */
[----:B------:R-:W-:Y:S01]  /*2db00*/  IMAD R245, R87, UR50, RZ ;  /* 0x0000003257f57c24 */ /* 0x000fe2000f8e02ff */
[----:B------:R-:W2:Y:S01]  /*2db10*/  LDCU UR50, c[0x0][0x3b0] ;  /* 0x00007600ff3277ac */ /* 0x000ea20008000800 */
[----:B------:R1:W-:Y:S01]  /*2db20*/  STL.64 [R1+0x570], R6 ;  /* 0x0005700601007387 */ /* 0x0003e20000100a00 */
[----:B------:R-:W-:Y:S02]  /*2db30*/  IMAD R205, R82, UR45, RZ ;  /* 0x0000002d52cd7c24 */ /* 0x000fe4000f8e02ff */
[----:B------:R-:W-:Y:S01]  /*2db40*/  IMAD R227, R83, UR46, RZ ;  /* 0x0000002e53e37c24 */ /* 0x000fe2000f8e02ff */
[-C--:B-1----:R-:W-:Y:S01]  /*2db50*/  LEA R8, P5, R90, R2.reuse, 0x2 ;  /* 0x000000025a087211 */ /* 0x082fe200078a10ff */
[----:B------:R-:W-:Y:S01]  /*2db60*/  IMAD R224, R80, UR43, RZ ;  /* 0x0000002b50e07c24 */ /* 0x000fe2000f8e02ff */
[----:B------:R-:W1:Y:S02]  /*2db70*/  LDCU UR33, c[0x0][0x3b0] ;  /* 0x00007600ff2177ac */ /* 0x000e640008000800 */
[-C--:B------:R-:W-:Y:S01]  /*2db80*/  LEA.HI.X.SX32 R9, R90, R5.reuse, 0x2, P5 ;  /* 0x000000055a097211 */ /* 0x080fe200028f16ff */
[----:B------:R-:W-:Y:S01]  /*2db90*/  IMAD.MOV.U32 R90, RZ, RZ, R74 ;  /* 0x000000ffff5a7224 */ /* 0x000fe200078e004a */
[----:B------:R-:W1:Y:S01]  /*2dba0*/  LDCU UR34, c[0x0][0x3b0] ;  /* 0x00007600ff2277ac */ /* 0x000e620008000800 */
[----:B------:R-:W4:Y:S01]  /*2dbb0*/  LDL.LU R74, [R1+0xc7c] ;  /* 0x000c7c00014a7983 */ /* 0x000f220000300800 */
[----:B------:R-:W-:Y:S01]  /*2dbc0*/  LEA R6, P6, R26, R2, 0x2 ;  /* 0x000000021a067211 */ /* 0x000fe200078c10ff */
[----:B------:R-:W-:Y:S01]  /*2dbd0*/  IMAD R203, R78, UR41, RZ ;  /* 0x000000294ecb7c24 */ /* 0x000fe2000f8e02ff */
[----:B------:R-:W1:Y:S01]  /*2dbe0*/  LDCU UR35, c[0x0][0x3b0] ;  /* 0x00007600ff2377ac */ /* 0x000e620008000800 */
[----:B------:R1:W-:Y:S01]  /*2dbf0*/  STL.64 [R1+0x568], R8 ;  /* 0x0005680801007387 */ /* 0x0003e20000100a00 */
[----:B------:R-:W-:Y:S01]  /*2dc00*/  LEA.HI.X.SX32 R7, R26, R5, 0x2, P6 ;  /* 0x000000051a077211 */ /* 0x000fe200030f16ff */
[----:B------:R-:W-:Y:S01]  /*2dc10*/  IMAD R204, R81, UR44, RZ ;  /* 0x0000002c51cc7c24 */ /* 0x000fe2000f8e02ff */
[----:B------:R-:W2:Y:S01]  /*2dc20*/  LDCU UR41, c[0x0][0x3b0] ;  /* 0x00007600ff2977ac */ /* 0x000ea20008000800 */
[----:B------:R-:W4:Y:S01]  /*2dc30*/  LDL.LU R26, [R1+0xc74] ;  /* 0x000c7400011a7983 */ /* 0x000f220000300800 */
[----:B------:R-:W-:-:S02]  /*2dc40*/  IMAD R225, R79, UR42, RZ ;  /* 0x0000002a4fe17c24 */ /* 0x000fc4000f8e02ff */
[----:B------:R-:W-:Y:S01]  /*2dc50*/  IMAD R202, R77, UR40, RZ ;  /* 0x000000284dca7c24 */ /* 0x000fe2000f8e02ff */
[----:B------:R2:W-:Y:S01]  /*2dc60*/  STL.64 [R1+0x560], R6 ;  /* 0x0005600601007387 */ /* 0x0005e20000100a00 */
[----:B------:R-:W-:Y:S01]  /*2dc70*/  IMAD.MOV.U32 R248, RZ, RZ, R3 ;  /* 0x000000fffff87224 */ /* 0x000fe200078e0003 */
[----:B------:R-:W2:Y:S01]  /*2dc80*/  LDCU UR36, c[0x0][0x3b0] ;  /* 0x00007600ff2477ac */ /* 0x000ea20008000800 */
[CC--:B-1----:R-:W-:Y:S01]  /*2dc90*/  LEA R8, P5, R71.reuse, R2.reuse, 0x2 ;  /* 0x0000000247087211 */ /* 0x0c2fe200078a10ff */
[----:B------:R-:W1:Y:S03]  /*2dca0*/  LDCU UR44, c[0x0][0x3b0] ;  /* 0x00007600ff2c77ac */ /* 0x000e660008000800 */
[----:B------:R-:W-:Y:S02]  /*2dcb0*/  LEA.HI.X.SX32 R9, R71, R5, 0x2, P5 ;  /* 0x0000000547097211 */ /* 0x000fe400028f16ff */
[----:B------:R-:W4:Y:S01]  /*2dcc0*/  LDL.LU R71, [R1+0xc70] ;  /* 0x000c700001477983 */ /* 0x000f220000300800 */
[----:B------:R-:W1:Y:S03]  /*2dcd0*/  LDCU UR47, c[0x0][0x3b0] ;  /* 0x00007600ff2f77ac */ /* 0x000e660008000800 */
[----:B------:R-:W-:Y:S01]  /*2dce0*/  STL.64 [R1+0x558], R8 ;  /* 0x0005580801007387 */ /* 0x000fe20000100a00 */
[----:B------:R-:W1:Y:S01]  /*2dcf0*/  LDCU UR39, c[0x0][0x3b0] ;  /* 0x00007600ff2777ac */ /* 0x000e620008000800 */
[----:B------:R-:W1:Y:S01]  /*2dd00*/  LDCU UR40, c[0x0][0x3b0] ;  /* 0x00007600ff2877ac */ /* 0x000e620008000800 */
[----:B------:R-:W1:Y:S01]  /*2dd10*/  LDCU UR42, c[0x0][0x3b0] ;  /* 0x00007600ff2a77ac */ /* 0x000e620008000800 */
[----:B------:R-:W1:Y:S01]  /*2dd20*/  LDCU UR43, c[0x0][0x3b0] ;  /* 0x00007600ff2b77ac */ /* 0x000e620008000800 */
[----:B------:R-:W1:Y:S01]  /*2dd30*/  LDCU UR45, c[0x0][0x3b0] ;  /* 0x00007600ff2d77ac */ /* 0x000e620008000800 */
[----:B------:R-:W1:Y:S01]  /*2dd40*/  LDCU UR46, c[0x0][0x3b0] ;  /* 0x00007600ff2e77ac */ /* 0x000e620008000800 */
[----:B------:R-:W1:Y:S01]  /*2dd50*/  LDCU UR48, c[0x0][0x3b0] ;  /* 0x00007600ff3077ac */ /* 0x000e620008000800 */
[----:B--2---:R-:W-:-:S04]  /*2dd60*/  LEA R6, P6, R25, R2, 0x2 ;  /* 0x0000000219067211 */ /* 0x004fc800078c10ff */
[-C--:B------:R-:W-:Y:S02]  /*2dd70*/  LEA.HI.X.SX32 R7, R25, R5.reuse, 0x2, P6 ;  /* 0x0000000519077211 */ /* 0x080fe400030f16ff */
[CC--:B---3--:R-:W-:Y:S01]  /*2dd80*/  LEA R148, P5, R22.reuse, R2.reuse, 0x2 ;  /* 0x0000000216947211 */ /* 0x0c8fe200078a10ff */
[----:B------:R-:W2:Y:S03]  /*2dd90*/  LDL.LU R25, [R1+0xc6c] ;  /* 0x000c6c0001197983 */ /* 0x000ea60000300800 */
[----:B------:R-:W-:Y:S01]  /*2dda0*/  LEA.HI.X.SX32 R149, R22, R5, 0x2, P5 ;  /* 0x0000000516957211 */ /* 0x000fe200028f16ff */
[----:B------:R4:W-:Y:S04]  /*2ddb0*/  STL.64 [R1+0x550], R6 ;  /* 0x0005500601007387 */ /* 0x0009e80000100a00 */
[----:B------:R-:W3:Y:S04]  /*2ddc0*/  LDL.LU R22, [R1+0xc60] ;  /* 0x000c600001167983 */ /* 0x000ee80000300800 */
[----:B------:R-:W3:Y:S01]  /*2ddd0*/  LDL.LU R30, [R1+0xc58] ;  /* 0x000c5800011e7983 */ /* 0x000ee20000300800 */
[----:B----4-:R-:W-:-:S02]  /*2dde0*/  LEA R6, P6, R28, R2, 0x2 ;  /* 0x000000021c067211 */ /* 0x010fc400078c10ff */
[----:B------:R-:W-:Y:S02]  /*2ddf0*/  LEA R8, P5, R24, R2, 0x2 ;  /* 0x0000000218087211 */ /* 0x000fe400078a10ff */
[-C--:B------:R-:W-:Y:S02]  /*2de00*/  LEA.HI.X.SX32 R7, R28, R5.reuse, 0x2, P6 ;  /* 0x000000051c077211 */ /* 0x080fe400030f16ff */
[----:B------:R-:W-:-:S03]  /*2de10*/  LEA.HI.X.SX32 R9, R24, R5, 0x2, P5 ;  /* 0x0000000518097211 */ /* 0x000fc600028f16ff */
[----:B------:R4:W-:Y:S04]  /*2de20*/  STL.64 [R1+0x658], R6 ;  /* 0x0006580601007387 */ /* 0x0009e80000100a00 */
[----:B------:R-:W3:Y:S04]  /*2de30*/  LDL.LU R24, [R1+0xc50] ;  /* 0x000c500001187983 */ /* 0x000ee80000300800 */
[----:B------:R-:W3:Y:S01]  /*2de40*/  LDL.LU R28, [R1+0xc4c] ;  /* 0x000c4c00011c7983 */ /* 0x000ee20000300800 */
[----:B----4-:R-:W-:-:S03]  /*2de50*/  LEA R6, P6, R29, R2, 0x2 ;  /* 0x000000021d067211 */ /* 0x010fc600078c10ff */
[----:B------:R4:W-:Y:S01]  /*2de60*/  STL.64 [R1+0x650], R8 ;  /* 0x0006500801007387 */ /* 0x0009e20000100a00 */
[----:B------:R-:W-:-:S05]  /*2de70*/  LEA.HI.X.SX32 R7, R29, R5, 0x2, P6 ;  /* 0x000000051d077211 */ /* 0x000fca00030f16ff */
[----:B------:R1:W-:Y:S01]  /*2de80*/  STL.64 [R1+0x648], R6 ;  /* 0x0006480601007387 */ /* 0x0003e20000100a00 */
[----:B----4-:R-:W-:-:S04]  /*2de90*/  LEA R8, P5, R27, R2, 0x2 ;  /* 0x000000021b087211 */ /* 0x010fc800078a10ff */
[----:B------:R-:W-:Y:S02]  /*2dea0*/  LEA.HI.X.SX32 R9, R27, R5, 0x2, P5 ;  /* 0x000000051b097211 */ /* 0x000fe400028f16ff */
[----:B------:R-:W4:Y:S01]  /*2deb0*/  LDL.LU R27, [R1+0xc10] ;  /* 0x000c1000011b7983 */ /* 0x000f220000300800 */
[----:B-1----:R-:W-:-:S03]  /*2dec0*/  LEA R6, P6, R23, R2, 0x2 ;  /* 0x0000000217067211 */ /* 0x002fc600078c10ff */
[----:B------:R1:W-:Y:S01]  /*2ded0*/  STL.64 [R1+0x640], R8 ;  /* 0x0006400801007387 */ /* 0x0003e20000100a00 */
[----:B------:R-:W-:-:S03]  /*2dee0*/  LEA.HI.X.SX32 R7, R23, R5, 0x2, P6 ;  /* 0x0000000517077211 */ /* 0x000fc600030f16ff */
[----:B------:R-:W4:Y:S04]  /*2def0*/  LDL.LU R23, [R1+0xc04] ;  /* 0x000c040001177983 */ /* 0x000f280000300800 */
[----:B------:R1:W-:Y:S02]  /*2df00*/  STL.64 [R1+0x638], R6 ;  /* 0x0006380601007387 */ /* 0x0003e40000100a00 */
[----:B-1----:R-:W-:-:S04]  /*2df10*/  LEA R8, P5, R74, R2, 0x2 ;  /* 0x000000024a087211 */ /* 0x002fc800078a10ff */
[-C--:B------:R-:W-:Y:S02]  /*2df20*/  LEA.HI.X.SX32 R9, R74, R5.reuse, 0x2, P5 ;  /* 0x000000054a097211 */ /* 0x080fe400028f16ff */
[----:B------:R-:W4:Y:S01]  /*2df30*/  LDL.LU R74, [R1+0xbf4] ;  /* 0x000bf400014a7983 */ /* 0x000f220000300800 */
[CC--:B------:R-:W-:Y:S02]  /*2df40*/  LEA R6, P6, R26.reuse, R2.reuse, 0x2 ;  /* 0x000000021a067211 */ /* 0x0c0fe400078c10ff */
[----:B------:R-:W-:Y:S01]  /*2df50*/  LEA R146, P5, R71, R2, 0x2 ;  /* 0x0000000247927211 */ /* 0x000fe200078a10ff */
[----:B------:R-:W-:Y:S01]  /*2df60*/  STL.64 [R1+0x630], R8 ;  /* 0x0006300801007387 */ /* 0x000fe20000100a00 */
[----:B------:R-:W-:-:S03]  /*2df70*/  LEA.HI.X.SX32 R7, R26, R5, 0x2, P6 ;  /* 0x000000051a077211 */ /* 0x000fc600030f16ff */
[----:B------:R-:W4:Y:S01]  /*2df80*/  LDL.LU R26, [R1+0xbec] ;  /* 0x000bec00011a7983 */ /* 0x000f220000300800 */
[----:B------:R-:W-:-:S03]  /*2df90*/  LEA.HI.X.SX32 R147, R71, R5, 0x2, P5 ;  /* 0x0000000547937211 */ /* 0x000fc600028f16ff */
[----:B------:R2:W-:Y:S04]  /*2dfa0*/  STL.64 [R1+0x628], R6 ;  /* 0x0006280601007387 */ /* 0x0005e80000100a00 */
[----:B------:R-:W4:Y:S04]  /*2dfb0*/  LDL.LU R71, [R1+0xbe8] ;  /* 0x000be80001477983 */ /* 0x000f280000300800 */
[----:B------:R-:W4:Y:S01]  /*2dfc0*/  LDL.LU R29, [R1+0xbe4] ;  /* 0x000be400011d7983 */ /* 0x000f220000300800 */
[----:B--2---:R-:W-:-:S04]  /*2dfd0*/  LEA R6, P6, R25, R2, 0x2 ;  /* 0x0000000219067211 */ /* 0x004fc800078c10ff */
[----:B------:R-:W-:Y:S02]  /*2dfe0*/  LEA.HI.X.SX32 R7, R25, R5, 0x2, P6 ;  /* 0x0000000519077211 */ /* 0x000fe400030f16ff */
[----:B---3--:R-:W-:-:S03]  /*2dff0*/  LEA R8, P5, R22, R2, 0x2 ;  /* 0x0000000216087211 */ /* 0x008fc600078a10ff */
[----:B------:R1:W-:Y:S01]  /*2e000*/  STL.64 [R1+0x690], R6 ;  /* 0x0006900601007387 */ /* 0x0003e20000100a00 */
[----:B------:R-:W-:-:S03]  /*2e010*/  LEA.HI.X.SX32 R9, R22, R5, 0x2, P5 ;  /* 0x0000000516097211 */ /* 0x000fc600028f16ff */
[----:B------:R-:W2:Y:S04]  /*2e020*/  LDL.LU R22, [R1+0xac4] ;  /* 0x000ac40001167983 */ /* 0x000ea80000300800 */
[----:B------:R-:W3:Y:S01]  /*2e030*/  LDL.LU R25, [R1+0xbdc] ;  /* 0x000bdc0001197983 */ /* 0x000ee20000300800 */
[----:B-1----:R-:W-:-:S03]  /*2e040*/  LEA R6, P6, R30, R2, 0x2 ;  /* 0x000000021e067211 */ /* 0x002fc600078c10ff */
[----:B------:R1:W-:Y:S01]  /*2e050*/  STL.64 [R1+0x688], R8 ;  /* 0x0006880801007387 */ /* 0x0003e20000100a00 */
[----:B------:R-:W-:-:S05]  /*2e060*/  LEA.HI.X.SX32 R7, R30, R5, 0x2, P6 ;  /* 0x000000051e077211 */ /* 0x000fca00030f16ff */
[----:B------:R1:W-:Y:S02]  /*2e070*/  STL.64 [R1+0x680], R6 ;  /* 0x0006800601007387 */ /* 0x0003e40000100a00 */
[----:B-1----:R-:W-:-:S04]  /*2e080*/  LEA R8, P5, R24, R2, 0x2 ;  /* 0x0000000218087211 */ /* 0x002fc800078a10ff */
[----:B------:R-:W-:Y:S02]  /*2e090*/  LEA.HI.X.SX32 R9, R24, R5, 0x2, P5 ;  /* 0x0000000518097211 */ /* 0x000fe400028f16ff */
[----:B------:R-:W3:Y:S01]  /*2e0a0*/  LDL.LU R24, [R1+0xbd8] ;  /* 0x000bd80001187983 */ /* 0x000ee20000300800 */
[----:B------:R-:W-:-:S03]  /*2e0b0*/  LEA R6, P6, R28, R2, 0x2 ;  /* 0x000000021c067211 */ /* 0x000fc600078c10ff */
[----:B------:R4:W-:Y:S01]  /*2e0c0*/  STL.64 [R1+0x678], R8 ;  /* 0x0006780801007387 */ /* 0x0009e20000100a00 */
[----:B------:R-:W-:-:S03]  /*2e0d0*/  LEA.HI.X.SX32 R7, R28, R5, 0x2, P6 ;  /* 0x000000051c077211 */ /* 0x000fc600030f16ff */
[----:B------:R-:W3:Y:S04]  /*2e0e0*/  LDL.LU R28, [R1+0xbd4] ;  /* 0x000bd400011c7983 */ /* 0x000ee80000300800 */
[----:B------:R1:W-:Y:S01]  /*2e0f0*/  STL.64 [R1+0x670], R6 ;  /* 0x0006700601007387 */ /* 0x0003e20000100a00 */
[----:B----4-:R-:W-:-:S04]  /*2e100*/  LEA R8, P5, R27, R2, 0x2 ;  /* 0x000000021b087211 */ /* 0x010fc800078a10ff */
[----:B------:R-:W-:Y:S02]  /*2e110*/  LEA.HI.X.SX32 R9, R27, R5, 0x2, P5 ;  /* 0x000000051b097211 */ /* 0x000fe400028f16ff */
[----:B------:R-:W4:Y:S01]  /*2e120*/  LDL.LU R27, [R1+0xacc] ;  /* 0x000acc00011b7983 */ /* 0x000f220000300800 */
[----:B-1----:R-:W-:-:S03]  /*2e130*/  LEA R6, P6, R23, R2, 0x2 ;  /* 0x0000000217067211 */ /* 0x002fc600078c10ff */
[----:B------:R-:W-:Y:S01]  /*2e140*/  STL.64 [R1+0x668], R8 ;  /* 0x0006680801007387 */ /* 0x000fe20000100a00 */
[----:B------:R-:W-:-:S03]  /*2e150*/  LEA.HI.X.SX32 R7, R23, R5, 0x2, P6 ;  /* 0x0000000517077211 */ /* 0x000fc600030f16ff */
[----:B------:R-:W4:Y:S04]  /*2e160*/  LDL.LU R23, [R1+0xbd0] ;  /* 0x000bd00001177983 */ /* 0x000f280000300800 */
[----:B------:R1:W-:Y:S01]  /*2e170*/  STL.64 [R1+0x660], R6 ;  /* 0x0006600601007387 */ /* 0x0003e20000100a00 */
[----:B------:R-:W-:-:S04]  /*2e180*/  LEA R144, P5, R74, R2, 0x2 ;  /* 0x000000024a907211 */ /* 0x000fc800078a10ff */
[----:B------:R-:W-:Y:S02]  /*2e190*/  LEA.HI.X.SX32 R145, R74, R5, 0x2, P5 ;  /* 0x000000054a917211 */ /* 0x000fe400028f16ff */
[----:B------:R-:W4:Y:S01]  /*2e1a0*/  LDL.LU R74, [R1+0xbc4] ;  /* 0x000bc400014a7983 */ /* 0x000f220000300800 */
[----:B-1----:R-:W-:-:S03]  /*2e1b0*/  LEA R6, P6, R26, R2, 0x2 ;  /* 0x000000021a067211 */ /* 0x002fc600078c10ff */
[----:B------:R-:W4:Y:S01]  /*2e1c0*/  LDL.LU R30, [R1+0xbb4] ;  /* 0x000bb400011e7983 */ /* 0x000f220000300800 */
[----:B------:R-:W-:Y:S02]  /*2e1d0*/  LEA.HI.X.SX32 R7, R26, R5, 0x2, P6 ;  /* 0x000000051a077211 */ /* 0x000fe400030f16ff */
[----:B------:R-:W-:-:S03]  /*2e1e0*/  LEA R8, P5, R71, R2, 0x2 ;  /* 0x0000000247087211 */ /* 0x000fc600078a10ff */
[----:B------:R1:W-:Y:S01]  /*2e1f0*/  STL.64 [R1+0x6c8], R6 ;  /* 0x0006c80601007387 */ /* 0x0003e20000100a00 */
[----:B------:R-:W-:-:S03]  /*2e200*/  LEA.HI.X.SX32 R9, R71, R5, 0x2, P5 ;  /* 0x0000000547097211 */ /* 0x000fc600028f16ff */
[----:B------:R-:W4:Y:S01]  /*2e210*/  LDL.LU R26, [R1+0xaf0] ;  /* 0x000af000011a7983 */ /* 0x000f220000300800 */
[----:B------:R-:W-:-:S03]  /*2e220*/  IMAD.MOV.U32 R71, RZ, RZ, R136 ;  /* 0x000000ffff477224 */ /* 0x000fc600078e0088 */
[----:B------:R-:W4:Y:S01]  /*2e230*/  LDL.LU R136, [R1+0xbb0] ;  /* 0x000bb00001887983 */ /* 0x000f220000300800 */
[----:B-1----:R-:W-:-:S03]  /*2e240*/  LEA R6, P6, R29, R2, 0x2 ;  /* 0x000000021d067211 */ /* 0x002fc600078c10ff */
[----:B------:R2:W-:Y:S01]  /*2e250*/  STL.64 [R1+0x6c0], R8 ;  /* 0x0006c00801007387 */ /* 0x0005e20000100a00 */
[----:B------:R-:W-:-:S05]  /*2e260*/  LEA.HI.X.SX32 R7, R29, R5, 0x2, P6 ;  /* 0x000000051d077211 */ /* 0x000fca00030f16ff */
[----:B------:R3:W-:Y:S01]  /*2e270*/  STL.64 [R1+0x6b8], R6 ;  /* 0x0006b80601007387 */ /* 0x0007e20000100a00 */
[----:B--2---:R-:W-:-:S04]  /*2e280*/  LEA R8, P5, R22, R2, 0x2 ;  /* 0x0000000216087211 */ /* 0x004fc800078a10ff */
[----:B------:R-:W-:Y:S01]  /*2e290*/  LEA.HI.X.SX32 R9, R22, R5, 0x2, P5 ;  /* 0x0000000516097211 */ /* 0x000fe200028f16ff */
[----:B------:R-:W-:Y:S02]  /*2e2a0*/  IMAD.MOV.U32 R22, RZ, RZ, R73 ;  /* 0x000000ffff167224 */ /* 0x000fe400078e0049 */
[----:B------:R-:W2:Y:S01]  /*2e2b0*/  LDL.LU R73, [R1+0xba4] ;  /* 0x000ba40001497983 */ /* 0x000ea20000300800 */
[----:B---3--:R-:W-:-:S03]  /*2e2c0*/  LEA R6, P6, R25, R2, 0x2 ;  /* 0x0000000219067211 */ /* 0x008fc600078c10ff */
[----:B------:R1:W-:Y:S01]  /*2e2d0*/  STL.64 [R1+0x6b0], R8 ;  /* 0x0006b00801007387 */ /* 0x0003e20000100a00 */
[----:B------:R-:W-:-:S03]  /*2e2e0*/  LEA.HI.X.SX32 R7, R25, R5, 0x2, P6 ;  /* 0x0000000519077211 */ /* 0x000fc600030f16ff */
[----:B------:R-:W3:Y:S04]  /*2e2f0*/  LDL.LU R25, [R1+0xba0] ;  /* 0x000ba00001197983 */ /* 0x000ee80000300800 */
[----:B------:R1:W-:Y:S02]  /*2e300*/  STL.64 [R1+0x6a8], R6 ;  /* 0x0006a80601007387 */ /* 0x0003e40000100a00 */
[----:B-1----:R-:W-:-:S04]  /*2e310*/  LEA R8, P5, R24, R2, 0x2 ;  /* 0x0000000218087211 */ /* 0x002fc800078a10ff */
[----:B------:R-:W-:Y:S02]  /*2e320*/  LEA.HI.X.SX32 R9, R24, R5, 0x2, P5 ;  /* 0x0000000518097211 */ /* 0x000fe400028f16ff */
[----:B------:R-:W3:Y:S01]  /*2e330*/  LDL.LU R24, [R1+0xaf4] ;  /* 0x000af40001187983 */ /* 0x000ee20000300800 */
[----:B------:R-:W-:-:S03]  /*2e340*/  LEA R6, P6, R28, R2, 0x2 ;  /* 0x000000021c067211 */ /* 0x000fc600078c10ff */
[----:B------:R-:W-:Y:S01]  /*2e350*/  STL.64 [R1+0x6a0], R8 ;  /* 0x0006a00801007387 */ /* 0x000fe20000100a00 */
[----:B------:R-:W-:-:S03]  /*2e360*/  LEA.HI.X.SX32 R7, R28, R5, 0x2, P6 ;  /* 0x000000051c077211 */ /* 0x000fc600030f16ff */
[----:B------:R-:W3:Y:S04]  /*2e370*/  LDL.LU R29, [R1+0xb7c] ;  /* 0x000b7c00011d7983 */ /* 0x000ee80000300800 */
[----:B------:R1:W-:Y:S01]  /*2e380*/  STL.64 [R1+0x698], R6 ;  /* 0x0006980601007387 */ /* 0x0003e20000100a00 */
[----:B----4-:R-:W-:-:S03]  /*2e390*/  LEA R142, P5, R27, R2, 0x2 ;  /* 0x000000021b8e7211 */ /* 0x010fc600078a10ff */
[----:B------:R-:W4:Y:S01]  /*2e3a0*/  LDL.LU R28, [R1+0xb74] ;  /* 0x000b7400011c7983 */ /* 0x000f220000300800 */
[----:B------:R-:W-:Y:S02]  /*2e3b0*/  LEA.HI.X.SX32 R143, R27, R5, 0x2, P5 ;  /* 0x000000051b8f7211 */ /* 0x000fe400028f16ff */
[----:B-1----:R-:W-:-:S04]  /*2e3c0*/  LEA R6, P6, R23, R2, 0x2 ;  /* 0x0000000217067211 */ /* 0x002fc800078c10ff */
[----:B------:R-:W-:Y:S02]  /*2e3d0*/  LEA.HI.X.SX32 R7, R23, R5, 0x2, P6 ;  /* 0x0000000517077211 */ /* 0x000fe400030f16ff */
[----:B------:R-:W4:Y:S04]  /*2e3e0*/  LDL.LU R23, [R1+0xb70] ;  /* 0x000b700001177983 */ /* 0x000f280000300800 */
[----:B------:R1:W-:Y:S01]  /*2e3f0*/  STL.64 [R1+0x700], R6 ;  /* 0x0007000601007387 */ /* 0x0003e20000100a00 */
[----:B------:R-:W-:-:S03]  /*2e400*/  LEA R8, P5, R74, R2, 0x2 ;  /* 0x000000024a087211 */ /* 0x000fc600078a10ff */
[----:B------:R-:W4:Y:S01]  /*2e410*/  LDL.LU R27, [R1+0xb04] ;  /* 0x000b0400011b7983 */ /* 0x000f220000300800 */
[----:B------:R-:W-:-:S03]  /*2e420*/  LEA.HI.X.SX32 R9, R74, R5, 0x2, P5 ;  /* 0x000000054a097211 */ /* 0x000fc600028f16ff */
[----:B------:R-:W4:Y:S01]  /*2e430*/  LDL.LU R74, [R1+0xb6c] ;  /* 0x000b6c00014a7983 */ /* 0x000f220000300800 */
[----:B-1----:R-:W-:-:S03]  /*2e440*/  LEA R6, P6, R30, R2, 0x2 ;  /* 0x000000021e067211 */ /* 0x002fc600078c10ff */
[----:B------:R1:W-:Y:S01]  /*2e450*/  STL.64 [R1+0x6f8], R8 ;  /* 0x0006f80801007387 */ /* 0x0003e20000100a00 */
[----:B------:R-:W-:-:S05]  /*2e460*/  LEA.HI.X.SX32 R7, R30, R5, 0x2, P6 ;  /* 0x000000051e077211 */ /* 0x000fca00030f16ff */
[----:B------:R1:W-:Y:S02]  /*2e470*/  STL.64 [R1+0x6f0], R6 ;  /* 0x0006f00601007387 */ /* 0x0003e40000100a00 */
[----:B-1----:R-:W-:-:S04]  /*2e480*/  LEA R8, P5, R26, R2, 0x2 ;  /* 0x000000021a087211 */ /* 0x002fc800078a10ff */
[----:B------:R-:W-:Y:S02]  /*2e490*/  LEA.HI.X.SX32 R9, R26, R5, 0x2, P5 ;  /* 0x000000051a097211 */ /* 0x000fe400028f16ff */
[----:B------:R-:W4:Y:S01]  /*2e4a0*/  LDL.LU R26, [R1+0xb68] ;  /* 0x000b6800011a7983 */ /* 0x000f220000300800 */
[----:B------:R-:W-:-:S03]  /*2e4b0*/  LEA R6, P6, R136, R2, 0x2 ;  /* 0x0000000288067211 */ /* 0x000fc600078c10ff */
[----:B------:R2:W-:Y:S01]  /*2e4c0*/  STL.64 [R1+0x6e8], R8 ;  /* 0x0006e80801007387 */ /* 0x0005e20000100a00 */
[----:B------:R-:W-:-:S03]  /*2e4d0*/  LEA.HI.X.SX32 R7, R136, R5, 0x2, P6 ;  /* 0x0000000588077211 */ /* 0x000fc600030f16ff */
[----:B------:R-:W4:Y:S04]  /*2e4e0*/  LDL.LU R136, [R1+0xb5c] ;  /* 0x000b5c0001887983 */ /* 0x000f280000300800 */
[----:B------:R3:W-:Y:S01]  /*2e4f0*/  STL.64 [R1+0x6e0], R6 ;  /* 0x0006e00601007387 */ /* 0x0007e20000100a00 */
[----:B--2---:R-:W-:-:S04]  /*2e500*/  LEA R8, P5, R73, R2, 0x2 ;  /* 0x0000000249087211 */ /* 0x004fc800078a10ff */
[----:B------:R-:W-:Y:S02]  /*2e510*/  LEA.HI.X.SX32 R9, R73, R5, 0x2, P5 ;  /* 0x0000000549097211 */ /* 0x000fe400028f16ff */
[----:B------:R-:W2:Y:S01]  /*2e520*/  LDL.LU R73, [R1+0xb10] ;  /* 0x000b100001497983 */ /* 0x000ea20000300800 */
[----:B---3--:R-:W-:-:S04]  /*2e530*/  LEA R6, P6, R25, R2, 0x2 ;  /* 0x0000000219067211 */ /* 0x008fc800078c10ff */
[----:B------:R-:W-:Y:S01]  /*2e540*/  LEA.HI.X.SX32 R7, R25, R5, 0x2, P6 ;  /* 0x0000000519077211 */ /* 0x000fe200030f16ff */
[----:B------:R-:W-:Y:S04]  /*2e550*/  STL.64 [R1+0x6d8], R8 ;  /* 0x0006d80801007387 */ /* 0x000fe80000100a00 */
[----:B------:R1:W-:Y:S04]  /*2e560*/  STL.64 [R1+0x6d0], R6 ;  /* 0x0006d00601007387 */ /* 0x0003e80000100a00 */
[----:B------:R-:W3:Y:S01]  /*2e570*/  LDL.LU R25, [R1+0xb4c] ;  /* 0x000b4c0001197983 */ /* 0x000ee20000300800 */
[----:B------:R-:W-:-:S02]  /*2e580*/  LEA R140, P5, R24, R2, 0x2 ;  /* 0x00000002188c7211 */ /* 0x000fc400078a10ff */
[CC--:B-1----:R-:W-:Y:S02]  /*2e590*/  LEA R6, P6, R29.reuse, R2.reuse, 0x2 ;  /* 0x000000021d067211 */ /* 0x0c2fe400078c10ff */
[-C--:B------:R-:W-:Y:S02]  /*2e5a0*/  LEA.HI.X.SX32 R141, R24, R5.reuse, 0x2, P5 ;  /* 0x00000005188d7211 */ /* 0x080fe400028f16ff */
[----:B------:R-:W-:Y:S01]  /*2e5b0*/  LEA.HI.X.SX32 R7, R29, R5, 0x2, P6 ;  /* 0x000000051d077211 */ /* 0x000fe200030f16ff */
[----:B------:R-:W3:Y:S01]  /*2e5c0*/  LDL.LU R24, [R1+0xb48] ;  /* 0x000b480001187983 */ /* 0x000ee20000300800 */
[----:B----4-:R-:W-:-:S03]  /*2e5d0*/  LEA R8, P5, R28, R2, 0x2 ;  /* 0x000000021c087211 */ /* 0x010fc600078a10ff */
[----:B------:R-:W4:Y:S04]  /*2e5e0*/  LDL.LU R38, [R1+0xb24] ;  /* 0x000b240001267983 */ /* 0x000f280000300800 */
[----:B------:R1:W-:Y:S01]  /*2e5f0*/  STL.64 [R1+0x738], R6 ;  /* 0x0007380601007387 */ /* 0x0003e20000100a00 */
[----:B------:R-:W-:-:S05]  /*2e600*/  LEA.HI.X.SX32 R9, R28, R5, 0x2, P5 ;  /* 0x000000051c097211 */ /* 0x000fca00028f16ff */
[----:B------:R1:W-:Y:S02]  /*2e610*/  STL.64 [R1+0x730], R8 ;  /* 0x0007300801007387 */ /* 0x0003e40000100a00 */
[----:B-1----:R-:W-:-:S04]  /*2e620*/  LEA R6, P6, R23, R2, 0x2 ;  /* 0x0000000217067211 */ /* 0x002fc800078c10ff */
[----:B------:R-:W-:Y:S02]  /*2e630*/  LEA.HI.X.SX32 R7, R23, R5, 0x2, P6 ;  /* 0x0000000517077211 */ /* 0x000fe400030f16ff */
[----:B------:R-:W4:Y:S01]  /*2e640*/  LDL.LU R23, [R1+0xb14] ;  /* 0x000b140001177983 */ /* 0x000f220000300800 */
[----:B------:R-:W-:-:S03]  /*2e650*/  LEA R8, P5, R27, R2, 0x2 ;  /* 0x000000021b087211 */ /* 0x000fc600078a10ff */
[----:B------:R-:W4:Y:S01]  /*2e660*/  LDL.LU R31, [R1+0xb1c] ;  /* 0x000b1c00011f7983 */ /* 0x000f220000300800 */
[----:B------:R-:W-:-:S03]  /*2e670*/  LEA.HI.X.SX32 R9, R27, R5, 0x2, P5 ;  /* 0x000000051b097211 */ /* 0x000fc600028f16ff */
[----:B------:R1:W-:Y:S04]  /*2e680*/  STL.64 [R1+0x728], R6 ;  /* 0x0007280601007387 */ /* 0x0003e80000100a00 */
[----:B------:R-:W4:Y:S01]  /*2e690*/  LDL.LU R30, [R1+0xb18] ;  /* 0x000b1800011e7983 */ /* 0x000f220000300800 */
[----:B-1----:R-:W-:-:S03]  /*2e6a0*/  LEA R6, P6, R74, R2, 0x2 ;  /* 0x000000024a067211 */ /* 0x002fc600078c10ff */
[----:B------:R1:W-:Y:S01]  /*2e6b0*/  STL.64 [R1+0x720], R8 ;  /* 0x0007200801007387 */ /* 0x0003e20000100a00 */
[----:B------:R-:W-:-:S03]  /*2e6c0*/  LEA.HI.X.SX32 R7, R74, R5, 0x2, P6 ;  /* 0x000000054a077211 */ /* 0x000fc600030f16ff */
[----:B------:R-:W4:Y:S04]  /*2e6d0*/  LDL.LU R74, [R1+0x740] ;  /* 0x00074000014a7983 */ /* 0x000f280000300800 */
[----:B------:R1:W-:Y:S02]  /*2e6e0*/  STL.64 [R1+0x718], R6 ;  /* 0x0007180601007387 */ /* 0x0003e40000100a00 */
[C---:B-1----:R-:W-:Y:S02]  /*2e6f0*/  LEA R8, P5, R26.reuse, R2, 0x2 ;  /* 0x000000021a087211 */ /* 0x042fe400078a10ff */
[----:B------:R-:W4:Y:S02]  /*2e700*/  LDL.LU R28, [R1+0xadc] ;  /* 0x000adc00011c7983 */ /* 0x000f240000300800 */
[----:B------:R-:W-:-:S02]  /*2e710*/  LEA.HI.X.SX32 R9, R26, R5, 0x2, P5 ;  /* 0x000000051a097211 */ /* 0x000fc400028f16ff */
        /* <DEDUP_REMOVED lines=8> */
[----:B------:R-:W2:Y:S04]  /*2e7a0*/  LDL.LU R73, [R1+0x9d4] ;  /* 0x0009d40001497983 */ /* 0x000ea80000300800 */
[----:B------:R-:W2:Y:S04]  /*2e7b0*/  LDL.LU R29, [R1+0x744] ;  /* 0x00074400011d7983 */ /* 0x000ea80000300800 */
[----:B------:R-:W2:Y:S01]  /*2e7c0*/  LDL.LU R34, [R1+0x978] ;  /* 0x0009780001227983 */ /* 0x000ea20000300800 */
[----:B---3--:R-:W-:-:S04]  /*2e7d0*/  LEA R136, P6, R25, R2, 0x2 ;  /* 0x0000000219887211 */ /* 0x008fc800078c10ff */
[----:B------:R-:W-:Y:S02]  /*2e7e0*/  LEA.HI.X.SX32 R137, R25, R5, 0x2, P6 ;  /* 0x0000000519897211 */ /* 0x000fe400030f16ff */
[----:B------:R-:W3:Y:S01]  /*2e7f0*/  LDL.LU R25, [R1+0x91c] ;  /* 0x00091c0001197983 */ /* 0x000ee20000300800 */
[----:B------:R-:W-:-:S04]  /*2e800*/  LEA R134, P5, R24, R2, 0x2 ;  /* 0x0000000218867211 */ /* 0x000fc800078a10ff */
[-C--:B------:R-:W-:Y:S02]  /*2e810*/  LEA.HI.X.SX32 R135, R24, R5.reuse, 0x2, P5 ;  /* 0x0000000518877211 */ /* 0x080fe400028f16ff */
[CC--:B----4-:R-:W-:Y:S01]  /*2e820*/  LEA R132, P6, R38.reuse, R2.reuse, 0x2 ;  /* 0x0000000226847211 */ /* 0x0d0fe200078c10ff */
[----:B------:R-:W4:Y:S03]  /*2e830*/  LDL.LU R24, [R1+0x8cc] ;  /* 0x0008cc0001187983 */ /* 0x000f260000300800 */
[----:B------:R-:W-:Y:S02]  /*2e840*/  LEA.HI.X.SX32 R133, R38, R5, 0x2, P6 ;  /* 0x0000000526857211 */ /* 0x000fe400030f16ff */
[----:B------:R-:W-:-:S04]  /*2e850*/  LEA R130, P5, R23, R2, 0x2 ;  /* 0x0000000217827211 */ /* 0x000fc800078a10ff */
[-C--:B------:R-:W-:Y:S01]  /*2e860*/  LEA.HI.X.SX32 R131, R23, R5.reuse, 0x2, P5 ;  /* 0x0000000517837211 */ /* 0x080fe200028f16ff */
[----:B------:R-:W-:Y:S02]  /*2e870*/  IMAD.MOV.U32 R23, RZ, RZ, R90 ;  /* 0x000000ffff177224 */ /* 0x000fe400078e005a */
[----:B------:R-:W4:Y:S01]  /*2e880*/  LDL.LU R90, [R1+0x8a8] ;  /* 0x0008a800015a7983 */ /* 0x000f220000300800 */
[CC--:B------:R-:W-:Y:S02]  /*2e890*/  LEA R128, P6, R31.reuse, R2.reuse, 0x2 ;  /* 0x000000021f807211 */ /* 0x0c0fe400078c10ff */
[CC--:B------:R-:W-:Y:S02]  /*2e8a0*/  LEA R126, P5, R30.reuse, R2.reuse, 0x2 ;  /* 0x000000021e7e7211 */ /* 0x0c0fe400078a10ff */
[-C--:B------:R-:W-:Y:S02]  /*2e8b0*/  LEA.HI.X.SX32 R129, R31, R5.reuse, 0x2, P6 ;  /* 0x000000051f817211 */ /* 0x080fe400030f16ff */
[----:B------:R-:W-:Y:S01]  /*2e8c0*/  LEA.HI.X.SX32 R127, R30, R5, 0x2, P5 ;  /* 0x000000051e7f7211 */ /* 0x000fe200028f16ff */
[----:B------:R-:W-:Y:S01]  /*2e8d0*/  IMAD R209, R74, UR53, RZ ;  /* 0x000000354ad17c24 */ /* 0x000fe2000f8e02ff */
[----:B------:R-:W1:Y:S01]  /*2e8e0*/  LDCU UR53, c[0x0][0x3b0] ;  /* 0x00007600ff3577ac */ /* 0x000e620008000800 */
[----:B------:R-:W4:Y:S04]  /*2e8f0*/  LDL.LU R74, [R1+0x748] ;  /* 0x00074800014a7983 */ /* 0x000f280000300800 */
[----:B------:R-:W4:Y:S01]  /*2e900*/  LDL.LU R31, [R1+0x868] ;  /* 0x00086800011f7983 */ /* 0x000f220000300800 */
[----:B------:R-:W-:-:S03]  /*2e910*/  LEA R124, P6, R28, R2, 0x2 ;  /* 0x000000021c7c7211 */ /* 0x000fc600078c10ff */
[----:B------:R-:W4:Y:S01]  /*2e920*/  LDL.LU R30, [R1+0x848] ;  /* 0x00084800011e7983 */ /* 0x000f220000300800 */
[CC--:B------:R-:W-:Y:S02]  /*2e930*/  LEA R122, P5, R27.reuse, R2.reuse, 0x2 ;  /* 0x000000021b7a7211 */ /* 0x0c0fe400078a10ff */
[-C--:B------:R-:W-:Y:S02]  /*2e940*/  LEA.HI.X.SX32 R125, R28, R5.reuse, 0x2, P6 ;  /* 0x000000051c7d7211 */ /* 0x080fe400030f16ff */
[----:B------:R-:W-:Y:S02]  /*2e950*/  LEA.HI.X.SX32 R123, R27, R5, 0x2, P5 ;  /* 0x000000051b7b7211 */ /* 0x000fe400028f16ff */
[----:B------:R-:W4:Y:S04]  /*2e960*/  LDL.LU R27, [R1+0x844] ;  /* 0x00084400011b7983 */ /* 0x000f280000300800 */
[----:B------:R-:W4:Y:S01]  /*2e970*/  LDL.LU R28, [R1+0x818] ;  /* 0x00081800011c7983 */ /* 0x000f220000300800 */
[----:B--2---:R-:W-:Y:S01]  /*2e980*/  IMAD R240, R29, UR54, RZ ;  /* 0x000000361df07c24 */ /* 0x004fe2000f8e02ff */
[----:B------:R-:W-:-:S02]  /*2e990*/  LEA R120, P6, R26, R2, 0x2 ;  /* 0x000000021a787211 */ /* 0x000fc400078c10ff */
[----:B------:R-:W2:Y:S01]  /*2e9a0*/  LDL.LU R29, [R1+0x74c] ;  /* 0x00074c00011d7983 */ /* 0x000ea20000300800 */
[CC--:B------:R-:W-:Y:S01]  /*2e9b0*/  LEA R118, P5, R73.reuse, R2.reuse, 0x2 ;  /* 0x0000000249767211 */ /* 0x0c0fe200078a10ff */
[----:B------:R-:W1:Y:S01]  /*2e9c0*/  LDCU UR54, c[0x0][0x3b0] ;  /* 0x00007600ff3677ac */ /* 0x000e620008000800 */
[-C--:B------:R-:W-:Y:S02]  /*2e9d0*/  LEA.HI.X.SX32 R121, R26, R5.reuse, 0x2, P6 ;  /* 0x000000051a797211 */ /* 0x080fe400030f16ff */
[-C--:B------:R-:W-:Y:S01]  /*2e9e0*/  LEA.HI.X.SX32 R119, R73, R5.reuse, 0x2, P5 ;  /* 0x0000000549777211 */ /* 0x080fe200028f16ff */
[----:B------:R-:W2:Y:S01]  /*2e9f0*/  LDL.LU R26, [R1+0x800] ;  /* 0x00080000011a7983 */ /* 0x000ea20000300800 */
[CC--:B------:R-:W-:Y:S02]  /*2ea00*/  LEA R116, P6, R34.reuse, R2.reuse, 0x2 ;  /* 0x0000000222747211 */ /* 0x0c0fe400078c10ff */
[----:B---3--:R-:W-:Y:S01]  /*2ea10*/  LEA R114, P5, R25, R2, 0x2 ;  /* 0x0000000219727211 */ /* 0x008fe200078a10ff */
[----:B------:R-:W3:Y:S01]  /*2ea20*/  LDL.LU R73, [R1+0x7fc] ;  /* 0x0007fc0001497983 */ /* 0x000ee20000300800 */
[----:B------:R-:W-:-:S02]  /*2ea30*/  LEA.HI.X.SX32 R117, R34, R5, 0x2, P6 ;  /* 0x0000000522757211 */ /* 0x000fc400030f16ff */
[----:B------:R-:W-:Y:S01]  /*2ea40*/  LEA.HI.X.SX32 R115, R25, R5, 0x2, P5 ;  /* 0x0000000519737211 */ /* 0x000fe200028f16ff */
[----:B------:R-:W-:Y:S02]  /*2ea50*/  IMAD.MOV.U32 R25, RZ, RZ, R23 ;  /* 0x000000ffff197224 */ /* 0x000fe400078e0017 */
[----:B------:R-:W3:Y:S01]  /*2ea60*/  LDL.LU R23, [R1+0x7dc] ;  /* 0x0007dc0001177983 */ /* 0x000ee20000300800 */
[----:B----4-:R-:W-:-:S04]  /*2ea70*/  LEA R112, P6, R24, R2, 0x2 ;  /* 0x0000000218707211 */ /* 0x010fc800078c10ff */
[----:B------:R-:W-:Y:S02]  /*2ea80*/  LEA.HI.X.SX32 R113, R24, R5, 0x2, P6 ;  /* 0x0000000518717211 */ /* 0x000fe400030f16ff */
[----:B------:R-:W-:-:S04]  /*2ea90*/  LEA R110, P5, R90, R2, 0x2 ;  /* 0x000000025a6e7211 */ /* 0x000fc800078a10ff */
[----:B------:R-:W-:Y:S01]  /*2eaa0*/  LEA.HI.X.SX32 R111, R90, R5, 0x2, P5 ;  /* 0x000000055a6f7211 */ /* 0x000fe200028f16ff */
[----:B------:R-:W-:Y:S02]  /*2eab0*/  IMAD.MOV.U32 R90, RZ, RZ, R0 ;  /* 0x000000ffff5a7224 */ /* 0x000fe400078e0000 */
[----:B------:R-:W-:Y:S01]  /*2eac0*/  IMAD R210, R74, UR55, RZ ;  /* 0x000000374ad27c24 */ /* 0x000fe2000f8e02ff */
[----:B------:R-:W4:Y:S01]  /*2ead0*/  LDCU UR55, c[0x0][0x3b0] ;  /* 0x00007600ff3777ac */ /* 0x000f220008000800 */
[----:B------:R-:W4:Y:S01]  /*2eae0*/  LDL.LU R74, [R1+0x7d8] ;  /* 0x0007d800014a7983 */ /* 0x000f220000300800 */
[----:B------:R-:W-:-:S03]  /*2eaf0*/  LEA R108, P6, R31, R2, 0x2 ;  /* 0x000000021f6c7211 */ /* 0x000fc600078c10ff */
[----:B------:R-:W4:Y:S04]  /*2eb00*/  LDL.LU R24, [R1+0x750] ;  /* 0x0007500001187983 */ /* 0x000f280000300800 */
[----:B------:R-:W4:Y:S01]  /*2eb10*/  LDL.LU R0, [R1+0x7d4] ;  /* 0x0007d40001007983 */ /* 0x000f220000300800 */
[----:B------:R-:W-:-:S03]  /*2eb20*/  LEA R106, P5, R30, R2, 0x2 ;  /* 0x000000021e6a7211 */ /* 0x000fc600078a10ff */
[----:B------:R-:W4:Y:S01]  /*2eb30*/  LDL.LU R34, [R1+0x7d0] ;  /* 0x0007d00001227983 */ /* 0x000f220000300800 */
[-C--:B------:R-:W-:Y:S02]  /*2eb40*/  LEA.HI.X.SX32 R109, R31, R5.reuse, 0x2, P6 ;  /* 0x000000051f6d7211 */ /* 0x080fe400030f16ff */
[CC--:B------:R-:W-:Y:S01]  /*2eb50*/  LEA R104, P6, R27.reuse, R2.reuse, 0x2 ;  /* 0x000000021b687211 */ /* 0x0c0fe200078c10ff */
[----:B------:R-:W4:Y:S01]  /*2eb60*/  LDL.LU R31, [R1+0x7f8] ;  /* 0x0007f800011f7983 */ /* 0x000f220000300800 */
[-C--:B------:R-:W-:Y:S02]  /*2eb70*/  LEA.HI.X.SX32 R107, R30, R5.reuse, 0x2, P5 ;  /* 0x000000051e6b7211 */ /* 0x080fe400028f16ff */
[----:B------:R-:W-:Y:S01]  /*2eb80*/  LEA.HI.X.SX32 R105, R27, R5, 0x2, P6 ;  /* 0x000000051b697211 */ /* 0x000fe200030f16ff */
[----:B------:R-:W4:Y:S01]  /*2eb90*/  LDL.LU R30, [R1+0x754] ;  /* 0x00075400011e7983 */ /* 0x000f220000300800 */
[----:B------:R-:W-:-:S04]  /*2eba0*/  LEA R102, P5, R28, R2, 0x2 ;  /* 0x000000021c667211 */ /* 0x000fc800078a10ff */
[----:B------:R-:W-:Y:S01]  /*2ebb0*/  LEA.HI.X.SX32 R103, R28, R5, 0x2, P5 ;  /* 0x000000051c677211 */ /* 0x000fe200028f16ff */
[----:B--2---:R-:W-:Y:S01]  /*2ebc0*/  IMAD R241, R29, UR56, RZ ;  /* 0x000000381df17c24 */ /* 0x004fe2000f8e02ff */
[----:B------:R-:W2:Y:S01]  /*2ebd0*/  LDCU UR56, c[0x0][0x3b0] ;  /* 0x00007600ff3877ac */ /* 0x000ea20008000800 */
[----:B------:R-:W2:Y:S04]  /*2ebe0*/  LDL.LU R29, [R1+0x7f4] ;  /* 0x0007f400011d7983 */ /* 0x000ea80000300800 */
[----:B------:R-:W2:Y:S04]  /*2ebf0*/  LDL.LU R27, [R1+0x7f0] ;  /* 0x0007f000011b7983 */ /* 0x000ea80000300800 */
[----:B------:R-:W2:Y:S01]  /*2ec00*/  LDL.LU R28, [R1+0x7e4] ;  /* 0x0007e400011c7983 */ /* 0x000ea20000300800 */
[----:B------:R-:W-:-:S02]  /*2ec10*/  LEA R100, P6, R26, R2, 0x2 ;  /* 0x000000021a647211 */ /* 0x000fc400078c10ff */
[-C--:B---3--:R-:W-:Y:S02]  /*2ec20*/  LEA R98, P5, R73, R2.reuse, 0x2 ;  /* 0x0000000249627211 */ /* 0x088fe400078a10ff */
[-C--:B------:R-:W-:Y:S01]  /*2ec30*/  LEA.HI.X.SX32 R101, R26, R5.reuse, 0x2, P6 ;  /* 0x000000051a657211 */ /* 0x080fe200030f16ff */
[----:B------:R-:W-:Y:S01]  /*2ec40*/  IMAD.MOV.U32 R26, RZ, RZ, R25 ;  /* 0x000000ffff1a7224 */ /* 0x000fe200078e0019 */
[-C--:B------:R-:W-:Y:S01]  /*2ec50*/  LEA R96, P6, R23, R2.reuse, 0x2 ;  /* 0x0000000217607211 */ /* 0x080fe200078c10ff */
[----:B------:R-:W-:Y:S01]  /*2ec60*/  IMAD.MOV.U32 R25, RZ, RZ, R22 ;  /* 0x000000ffff197224 */ /* 0x000fe200078e0016 */
[-C--:B------:R-:W-:Y:S01]  /*2ec70*/  LEA.HI.X.SX32 R99, R73, R5.reuse, 0x2, P5 ;  /* 0x0000000549637211 */ /* 0x080fe200028f16ff */
[----:B------:R-:W3:Y:S01]  /*2ec80*/  LDL.LU R22, [R1+0x814] ;  /* 0x0008140001167983 */ /* 0x000ee20000300800 */
[----:B------:R-:W-:Y:S01]  /*2ec90*/  LEA.HI.X.SX32 R97, R23, R5, 0x2, P6 ;  /* 0x0000000517617211 */ /* 0x000fe200030f16ff */
[----:B------:R-:W-:Y:S02]  /*2eca0*/  IMAD.MOV.U32 R23, RZ, RZ, R90 ;  /* 0x000000ffff177224 */ /* 0x000fe400078e005a */
[----:B------:R-:W3:Y:S01]  /*2ecb0*/  LDL.LU R73, [R1+0x810] ;  /* 0x0008100001497983 */ /* 0x000ee20000300800 */
[----:B----4-:R-:W-:Y:S01]  /*2ecc0*/  LEA R94, P5, R74, R2, 0x2 ;  /* 0x000000024a5e7211 */ /* 0x010fe200078a10ff */
[----:B------:R-:W-:-:S03]  /*2ecd0*/  IMAD R211, R24, UR57, RZ ;  /* 0x0000003918d37c24 */ /* 0x000fc6000f8e02ff */
[-C--:B------:R-:W-:Y:S01]  /*2ece0*/  LEA.HI.X.SX32 R95, R74, R5.reuse, 0x2, P5 ;  /* 0x000000054a5f7211 */ /* 0x080fe200028f16ff */
[----:B------:R-:W4:Y:S01]  /*2ecf0*/  LDL.LU R24, [R1+0x758] ;  /* 0x0007580001187983 */ /* 0x000f220000300800 */
[-C--:B------:R-:W-:Y:S01]  /*2ed00*/  LEA R92, P6, R0, R2.reuse, 0x2 ;  /* 0x00000002005c7211 */ /* 0x080fe200078c10ff */
[----:B------:R-:W-:Y:S01]  /*2ed10*/  IMAD.MOV.U32 R74, RZ, RZ, R72 ;  /* 0x000000ffff4a7224 */ /* 0x000fe200078e0048 */
[----:B------:R-:W2:Y:S01]  /*2ed20*/  LDCU UR57, c[0x0][0x3b0] ;  /* 0x00007600ff3977ac */ /* 0x000ea20008000800 */
[----:B------:R-:W4:Y:S01]  /*2ed30*/  LDL.LU R72, [R1+0x80c] ;  /* 0x00080c0001487983 */ /* 0x000f220000300800 */
[-C--:B------:R-:W-:Y:S02]  /*2ed40*/  LEA R90, P5, R34, R2.reuse, 0x2 ;  /* 0x00000002225a7211 */ /* 0x080fe400078a10ff */
[----:B------:R-:W-:Y:S02]  /*2ed50*/  LEA.HI.X.SX32 R93, R0, R5, 0x2, P6 ;  /* 0x00000005005d7211 */ /* 0x000fe400030f16ff */
[----:B------:R-:W4:Y:S01]  /*2ed60*/  LDL.LU R0, [R1+0x808] ;  /* 0x0008080001007983 */ /* 0x000f220000300800 */
[----:B------:R-:W-:-:S02]  /*2ed70*/  LEA R88, P6, R31, R2, 0x2 ;  /* 0x000000021f587211 */ /* 0x000fc400078c10ff */
[-C--:B------:R-:W-:Y:S02]  /*2ed80*/  LEA.HI.X.SX32 R91, R34, R5.reuse, 0x2, P5 ;  /* 0x00000005225b7211 */ /* 0x080fe400028f16ff */
[----:B------:R-:W4:Y:S01]  /*2ed90*/  LDL.LU R34, [R1+0x840] ;  /* 0x0008400001227983 */ /* 0x000f220000300800 */
[----:B------:R-:W-:Y:S01]  /*2eda0*/  IMAD R246, R30, UR58, RZ ;  /* 0x0000003a1ef67c24 */ /* 0x000fe2000f8e02ff */
[----:B------:R-:W-:Y:S01]  /*2edb0*/  LEA.HI.X.SX32 R89, R31, R5, 0x2, P6 ;  /* 0x000000051f597211 */ /* 0x000fe200030f16ff */
[----:B------:R-:W-:Y:S01]  /*2edc0*/  IMAD.MOV.U32 R251, RZ, RZ, R23 ;  /* 0x000000fffffb7224 */ /* 0x000fe200078e0017 */
[----:B------:R-:W4:Y:S01]  /*2edd0*/  LDL.LU R30, [R1+0x83c] ;  /* 0x00083c00011e7983 */ /* 0x000f220000300800 */
[----:B-1----:R-:W-:Y:S01]  /*2ede0*/  IMAD.MOV.U32 R9, RZ, RZ, R26 ;  /* 0x000000ffff097224 */ /* 0x002fe200078e001a */
[----:B------:R-:W1:Y:S02]  /*2edf0*/  LDCU UR58, c[0x0][0x3b0] ;  /* 0x00007600ff3a77ac */ /* 0x000e640008000800 */
[----:B------:R-:W4:Y:S04]  /*2ee00*/  LDL.LU R46, [R1+0x75c] ;  /* 0x00075c00012e7983 */ /* 0x000f280000300800 */
[----:B------:R-:W4:Y:S01]  /*2ee10*/  LDL.LU R31, [R1+0x824] ;  /* 0x00082400011f7983 */ /* 0x000f220000300800 */
[----:B--2---:R-:W-:-:S02]  /*2ee20*/  LEA R86, P5, R29, R2, 0x2 ;  /* 0x000000021d567211 */ /* 0x004fc400078a10ff */
[-C--:B------:R-:W-:Y:S02]  /*2ee30*/  LEA R84, P6, R27, R2.reuse, 0x2 ;  /* 0x000000021b547211 */ /* 0x080fe400078c10ff */
[-C--:B------:R-:W-:Y:S02]  /*2ee40*/  LEA.HI.X.SX32 R87, R29, R5.reuse, 0x2, P5 ;  /* 0x000000051d577211 */ /* 0x080fe400028f16ff */
[-C--:B------:R-:W-:Y:S02]  /*2ee50*/  LEA.HI.X.SX32 R85, R27, R5.reuse, 0x2, P6 ;  /* 0x000000051b557211 */ /* 0x080fe400030f16ff */
[CC--:B------:R-:W-:Y:S01]  /*2ee60*/  LEA R82, P5, R28.reuse, R2.reuse, 0x2 ;  /* 0x000000021c527211 */ /* 0x0c0fe200078a10ff */
[----:B------:R-:W2:Y:S03]  /*2ee70*/  LDL.LU R27, [R1+0x820] ;  /* 0x00082000011b7983 */ /* 0x000ea60000300800 */
[----:B------:R-:W-:Y:S01]  /*2ee80*/  LEA.HI.X.SX32 R83, R28, R5, 0x2, P5 ;  /* 0x000000051c537211 */ /* 0x000fe200028f16ff */
[----:B------:R-:W2:Y:S04]  /*2ee90*/  LDL.LU R29, [R1+0x85c] ;  /* 0x00085c00011d7983 */ /* 0x000ea80000300800 */
[----:B------:R-:W2:Y:S04]  /*2eea0*/  LDL.LU R40, [R1+0x858] ;  /* 0x0008580001287983 */ /* 0x000ea80000300800 */
[----:B------:R-:W2:Y:S01]  /*2eeb0*/  LDL.LU R28, [R1+0x760] ;  /* 0x00076000011c7983 */ /* 0x000ea20000300800 */
[----:B---3--:R-:W-:-:S02]  /*2eec0*/  LEA R80, P6, R22, R2, 0x2 ;  /* 0x0000000216507211 */ /* 0x008fc400078c10ff */
[CC--:B------:R-:W-:Y:S01]  /*2eed0*/  LEA R78, P5, R73.reuse, R2.reuse, 0x2 ;  /* 0x00000002494e7211 */ /* 0x0c0fe200078a10ff */
[----:B------:R-:W3:Y:S01]  /*2eee0*/  LDL.LU R38, [R1+0x854] ;  /* 0x0008540001267983 */ /* 0x000ee20000300800 */
[-C--:B------:R-:W-:Y:S02]  /*2eef0*/  LEA.HI.X.SX32 R81, R22, R5.reuse, 0x2, P6 ;  /* 0x0000000516517211 */ /* 0x080fe400030f16ff */
[----:B------:R-:W-:Y:S01]  /*2ef00*/  LEA.HI.X.SX32 R79, R73, R5, 0x2, P5 ;  /* 0x00000005494f7211 */ /* 0x000fe200028f16ff */
[----:B------:R-:W3:Y:S01]  /*2ef10*/  LDL.LU R44, [R1+0x850] ;  /* 0x00085000012c7983 */ /* 0x000ee20000300800 */
[----:B------:R-:W-:Y:S02]  /*2ef20*/  IMAD.MOV.U32 R22, RZ, RZ, R71 ;  /* 0x000000ffff167224 */ /* 0x000fe400078e0047 */
[----:B----4-:R-:W-:Y:S01]  /*2ef30*/  IMAD R212, R24, UR59, RZ ;  /* 0x0000003b18d47c24 */ /* 0x010fe2000f8e02ff */
[----:B------:R-:W4:Y:S01]  /*2ef40*/  LDCU UR59, c[0x0][0x3b0] ;  /* 0x00007600ff3b77ac */ /* 0x000f220008000800 */
[----:B------:R-:W-:Y:S01]  /*2ef50*/  IMAD.MOV.U32 R24, RZ, RZ, R74 ;  /* 0x000000ffff187224 */ /* 0x000fe200078e004a */
[----:B------:R-:W-:-:S02]  /*2ef60*/  LEA R76, P6, R72, R2, 0x2 ;  /* 0x00000002484c7211 */ /* 0x000fc400078c10ff */
[-C--:B------:R-:W-:Y:S02]  /*2ef70*/  LEA R74, P5, R0, R2.reuse, 0x2 ;  /* 0x00000002004a7211 */ /* 0x080fe400078a10ff */
[-C--:B------:R-:W-:Y:S02]  /*2ef80*/  LEA.HI.X.SX32 R77, R72, R5.reuse, 0x2, P6 ;  /* 0x00000005484d7211 */ /* 0x080fe400030f16ff */
[-C--:B------:R-:W-:Y:S02]  /*2ef90*/  LEA.HI.X.SX32 R75, R0, R5.reuse, 0x2, P5 ;  /* 0x00000005004b7211 */ /* 0x080fe400028f16ff */
[-C--:B------:R-:W-:Y:S01]  /*2efa0*/  LEA R72, P6, R34, R2.reuse, 0x2 ;  /* 0x0000000222487211 */ /* 0x080fe200078c10ff */
[----:B------:R-:W4:Y:S01]  /*2efb0*/  LDL.LU R0, [R1+0x880] ;  /* 0x0008800001007983 */ /* 0x000f220000300800 */
[----:B------:R-:W-:Y:S02]  /*2efc0*/  LEA R70, P5, R30, R2, 0x2 ;  /* 0x000000021e467211 */ /* 0x000fe400078a10ff */
[-C--:B------:R-:W-:Y:S01]  /*2efd0*/  LEA.HI.X.SX32 R73, R34, R5.reuse, 0x2, P6 ;  /* 0x0000000522497211 */ /* 0x080fe200030f16ff */
[----:B------:R-:W4:Y:S01]  /*2efe0*/  LDL.LU R42, [R1+0x874] ;  /* 0x00087400012a7983 */ /* 0x000f220000300800 */
[----:B------:R-:W-:-:S03]  /*2eff0*/  LEA.HI.X.SX32 R71, R30, R5, 0x2, P5 ;  /* 0x000000051e477211 */ /* 0x000fc600028f16ff */
[----:B------:R-:W4:Y:S01]  /*2f000*/  LDL.LU R34, [R1+0x764] ;  /* 0x0007640001227983 */ /* 0x000f220000300800 */
[----:B------:R-:W-:-:S03]  /*2f010*/  LEA R68, P6, R31, R2, 0x2 ;  /* 0x000000021f447211 */ /* 0x000fc600078c10ff */
[----:B------:R-:W4:Y:S01]  /*2f020*/  LDL.LU R30, [R1+0x870] ;  /* 0x00087000011e7983 */ /* 0x000f220000300800 */
[----:B------:R-:W-:-:S03]  /*2f030*/  LEA.HI.X.SX32 R69, R31, R5, 0x2, P6 ;  /* 0x000000051f457211 */ /* 0x000fc600030f16ff */
[----:B------:R-:W4:Y:S01]  /*2f040*/  LDL.LU R31, [R1+0x86c] ;  /* 0x00086c00011f7983 */ /* 0x000f220000300800 */
[-C--:B--2---:R-:W-:Y:S02]  /*2f050*/  LEA R66, P5, R27, R2.reuse, 0x2 ;  /* 0x000000021b427211 */ /* 0x084fe400078a10ff */
[-C--:B------:R-:W-:Y:S02]  /*2f060*/  LEA R64, P6, R29, R2.reuse, 0x2 ;  /* 0x000000021d407211 */ /* 0x080fe400078c10ff */
[-C--:B------:R-:W-:Y:S02]  /*2f070*/  LEA.HI.X.SX32 R67, R27, R5.reuse, 0x2, P5 ;  /* 0x000000051b437211 */ /* 0x080fe400028f16ff */
[----:B------:R-:W2:Y:S01]  /*2f080*/  LDL.LU R27, [R1+0x8c8] ;  /* 0x0008c800011b7983 */ /* 0x000ea20000300800 */
[----:B------:R-:W-:Y:S01]  /*2f090*/  LEA.HI.X.SX32 R65, R29, R5, 0x2, P6 ;  /* 0x000000051d417211 */ /* 0x000fe200030f16ff */
[----:B------:R-:W-:Y:S01]  /*2f0a0*/  IMAD R213, R28, UR61, RZ ;  /* 0x0000003d1cd57c24 */ /* 0x000fe2000f8e02ff */
[-C--:B------:R-:W-:Y:S01]  /*2f0b0*/  LEA R62, P5, R40, R2.reuse, 0x2 ;  /* 0x00000002283e7211 */ /* 0x080fe200078a10ff */
[----:B------:R-:W-:Y:S01]  /*2f0c0*/  IMAD.MOV.U32 R28, RZ, RZ, R24 ;  /* 0x000000ffff1c7224 */ /* 0x000fe200078e0018 */
[----:B------:R-:W1:Y:S01]  /*2f0d0*/  LDCU UR61, c[0x0][0x3b0] ;  /* 0x00007600ff3d77ac */ /* 0x000e620008000800 */
[----:B------:R-:W2:Y:S04]  /*2f0e0*/  LDL.LU R24, [R1+0x8c4] ;  /* 0x0008c40001187983 */ /* 0x000ea80000300800 */
[----:B------:R-:W2:Y:S01]  /*2f0f0*/  LDL.LU R29, [R1+0x768] ;  /* 0x00076800011d7983 */ /* 0x000ea20000300800 */
[----:B---3--:R-:W-:-:S02]  /*2f100*/  LEA R60, P6, R38, R2, 0x2 ;  /* 0x00000002263c7211 */ /* 0x008fc400078c10ff */
[-C--:B------:R-:W-:Y:S02]  /*2f110*/  LEA.HI.X.SX32 R63, R40, R5.reuse, 0x2, P5 ;  /* 0x00000005283f7211 */ /* 0x080fe400028f16ff */
[-C--:B------:R-:W-:Y:S01]  /*2f120*/  LEA R58, P5, R44, R2.reuse, 0x2 ;  /* 0x000000022c3a7211 */ /* 0x080fe200078a10ff */
[----:B------:R-:W3:Y:S01]  /*2f130*/  LDL.LU R40, [R1+0x8c0] ;  /* 0x0008c00001287983 */ /* 0x000ee20000300800 */
[-C--:B------:R-:W-:Y:S02]  /*2f140*/  LEA.HI.X.SX32 R61, R38, R5.reuse, 0x2, P6 ;  /* 0x00000005263d7211 */ /* 0x080fe400030f16ff */
[----:B------:R-:W-:Y:S01]  /*2f150*/  LEA.HI.X.SX32 R59, R44, R5, 0x2, P5 ;  /* 0x000000052c3b7211 */ /* 0x000fe200028f16ff */
[----:B------:R-:W3:Y:S04]  /*2f160*/  LDL.LU R38, [R1+0x8bc] ;  /* 0x0008bc0001267983 */ /* 0x000ee80000300800 */
[----:B------:R-:W3:Y:S01]  /*2f170*/  LDL.LU R35, [R1+0x970] ;  /* 0x0009700001237983 */ /* 0x000ee20000300800 */
[----:B------:R-:W-:Y:S01]  /*2f180*/  IMAD R242, R46, UR60, RZ ;  /* 0x0000003c2ef27c24 */ /* 0x000fe2000f8e02ff */
[----:B------:R-:W1:Y:S01]  /*2f190*/  LDCU UR60, c[0x0][0x3b0] ;  /* 0x00007600ff3c77ac */ /* 0x000e620008000800 */
[----:B----4-:R-:W-:-:S04]  /*2f1a0*/  LEA R56, P6, R0, R2, 0x2 ;  /* 0x0000000200387211 */ /* 0x010fc800078c10ff */
[-C--:B------:R-:W-:Y:S02]  /*2f1b0*/  LEA.HI.X.SX32 R57, R0, R5.reuse, 0x2, P6 ;  /* 0x0000000500397211 */ /* 0x080fe400030f16ff */
[-C--:B------:R-:W-:Y:S01]  /*2f1c0*/  LEA R54, P5, R42, R2.reuse, 0x2 ;  /* 0x000000022a367211 */ /* 0x080fe200078a10ff */
[----:B------:R-:W4:Y:S01]  /*2f1d0*/  LDL.LU R0, [R1+0x76c] ;  /* 0x00076c0001007983 */ /* 0x000f220000300800 */
[----:B------:R-:W-:Y:S02]  /*2f1e0*/  IMAD R4, R34, UR62, RZ ;  /* 0x0000003e22047c24 */ /* 0x000fe4000f8e02ff */
[----:B------:R-:W-:Y:S01]  /*2f1f0*/  LEA.HI.X.SX32 R55, R42, R5, 0x2, P5 ;  /* 0x000000052a377211 */ /* 0x000fe200028f16ff */
[----:B------:R-:W4:Y:S01]  /*2f200*/  LDL.LU R34, [R1+0x92c] ;  /* 0x00092c0001227983 */ /* 0x000f220000300800 */
[----:B------:R-:W-:Y:S01]  /*2f210*/  IMAD.MOV.U32 R3, RZ, RZ, R25 ;  /* 0x000000ffff037224 */ /* 0x000fe200078e0019 */
[-C--:B------:R-:W-:Y:S01]  /*2f220*/  LEA R52, P6, R30, R2.reuse, 0x2 ;  /* 0x000000021e347211 */ /* 0x080fe200078c10ff */
[----:B------:R-:W-:Y:S01]  /*2f230*/  IMAD.MOV.U32 R229, RZ, RZ, R22 ;  /* 0x000000ffffe57224 */ /* 0x000fe200078e0016 */
[----:B------:R-:W4:Y:S01]  /*2f240*/  LDL.LU R32, [R1+0x928] ;  /* 0x0009280001207983 */ /* 0x000f220000300800 */
[----:B------:R-:W1:Y:S01]  /*2f250*/  LDCU UR62, c[0x0][0x3b0] ;  /* 0x00007600ff3e77ac */ /* 0x000e620008000800 */
[----:B------:R-:W-:-:S02]  /*2f260*/  LEA R50, P5, R31, R2, 0x2 ;  /* 0x000000021f327211 */ /* 0x000fc400078a10ff */
[-C--:B------:R-:W-:Y:S02]  /*2f270*/  LEA.HI.X.SX32 R53, R30, R5.reuse, 0x2, P6 ;  /* 0x000000051e357211 */ /* 0x080fe400030f16ff */
[----:B------:R-:W4:Y:S01]  /*2f280*/  LDL.LU R30, [R1+0x924] ;  /* 0x00092400011e7983 */ /* 0x000f220000300800 */
[----:B------:R-:W-:Y:S01]  /*2f290*/  LEA.HI.X.SX32 R51, R31, R5, 0x2, P5 ;  /* 0x000000051f337211 */ /* 0x000fe200028f16ff */
[----:B------:R-:W-:Y:S02]  /*2f2a0*/  IMAD.MOV.U32 R31, RZ, RZ, R28 ;  /* 0x000000ffff1f7224 */ /* 0x000fe400078e001c */
[----:B------:R-:W4:Y:S01]  /*2f2b0*/  LDL.LU R28, [R1+0x9d0] ;  /* 0x0009d000011c7983 */ /* 0x000f220000300800 */
[----:B--2---:R-:W-:-:S04]  /*2f2c0*/  LEA R48, P6, R27, R2, 0x2 ;  /* 0x000000021b307211 */ /* 0x004fc800078c10ff */
[----:B------:R-:W-:Y:S02]  /*2f2d0*/  LEA.HI.X.SX32 R49, R27, R5, 0x2, P6 ;  /* 0x000000051b317211 */ /* 0x000fe400030f16ff */
[----:B------:R-:W-:Y:S01]  /*2f2e0*/  LEA R46, P5, R24, R2, 0x2 ;  /* 0x00000002182e7211 */ /* 0x000fe200078a10ff */
[----:B------:R-:W-:-:S03]  /*2f2f0*/  IMAD R214, R29, UR63, RZ ;  /* 0x0000003f1dd67c24 */ /* 0x000fc6000f8e02ff */
[----:B------:R-:W-:Y:S01]  /*2f300*/  LEA.HI.X.SX32 R47, R24, R5, 0x2, P5 ;  /* 0x00000005182f7211 */ /* 0x000fe200028f16ff */
[----:B------:R-:W2:Y:S01]  /*2f310*/  LDL.LU R29, [R1+0x770] ;  /* 0x00077000011d7983 */ /* 0x000ea20000300800 */
[----:B------:R-:W-:Y:S01]  /*2f320*/  IMAD.MOV.U32 R247, RZ, RZ, R31 ;  /* 0x000000fffff77224 */ /* 0x000fe200078e001f */
[----:B------:R-:W1:Y:S02]  /*2f330*/  LDCU UR63, c[0x0][0x3b0] ;  /* 0x00007600ff3f77ac */ /* 0x000e640008000800 */
[----:B------:R-:W2:Y:S04]  /*2f340*/  LDL.LU R27, [R1+0x9c8] ;  /* 0x0009c800011b7983 */ /* 0x000ea80000300800 */
        /* <DEDUP_REMOVED lines=9> */
[----:B---3--:R-:W-:-:S02]  /*2f3e0*/  LEA R42, P5, R38, R2, 0x2 ;  /* 0x00000002262a7211 */ /* 0x008fc400078a10ff */
[-C--:B------:R-:W-:Y:S01]  /*2f3f0*/  LEA R44, P6, R40, R2.reuse, 0x2 ;  /* 0x00000002282c7211 */ /* 0x080fe200078c10ff */
[----:B------:R-:W3:Y:S01]  /*2f400*/  LDL.LU R249, [R1+0x778] ;  /* 0x0007780001f97983 */ /* 0x000ee20000300800 */
[-C--:B------:R-:W-:Y:S02]  /*2f410*/  LEA.HI.X.SX32 R43, R38, R5.reuse, 0x2, P5 ;  /* 0x00000005262b7211 */ /* 0x080fe400028f16ff */
[----:B------:R-:W-:Y:S01]  /*2f420*/  LEA.HI.X.SX32 R45, R40, R5, 0x2, P6 ;  /* 0x00000005282d7211 */ /* 0x000fe200030f16ff */
[----:B------:R-:W3:Y:S01]  /*2f430*/  LDL.LU R6, [R1+0xa88] ;  /* 0x000a880001067983 */ /* 0x000ee20000300800 */
[----:B------:R-:W-:-:S04]  /*2f440*/  LEA R40, P6, R35, R2, 0x2 ;  /* 0x0000000223287211 */ /* 0x000fc800078c10ff */
[----:B------:R-:W-:Y:S02]  /*2f450*/  LEA.HI.X.SX32 R41, R35, R5, 0x2, P6 ;  /* 0x0000000523297211 */ /* 0x000fe400030f16ff */
[----:B----4-:R-:W-:-:S04]  /*2f460*/  LEA R38, P5, R34, R2, 0x2 ;  /* 0x0000000222267211 */ /* 0x010fc800078a10ff */
[----:B------:R-:W-:Y:S02]  /*2f470*/  LEA.HI.X.SX32 R39, R34, R5, 0x2, P5 ;  /* 0x0000000522277211 */ /* 0x000fe400028f16ff */
[----:B------:R-:W-:-:S04]  /*2f480*/  LEA R34, P5, R30, R2, 0x2 ;  /* 0x000000021e227211 */ /* 0x000fc800078a10ff */
[----:B------:R-:W-:Y:S02]  /*2f490*/  LEA.HI.X.SX32 R35, R30, R5, 0x2, P5 ;  /* 0x000000051e237211 */ /* 0x000fe400028f16ff */
[----:B--2---:R-:W-:-:S04]  /*2f4a0*/  LEA R30, P5, R27, R2, 0x2 ;  /* 0x000000021b1e7211 */ /* 0x004fc800078a10ff */
[----:B------:R-:W-:Y:S02]  /*2f4b0*/  LEA.HI.X.SX32 R31, R27, R5, 0x2, P5 ;  /* 0x000000051b1f7211 */ /* 0x000fe400028f16ff */
[----:B------:R-:W-:-:S04]  /*2f4c0*/  LEA R26, P5, R250, R2, 0x2 ;  /* 0x00000002fa1a7211 */ /* 0x000fc800078a10ff */
[-C--:B------:R-:W-:Y:S02]  /*2f4d0*/  LEA.HI.X.SX32 R27, R250, R5.reuse, 0x2, P5 ;  /* 0x00000005fa1b7211 */ /* 0x080fe400028f16ff */
[----:B------:R-:W2:Y:S04]  /*2f4e0*/  LDL.LU R250, [R1+0xa84] ;  /* 0x000a840001fa7983 */ /* 0x000ea80000300800 */
[----:B------:R-:W4:Y:S01]  /*2f4f0*/  LDL.LU R222, [R1+0xb2c] ;  /* 0x000b2c0001de7983 */ /* 0x000f220000300800 */
[----:B------:R-:W-:Y:S01]  /*2f500*/  IMAD R238, R243, UR66, RZ ;  /* 0x00000042f3ee7c24 */ /* 0x000fe2000f8e02ff */
[-C--:B------:R-:W-:Y:S02]  /*2f510*/  LEA R36, P6, R32, R2.reuse, 0x2 ;  /* 0x0000000220247211 */ /* 0x080fe400078c10ff */
[----:B------:R-:W4:Y:S01]  /*2f520*/  LDL.LU R243, [R1+0xb28] ;  /* 0x000b280001f37983 */ /* 0x000f220000300800 */
[-C--:B------:R-:W-:Y:S01]  /*2f530*/  LEA R192, P5, R10, R2.reuse, 0x2 ;  /* 0x000000020ac07211 */ /* 0x080fe200078a10ff */
[----:B------:R-:W-:Y:S01]  /*2f540*/  IMAD R215, R29, UR65, RZ ;  /* 0x000000411dd77c24 */ /* 0x000fe2000f8e02ff */
[-C--:B------:R-:W-:Y:S01]  /*2f550*/  LEA.HI.X.SX32 R37, R32, R5.reuse, 0x2, P6 ;  /* 0x0000000520257211 */ /* 0x080fe200030f16ff */
[----:B------:R-:W-:Y:S01]  /*2f560*/  IMAD.MOV.U32 R219, RZ, RZ, R229 ;  /* 0x000000ffffdb7224 */ /* 0x000fe200078e00e5 */
[-C--:B------:R-:W-:Y:S01]  /*2f570*/  LEA R32, P6, R28, R2.reuse, 0x2 ;  /* 0x000000021c207211 */ /* 0x080fe200078c10ff */
[----:B------:R-:W-:Y:S01]  /*2f580*/  IMAD R0, R0, UR64, RZ ;  /* 0x0000004000007c24 */ /* 0x000fe2000f8e02ff */
[-C--:B------:R-:W-:Y:S01]  /*2f590*/  LEA.HI.X.SX32 R193, R10, R5.reuse, 0x2, P5 ;  /* 0x000000050ac17211 */ /* 0x080fe200028f16ff */
[----:B------:R-:W1:Y:S01]  /*2f5a0*/  LDCU UR65, c[0x0][0x3b0] ;  /* 0x00007600ff4177ac */ /* 0x000e620008000800 */
[-C--:B------:R-:W-:Y:S01]  /*2f5b0*/  LEA.HI.X.SX32 R33, R28, R5.reuse, 0x2, P6 ;  /* 0x000000051c217211 */ /* 0x080fe200030f16ff */
[----:B------:R-:W4:Y:S01]  /*2f5c0*/  LDL.LU R10, [R1+0x77c] ;  /* 0x00077c00010a7983 */ /* 0x000f220000300800 */
[CC--:B------:R-:W-:Y:S01]  /*2f5d0*/  LEA R28, P6, R24.reuse, R2.reuse, 0x2 ;  /* 0x00000002181c7211 */ /* 0x0c0fe200078c10ff */
[----:B------:R-:W1:Y:S02]  /*2f5e0*/  LDCU UR64, c[0x0][0x3b0] ;  /* 0x00007600ff4077ac */ /* 0x000e640008000800 */
[----:B------:R-:W4:Y:S01]  /*2f5f0*/  LDL.LU R228, [R1+0xae4] ;  /* 0x000ae40001e47983 */ /* 0x000f220000300800 */
[-C--:B------:R-:W-:Y:S01]  /*2f600*/  LEA.HI.X.SX32 R29, R24, R5.reuse, 0x2, P6 ;  /* 0x00000005181d7211 */ /* 0x080fe200030f16ff */
[----:B------:R-:W1:Y:S01]  /*2f610*/  LDCU UR66, c[0x0][0x3b0] ;  /* 0x00007600ff4277ac */ /* 0x000e620008000800 */
[C---:B------:R-:W-:Y:S01]  /*2f620*/  LEA R24, P6, R239.reuse, R2, 0x2 ;  /* 0x00000002ef187211 */ /* 0x040fe200078c10ff */
[----:B------:R3:W-:Y:S03]  /*2f630*/  STL.64 [R1+0x760], R192 ;  /* 0x000760c001007387 */ /* 0x0007e60000100a00 */
[----:B------:R-:W-:-:S02]  /*2f640*/  LEA.HI.X.SX32 R25, R239, R5, 0x2, P6 ;  /* 0x00000005ef197211 */ /* 0x000fc400030f16ff */
[----:B------:R-:W-:-:S04]  /*2f650*/  LEA R216, P6, R23, R2, 0x2 ;  /* 0x0000000217d87211 */ /* 0x000fc800078c10ff */
[----:B------:R-:W-:Y:S02]  /*2f660*/  LEA.HI.X.SX32 R217, R23, R5, 0x2, P6 ;  /* 0x0000000517d97211 */ /* 0x000fe400030f16ff */
[----:B---3--:R-:W-:-:S04]  /*2f670*/  LEA R192, P5, R244, R2, 0x2 ;  /* 0x00000002f4c07211 */ /* 0x008fc800078a10ff */
[----:B------:R-:W-:Y:S01]  /*2f680*/  LEA.HI.X.SX32 R193, R244, R5, 0x2, P5 ;  /* 0x00000005f4c17211 */ /* 0x000fe200028f16ff */
[----:B------:R-:W-:Y:S01]  /*2f690*/  STL.64 [R1+0x758], R216 ;  /* 0x000758d801007387 */ /* 0x000fe20000100a00 */
[----:B------:R-:W-:-:S03]  /*2f6a0*/  LEA R22, P6, R8, R2, 0x2 ;  /* 0x0000000208167211 */ /* 0x000fc600078c10ff */
[----:B------:R3:W-:Y:S01]  /*2f6b0*/  STL.64 [R1+0x750], R192 ;  /* 0x000750c001007387 */ /* 0x0007e20000100a00 */
[----:B------:R-:W-:-:S03]  /*2f6c0*/  LEA.HI.X.SX32 R23, R8, R5, 0x2, P6 ;  /* 0x0000000508177211 */ /* 0x000fc600030f16ff */
[----:B------:R-:W4:Y:S01]  /*2f6d0*/  LDL.LU R195, [R1+0xb58] ;  /* 0x000b580001c37983 */ /* 0x000f220000300800 */
[----:B---3--:R-:W-:-:S03]  /*2f6e0*/  LEA R192, P5, R7, R2, 0x2 ;  /* 0x0000000207c07211 */ /* 0x008fc600078a10ff */
[----:B------:R3:W-:Y:S01]  /*2f6f0*/  STL.64 [R1+0x748], R22 ;  /* 0x0007481601007387 */ /* 0x0007e20000100a00 */
[----:B------:R-:W-:-:S03]  /*2f700*/  LEA.HI.X.SX32 R193, R7, R5, 0x2, P5 ;  /* 0x0000000507c17211 */ /* 0x000fc600028f16ff */
[----:B------:R-:W4:Y:S04]  /*2f710*/  LDL.LU R217, [R1+0x784] ;  /* 0x0007840001d97983 */ /* 0x000f280000300800 */
[----:B------:R1:W-:Y:S04]  /*2f720*/  STL.64 [R1+0x740], R192 ;  /* 0x000740c001007387 */ /* 0x0003e80000100a00 */
[----:B------:R-:W4:Y:S04]  /*2f730*/  LDL.LU R197, [R1+0xb3c] ;  /* 0x000b3c0001c57983 */ /* 0x000f280000300800 */
[----:B------:R-:W4:Y:S04]  /*2f740*/  LDL.LU R244, [R1+0xb38] ;  /* 0x000b380001f47983 */ /* 0x000f280000300800 */
[----:B------:R-:W4:Y:S01]  /*2f750*/  LDL.LU R221, [R1+0xb34] ;  /* 0x000b340001dd7983 */ /* 0x000f220000300800 */
[----:B---3--:R-:W-:-:S03]  /*2f760*/  LEA R22, P6, R6, R2, 0x2 ;  /* 0x0000000206167211 */ /* 0x008fc600078c10ff */
[----:B------:R-:W3:Y:S04]  /*2f770*/  LDL.LU R220, [R1+0xb88] ;  /* 0x000b880001dc7983 */ /* 0x000ee80000300800 */
[----:B------:R-:W3:Y:S01]  /*2f780*/  LDL.LU R239, [R1+0xb84] ;  /* 0x000b840001ef7983 */ /* 0x000ee20000300800 */
[----:B------:R-:W-:Y:S01]  /*2f790*/  IMAD R216, R249, UR67, RZ ;  /* 0x00000043f9d87c24 */ /* 0x000fe2000f8e02ff */
[----:B------:R-:W-:Y:S01]  /*2f7a0*/  LEA.HI.X.SX32 R23, R6, R5, 0x2, P6 ;  /* 0x0000000506177211 */ /* 0x000fe200030f16ff */
[----:B------:R-:W-:Y:S01]  /*2f7b0*/  IMAD.MOV.U32 R249, RZ, RZ, R3 ;  /* 0x000000fffff97224 */ /* 0x000fe200078e0003 */
[----:B------:R-:W1:Y:S01]  /*2f7c0*/  LDCU UR67, c[0x0][0x3b0] ;  /* 0x00007600ff4377ac */ /* 0x000e620008000800 */
[----:B------:R-:W-:Y:S01]  /*2f7d0*/  IMAD.MOV.U32 R3, RZ, RZ, R9 ;  /* 0x000000ffff037224 */ /* 0x000fe200078e0009 */
[----:B--2---:R-:W-:-:S02]  /*2f7e0*/  LEA R8, P5, R250, R2, 0x2 ;  /* 0x00000002fa087211 */ /* 0x004fc400078a10ff */
[-C--:B----4-:R-:W-:Y:S02]  /*2f7f0*/  LEA R6, P6, R222, R2.reuse, 0x2 ;  /* 0x00000002de067211 */ /* 0x090fe400078c10ff */
[-C--:B------:R-:W-:Y:S02]  /*2f800*/  LEA.HI.X.SX32 R9, R250, R5.reuse, 0x2, P5 ;  /* 0x00000005fa097211 */ /* 0x080fe400028f16ff */
[----:B------:R-:W2:Y:S01]  /*2f810*/  LDL.LU R250, [R1+0x7ac] ;  /* 0x0007ac0001fa7983 */ /* 0x000ea20000300800 */
[-C--:B------:R-:W-:Y:S02]  /*2f820*/  LEA.HI.X.SX32 R7, R222, R5.reuse, 0x2, P6 ;  /* 0x00000005de077211 */ /* 0x080fe400030f16ff */
[C---:B-1----:R-:W-:Y:S01]  /*2f830*/  LEA R192, P5, R243.reuse, R2, 0x2 ;  /* 0x00000002f3c07211 */ /* 0x042fe200078a10ff */
[----:B------:R-:W4:Y:S04]  /*2f840*/  LDL.LU R223, [R1+0xb80] ;  /* 0x000b800001df7983 */ /* 0x000f280000300800 */
[----:B------:R-:W2:Y:S01]  /*2f850*/  LDL.LU R222, [R1+0xb30] ;  /* 0x000b300001de7983 */ /* 0x000ea20000300800 */
[----:B------:R-:W-:Y:S01]  /*2f860*/  LEA.HI.X.SX32 R193, R243, R5, 0x2, P5 ;  /* 0x00000005f3c17211 */ /* 0x000fe200028f16ff */
[----:B------:R-:W-:-:S02]  /*2f870*/  IMAD.MOV.U32 R243, RZ, RZ, R248 ;  /* 0x000000fffff37224 */ /* 0x000fc400078e00f8 */
[----:B------:R-:W2:Y:S04]  /*2f880*/  LDL.LU R229, [R1+0xb78] ;  /* 0x000b780001e57983 */ /* 0x000ea80000300800 */
[----:B------:R1:W-:Y:S04]  /*2f890*/  STL.64 [R1+0x7a0], R192 ;  /* 0x0007a0c001007387 */ /* 0x0003e80000100a00 */
[----:B------:R-:W2:Y:S01]  /*2f8a0*/  LDL.LU R248, [R1+0x7a8] ;  /* 0x0007a80001f87983 */ /* 0x000ea20000300800 */
[-C--:B------:R-:W-:Y:S01]  /*2f8b0*/  LEA R218, P6, R228, R2.reuse, 0x2 ;  /* 0x00000002e4da7211 */ /* 0x080fe200078c10ff */
[----:B-1----:R-:W-:Y:S01]  /*2f8c0*/  IMAD.MOV.U32 R193, RZ, RZ, R219 ;  /* 0x000000ffffc17224 */ /* 0x002fe200078e00db */
[----:B------:R-:W-:-:S02]  /*2f8d0*/  LEA R192, P5, R219, R2, 0x2 ;  /* 0x00000002dbc07211 */ /* 0x000fc400078a10ff */
[-C--:B------:R-:W-:Y:S02]  /*2f8e0*/  LEA.HI.X.SX32 R219, R228, R5.reuse, 0x2, P6 ;  /* 0x00000005e4db7211 */ /* 0x080fe400030f16ff */
[----:B------:R-:W-:Y:S01]  /*2f8f0*/  LEA.HI.X.SX32 R193, R193, R5, 0x2, P5 ;  /* 0x00000005c1c17211 */ /* 0x000fe200028f16ff */
[----:B------:R-:W2:Y:S04]  /*2f900*/  LDL.LU R228, [R1+0x7b0] ;  /* 0x0007b00001e47983 */ /* 0x000ea80000300800 */
[----:B------:R1:W-:Y:S04]  /*2f910*/  STL.64 [R1+0x798], R218 ;  /* 0x000798da01007387 */ /* 0x0003e80000100a00 */
[----:B------:R1:W-:Y:S02]  /*2f920*/  STL.64 [R1+0x790], R192 ;  /* 0x000790c001007387 */ /* 0x0003e40000100a00 */
[----:B-1----:R-:W-:-:S04]  /*2f930*/  LEA R218, P6, R195, R2, 0x2 ;  /* 0x00000002c3da7211 */ /* 0x002fc800078c10ff */
[----:B------:R-:W-:Y:S02]  /*2f940*/  LEA.HI.X.SX32 R219, R195, R5, 0x2, P6 ;  /* 0x00000005c3db7211 */ /* 0x000fe400030f16ff */
[----:B------:R-:W-:-:S03]  /*2f950*/  LEA R192, P5, R197, R2, 0x2 ;  /* 0x00000002c5c07211 */ /* 0x000fc600078a10ff */
[----:B------:R1:W-:Y:S01]  /*2f960*/  STL.64 [R1+0x788], R218 ;  /* 0x000788da01007387 */ /* 0x0003e20000100a00 */
[----:B------:R-:W-:-:S05]  /*2f970*/  LEA.HI.X.SX32 R193, R197, R5, 0x2, P5 ;  /* 0x00000005c5c17211 */ /* 0x000fca00028f16ff */
[----:B------:R3:W-:Y:S01]  /*2f980*/  STL.64 [R1+0x780], R192 ;  /* 0x000780c001007387 */ /* 0x0007e20000100a00 */
[----:B-1----:R-:W-:-:S04]  /*2f990*/  LEA R218, P6, R244, R2, 0x2 ;  /* 0x00000002f4da7211 */ /* 0x002fc800078c10ff */
[----:B------:R-:W-:Y:S02]  /*2f9a0*/  LEA.HI.X.SX32 R219, R244, R5, 0x2, P6 ;  /* 0x00000005f4db7211 */ /* 0x000fe400030f16ff */
[----:B------:R-:W2:Y:S01]  /*2f9b0*/  LDL.LU R244, [R1+0x7e8] ;  /* 0x0007e80001f47983 */ /* 0x000ea20000300800 */
[----:B---3--:R-:W-:-:S04]  /*2f9c0*/  LEA R192, P5, R221, R2, 0x2 ;  /* 0x00000002ddc07211 */ /* 0x008fc800078a10ff */
[-C--:B------:R-:W-:Y:S01]  /*2f9d0*/  LEA.HI.X.SX32 R193, R221, R5.reuse, 0x2, P5 ;  /* 0x00000005ddc17211 */ /* 0x080fe200028f16ff */
[----:B------:R1:W-:Y:S04]  /*2f9e0*/  STL.64 [R1+0x778], R218 ;  /* 0x000778da01007387 */ /* 0x0003e80000100a00 */
[----:B------:R3:W-:Y:S01]  /*2f9f0*/  STL.64 [R1+0x770], R192 ;  /* 0x000770c001007387 */ /* 0x0007e20000100a00 */
[CC--:B-1----:R-:W-:Y:S02]  /*2fa00*/  LEA R218, P6, R220.reuse, R2.reuse, 0x2 ;  /* 0x00000002dcda7211 */ /* 0x0c2fe400078c10ff */
[----:B---3--:R-:W-:Y:S02]  /*2fa10*/  LEA R192, P5, R239, R2, 0x2 ;  /* 0x00000002efc07211 */ /* 0x008fe400078a10ff */
[----:B------:R-:W-:-:S02]  /*2fa20*/  LEA.HI.X.SX32 R219, R220, R5, 0x2, P6 ;  /* 0x00000005dcdb7211 */ /* 0x000fc400030f16ff */
[----:B------:R-:W-:-:S03]  /*2fa30*/  LEA.HI.X.SX32 R193, R239, R5, 0x2, P5 ;  /* 0x00000005efc17211 */ /* 0x000fc600028f16ff */
[----:B------:R4:W-:Y:S04]  /*2fa40*/  STL.64 [R1+0x768], R218 ;  /* 0x000768da01007387 */ /* 0x0009e80000100a00 */
[----:B------:R-:W3:Y:S04]  /*2fa50*/  LDL.LU R239, [R1+0x7ec] ;  /* 0x0007ec0001ef7983 */ /* 0x000ee80000300800 */
[----:B------:R2:W-:Y:S01]  /*2fa60*/  STL.64 [R1+0x7e0], R192 ;  /* 0x0007e0c001007387 */ /* 0x0005e20000100a00 */
[-C--:B----4-:R-:W-:Y:S02]  /*2fa70*/  LEA R218, P6, R223, R2.reuse, 0x2 ;  /* 0x00000002dfda7211 */ /* 0x090fe400078c10ff */
[----:B--2---:R-:W-:-:S02]  /*2fa80*/  LEA R192, P5, R222, R2, 0x2 ;  /* 0x00000002dec07211 */ /* 0x004fc400078a10ff */
[-C--:B------:R-:W-:Y:S02]  /*2fa90*/  LEA.HI.X.SX32 R219, R223, R5.reuse, 0x2, P6 ;  /* 0x00000005dfdb7211 */ /* 0x080fe400030f16ff */
[-C--:B------:R-:W-:Y:S02]  /*2faa0*/  LEA.HI.X.SX32 R193, R222, R5.reuse, 0x2, P5 ;  /* 0x00000005dec17211 */ /* 0x080fe400028f16ff */
[C---:B------:R-:W-:Y:S01]  /*2fab0*/  LEA R220, P6, R229.reuse, R2, 0x2 ;  /* 0x00000002e5dc7211 */ /* 0x040fe200078c10ff */
[----:B------:R-:W-:Y:S04]  /*2fac0*/  STL.64 [R1+0x7d8], R218 ;  /* 0x0007d8da01007387 */ /* 0x000fe80000100a00 */
[----:B------:R1:W-:Y:S01]  /*2fad0*/  STL.64 [R1+0x7d0], R192 ;  /* 0x0007d0c001007387 */ /* 0x0003e20000100a00 */
[----:B------:R-:W-:-:S02]  /*2fae0*/  LEA.HI.X.SX32 R221, R229, R5, 0x2, P6 ;  /* 0x00000005e5dd7211 */ /* 0x000fc400030f16ff */
[----:B-1----:R-:W-:-:S04]  /*2faf0*/  LEA R192, P5, R248, R2, 0x2 ;  /* 0x00000002f8c07211 */ /* 0x002fc800078a10ff */
[-C--:B------:R-:W-:Y:S01]  /*2fb00*/  LEA.HI.X.SX32 R193, R248, R5.reuse, 0x2, P5 ;  /* 0x00000005f8c17211 */ /* 0x080fe200028f16ff */
[----:B------:R1:W-:Y:S04]  /*2fb10*/  STL.64 [R1+0x7c8], R220 ;  /* 0x0007c8dc01007387 */ /* 0x0003e80000100a00 */
[----:B------:R2:W-:Y:S01]  /*2fb20*/  STL.64 [R1+0x7c0], R192 ;  /* 0x0007c0c001007387 */ /* 0x0005e20000100a00 */
[----:B------:R-:W-:Y:S01]  /*2fb30*/  IMAD.MOV.U32 R248, RZ, RZ, R249 ;  /* 0x000000fffff87224 */ /* 0x000fe200078e00f9 */
[CC--:B-1----:R-:W-:Y:S02]  /*2fb40*/  LEA R220, P6, R11.reuse, R2.reuse, 0x2 ;  /* 0x000000020bdc7211 */ /* 0x0c2fe400078c10ff */
[----:B--2---:R-:W-:Y:S02]  /*2fb50*/  LEA R192, P5, R12, R2, 0x2 ;  /* 0x000000020cc07211 */ /* 0x004fe400078a10ff */
[----:B------:R-:W-:-:S02]  /*2fb60*/  LEA.HI.X.SX32 R221, R11, R5, 0x2, P6 ;  /* 0x000000050bdd7211 */ /* 0x000fc400030f16ff */
[----:B------:R-:W-:Y:S01]  /*2fb70*/  LEA.HI.X.SX32 R193, R12, R5, 0x2, P5 ;  /* 0x000000050cc17211 */ /* 0x000fe200028f16ff */
[----:B------:R-:W-:Y:S02]  /*2fb80*/  IMAD.MOV.U32 R249, RZ, RZ, R3 ;  /* 0x000000fffff97224 */ /* 0x000fe400078e0003 */
[----:B------:R-:W2:Y:S04]  /*2fb90*/  LDL.LU R3, [R1+0x830] ;  /* 0x0008300001037983 */ /* 0x000ea80000300800 */
[----:B------:R1:W-:Y:S04]  /*2fba0*/  STL.64 [R1+0x7b8], R220 ;  /* 0x0007b8dc01007387 */ /* 0x0003e80000100a00 */
[----:B------:R4:W-:Y:S01]  /*2fbb0*/  STL.64 [R1+0x7b0], R192 ;  /* 0x0007b0c001007387 */ /* 0x0009e20000100a00 */
[----:B-1----:R-:W-:-:S02]  /*2fbc0*/  LEA R220, P6, R13, R2, 0x2 ;  /* 0x000000020ddc7211 */ /* 0x002fc400078c10ff */
[CC--:B----4-:R-:W-:Y:S02]  /*2fbd0*/  LEA R192, P5, R14.reuse, R2.reuse, 0x2 ;  /* 0x000000020ec07211 */ /* 0x0d0fe400078a10ff */
[-C--:B------:R-:W-:Y:S02]  /*2fbe0*/  LEA.HI.X.SX32 R221, R13, R5.reuse, 0x2, P6 ;  /* 0x000000050ddd7211 */ /* 0x080fe400030f16ff */
[C---:B------:R-:W-:Y:S02]  /*2fbf0*/  LEA R12, P6, R15.reuse, R2, 0x2 ;  /* 0x000000020f0c7211 */ /* 0x040fe400078c10ff */
[-C--:B------:R-:W-:Y:S01]  /*2fc00*/  LEA.HI.X.SX32 R193, R14, R5.reuse, 0x2, P5 ;  /* 0x000000050ec17211 */ /* 0x080fe200028f16ff */
[----:B------:R-:W-:Y:S01]  /*2fc10*/  STL.64 [R1+0x7a8], R220 ;  /* 0x0007a8dc01007387 */ /* 0x000fe20000100a00 */
[----:B------:R-:W-:-:S03]  /*2fc20*/  LEA.HI.X.SX32 R13, R15, R5, 0x2, P6 ;  /* 0x000000050f0d7211 */ /* 0x000fc600030f16ff */
[----:B------:R1:W-:Y:S04]  /*2fc30*/  STL.64 [R1+0x820], R192 ;  /* 0x000820c001007387 */ /* 0x0003e80000100a00 */
[----:B------:R4:W-:Y:S01]  /*2fc40*/  STL.64 [R1+0x818], R12 ;  /* 0x0008180c01007387 */ /* 0x0009e20000100a00 */
[-C--:B-1----:R-:W-:Y:S02]  /*2fc50*/  LEA R192, P5, R16, R2.reuse, 0x2 ;  /* 0x0000000210c07211 */ /* 0x082fe400078a10ff */
[----:B----4-:R-:W-:Y:S02]  /*2fc60*/  LEA R12, P6, R18, R2, 0x2 ;  /* 0x00000002120c7211 */ /* 0x010fe400078c10ff */
[-C--:B------:R-:W-:Y:S02]  /*2fc70*/  LEA.HI.X.SX32 R193, R16, R5.reuse, 0x2, P5 ;  /* 0x0000000510c17211 */ /* 0x080fe400028f16ff */
[----:B------:R-:W-:-:S03]  /*2fc80*/  LEA.HI.X.SX32 R13, R18, R5, 0x2, P6 ;  /* 0x00000005120d7211 */ /* 0x000fc600030f16ff */
[----:B------:R-:W-:Y:S01]  /*2fc90*/  STL.64 [R1+0x810], R192 ;  /* 0x000810c001007387 */ /* 0x000fe20000100a00 */
[----:B------:R-:W-:-:S03]  /*2fca0*/  LEA R14, P5, R17, R2, 0x2 ;  /* 0x00000002110e7211 */ /* 0x000fc600078a10ff */
[----:B------:R-:W4:Y:S04]  /*2fcb0*/  LDL.LU R229, [R1+0x838] ;  /* 0x0008380001e57983 */ /* 0x000f280000300800 */
[----:B------:R1:W-:Y:S01]  /*2fcc0*/  STL.64 [R1+0x808], R12 ;  /* 0x0008080c01007387 */ /* 0x0003e20000100a00 */
[----:B------:R-:W-:Y:S02]  /*2fcd0*/  LEA.HI.X.SX32 R15, R17, R5, 0x2, P5 ;  /* 0x00000005110f7211 */ /* 0x000fe400028f16ff */
[----:B-1----:R-:W-:-:S04]  /*2fce0*/  LEA R12, P6, R19, R2, 0x2 ;  /* 0x00000002130c7211 */ /* 0x002fc800078c10ff */
[----:B------:R-:W-:Y:S01]  /*2fcf0*/  LEA.HI.X.SX32 R13, R19, R5, 0x2, P6 ;  /* 0x00000005130d7211 */ /* 0x000fe200030f16ff */
[----:B------:R1:W-:Y:S04]  /*2fd00*/  STL.64 [R1+0x800], R14 ;  /* 0x0008000e01007387 */ /* 0x0003e80000100a00 */
[----:B------:R3:W-:Y:S04]  /*2fd10*/  STL.64 [R1+0x7f8], R12 ;  /* 0x0007f80c01007387 */ /* 0x0007e80000100a00 */
[----:B------:R-:W2:Y:S01]  /*2fd20*/  LDL.LU R222, [R1+0x834] ;  /* 0x0008340001de7983 */ /* 0x000ea20000300800 */
[----:B-1----:R-:W-:-:S04]  /*2fd30*/  LEA R14, P5, R20, R2, 0x2 ;  /* 0x00000002140e7211 */ /* 0x002fc800078a10ff */
[----:B------:R-:W-:-:S05]  /*2fd40*/  LEA.HI.X.SX32 R15, R20, R5, 0x2, P5 ;  /* 0x00000005140f7211 */ /* 0x000fca00028f16ff */
[----:B------:R1:W-:Y:S04]  /*2fd50*/  STL.64 [R1+0x7f0], R14 ;  /* 0x0007f00e01007387 */ /* 0x0003e80000100a00 */
[----:B------:R-:W2:Y:S01]  /*2fd60*/  LDL.LU R197, [R1+0x884] ;  /* 0x0008840001c57983 */ /* 0x000ea20000300800 */
[----:B---3--:R-:W-:-:S04]  /*2fd70*/  LEA R12, P6, R21, R2, 0x2 ;  /* 0x00000002150c7211 */ /* 0x008fc800078c10ff */
[----:B------:R-:W-:Y:S02]  /*2fd80*/  LEA.HI.X.SX32 R13, R21, R5, 0x2, P6 ;  /* 0x00000005150d7211 */ /* 0x000fe400030f16ff */
[----:B-1----:R-:W-:-:S04]  /*2fd90*/  LEA R14, P5, R230, R2, 0x2 ;  /* 0x00000002e60e7211 */ /* 0x002fc800078a10ff */
[----:B------:R-:W-:Y:S01]  /*2fda0*/  LEA.HI.X.SX32 R15, R230, R5, 0x2, P5 ;  /* 0x00000005e60f7211 */ /* 0x000fe200028f16ff */
[----:B------:R1:W-:Y:S01]  /*2fdb0*/  STL.64 [R1+0x7e8], R12 ;  /* 0x0007e80c01007387 */ /* 0x0003e20000100a00 */
[----:B------:R-:W-:Y:S01]  /*2fdc0*/  IMAD R219, R239, UR73, RZ ;  /* 0x00000049efdb7c24 */ /* 0x000fe2000f8e02ff */
[----:B------:R-:W3:Y:S01]  /*2fdd0*/  LDCU UR73, c[0x0][0x3b0] ;  /* 0x00007600ff4977ac */ /* 0x000ee20008000800 */
[----:B------:R-:W-:Y:S01]  /*2fde0*/  IMAD.MOV.U32 R239, RZ, RZ, R243 ;  /* 0x000000ffffef7224 */ /* 0x000fe200078e00f3 */
[----:B------:R-:W3:Y:S04]  /*2fdf0*/  LDL.LU R220, [R1+0x8a0] ;  /* 0x0008a00001dc7983 */ /* 0x000ee80000300800 */
[----:B------:R1:W-:Y:S02]  /*2fe00*/  STL.64 [R1+0x870], R14 ;  /* 0x0008700e01007387 */ /* 0x0003e40000100a00 */
[----:B-1----:R-:W-:-:S02]  /*2fe10*/  LEA R12, P6, R231, R2, 0x2 ;  /* 0x00000002e70c7211 */ /* 0x002fc400078c10ff */
[----:B------:R-:W3:Y:S02]  /*2fe20*/  LDL.LU R243, [R1+0x890] ;  /* 0x0008900001f37983 */ /* 0x000ee40000300800 */
[----:B------:R-:W-:Y:S02]  /*2fe30*/  LEA.HI.X.SX32 R13, R231, R5, 0x2, P6 ;  /* 0x00000005e70d7211 */ /* 0x000fe400030f16ff */
[----:B------:R-:W3:Y:S01]  /*2fe40*/  LDL.LU R11, [R1+0x894] ;  /* 0x00089400010b7983 */ /* 0x000ee20000300800 */
[----:B------:R-:W-:-:S03]  /*2fe50*/  LEA R14, P5, R232, R2, 0x2 ;  /* 0x00000002e80e7211 */ /* 0x000fc600078a10ff */
[----:B------:R1:W-:Y:S04]  /*2fe60*/  STL.64 [R1+0x868], R12 ;  /* 0x0008680c01007387 */ /* 0x0003e80000100a00 */
[----:B------:R-:W3:Y:S01]  /*2fe70*/  LDL.LU R223, [R1+0x898] ;  /* 0x0008980001df7983 */ /* 0x000ee20000300800 */
[----:B------:R-:W-:Y:S02]  /*2fe80*/  LEA.HI.X.SX32 R15, R232, R5, 0x2, P5 ;  /* 0x00000005e80f7211 */ /* 0x000fe400028f16ff */
[----:B-1----:R-:W-:-:S03]  /*2fe90*/  LEA R12, P6, R233, R2, 0x2 ;  /* 0x00000002e90c7211 */ /* 0x002fc600078c10ff */
[----:B------:R1:W-:Y:S01]  /*2fea0*/  STL.64 [R1+0x858], R14 ;  /* 0x0008580e01007387 */ /* 0x0003e20000100a00 */
[----:B------:R-:W-:Y:S01]  /*2feb0*/  LEA.HI.X.SX32 R13, R233, R5, 0x2, P6 ;  /* 0x00000005e90d7211 */ /* 0x000fe200030f16ff */
[----:B------:R-:W-:Y:S02]  /*2fec0*/  IMAD R218, R228, UR71, RZ ;  /* 0x00000047e4da7c24 */ /* 0x000fe4000f8e02ff */
[----:B------:R-:W3:Y:S01]  /*2fed0*/  LDL.LU R192, [R1+0x89c] ;  /* 0x00089c0001c07983 */ /* 0x000ee20000300800 */
[----:B------:R-:W-:Y:S01]  /*2fee0*/  IMAD R10, R10, UR68, RZ ;  /* 0x000000440a0a7c24 */ /* 0x000fe2000f8e02ff */
[----:B------:R-:W2:Y:S02]  /*2fef0*/  LDCU UR68, c[0x0][0x3b0] ;  /* 0x00007600ff4477ac */ /* 0x000ea40008000800 */
[----:B------:R1:W-:Y:S01]  /*2ff00*/  STL.64 [R1+0x850], R12 ;  /* 0x0008500c01007387 */ /* 0x0003e20000100a00 */
[----:B------:R-:W-:Y:S01]  /*2ff10*/  IMAD R217, R217, UR69, RZ ;  /* 0x00000045d9d97c24 */ /* 0x000fe2000f8e02ff */
[----:B------:R-:W2:Y:S01]  /*2ff20*/  LDCU UR69, c[0x0][0x3b0] ;  /* 0x00007600ff4577ac */ /* 0x000ea20008000800 */
[----:B-1----:R-:W-:Y:S01]  /*2ff30*/  LEA R14, P5, R234, R2, 0x2 ;  /* 0x00000002ea0e7211 */ /* 0x002fe200078a10ff */
[----:B------:R-:W-:-:S02]  /*2ff40*/  IMAD R250, R250, UR70, RZ ;  /* 0x00000046fafa7c24 */ /* 0x000fc4000f8e02ff */
[----:B------:R-:W-:Y:S01]  /*2ff50*/  IMAD R244, R244, UR72, RZ ;  /* 0x00000048f4f47c24 */ /* 0x000fe2000f8e02ff */
[-C--:B------:R-:W-:Y:S01]  /*2ff60*/  LEA.HI.X.SX32 R15, R234, R5.reuse, 0x2, P5 ;  /* 0x00000005ea0f7211 */ /* 0x080fe200028f16ff */
[----:B------:R-:W1:Y:S01]  /*2ff70*/  LDCU UR70, c[0x0][0x3b0] ;  /* 0x00007600ff4677ac */ /* 0x000e620008000800 */
[CC--:B------:R-:W-:Y:S01]  /*2ff80*/  LEA R12, P6, R235.reuse, R2.reuse, 0x2 ;  /* 0x00000002eb0c7211 */ /* 0x0c0fe200078c10ff */
[----:B------:R-:W1:Y:S03]  /*2ff90*/  LDCU UR71, c[0x0][0x3b0] ;  /* 0x00007600ff4777ac */ /* 0x000e660008000800 */
[----:B------:R-:W-:Y:S01]  /*2ffa0*/  LEA.HI.X.SX32 R13, R235, R5, 0x2, P6 ;  /* 0x00000005eb0d7211 */ /* 0x000fe200030f16ff */
[----:B------:R-:W1:Y:S01]  /*2ffb0*/  LDCU UR72, c[0x0][0x3b0] ;  /* 0x00007600ff4877ac */ /* 0x000e620008000800 */
[----:B----4-:R-:W-:Y:S01]  /*2ffc0*/  IMAD R228, R229, UR75, RZ ;  /* 0x0000004be5e47c24 */ /* 0x010fe2000f8e02ff */
[----:B------:R-:W4:Y:S01]  /*2ffd0*/  LDCU UR75, c[0x0][0x3b0] ;  /* 0x00007600ff4b77ac */ /* 0x000f220008000800 */
[----:B------:R-:W4:Y:S04]  /*2ffe0*/  LDL.LU R229, [R1+0x8ac] ;  /* 0x0008ac0001e57983 */ /* 0x000f280000300800 */
[----:B------:R-:W4:Y:S04]  /*2fff0*/  LDL.LU R18, [R1+0x8a4] ;  /* 0x0008a40001127983 */ /* 0x000f280000300800 */
[----:B------:R1:W-:Y:S04]  /*30000*/  STL.64 [R1+0x848], R14 ;  /* 0x0008480e01007387 */ /* 0x0003e80000100a00 */
[----:B------:R-:W4:Y:S04]  /*30010*/  LDL.LU R221, [R1+0x8d8] ;  /* 0x0008d80001dd7983 */ /* 0x000f280000300800 */
[----:B------:R2:W-:Y:S01]  /*30020*/  STL.64 [R1+0x840], R12 ;  /* 0x0008400c01007387 */ /* 0x0005e20000100a00 */
[----:B-1----:R-:W-:-:S03]  /*30030*/  LEA R14, P5, R252, R2, 0x2 ;  /* 0x00000002fc0e7211 */ /* 0x002fc600078a10ff */
[----:B------:R-:W4:Y:S01]  /*30040*/  LDL.LU R16, [R1+0x8dc] ;  /* 0x0008dc0001107983 */ /* 0x000f220000300800 */
[----:B------:R-:W-:-:S03]  /*30050*/  LEA.HI.X.SX32 R15, R252, R5, 0x2, P5 ;  /* 0x00000005fc0f7211 */ /* 0x000fc600028f16ff */
        /* <DEDUP_REMOVED lines=9> */
[----:B------:R-:W2:Y:S04]  /*300f0*/  LDL.LU R197, [R1+0x908] ;  /* 0x0009080001c57983 */ /* 0x000ea80000300800 */
[----:B------:R1:W-:Y:S01]  /*30100*/  STL.64 [R1+0x880], R14 ;  /* 0x0008800e01007387 */ /* 0x0003e20000100a00 */
[----:B---3--:R-:W-:-:S04]  /*30110*/  LEA R12, P6, R243, R2, 0x2 ;  /* 0x00000002f30c7211 */ /* 0x008fc800078c10ff */
[-C--:B------:R-:W-:Y:S02]  /*30120*/  LEA.HI.X.SX32 R13, R243, R5.reuse, 0x2, P6 ;  /* 0x00000005f30d7211 */ /* 0x080fe400030f16ff */
[CC--:B-1----:R-:W-:Y:S01]  /*30130*/  LEA R14, P5, R11.reuse, R2.reuse, 0x2 ;  /* 0x000000020b0e7211 */ /* 0x0c2fe200078a10ff */
[----:B------:R-:W3:Y:S03]  /*30140*/  LDL.LU R243, [R1+0x918] ;  /* 0x0009180001f37983 */ /* 0x000ee60000300800 */
[----:B------:R-:W-:Y:S01]  /*30150*/  LEA.HI.X.SX32 R15, R11, R5, 0x2, P5 ;  /* 0x000000050b0f7211 */ /* 0x000fe200028f16ff */
[----:B------:R1:W-:Y:S04]  /*30160*/  STL.64 [R1+0x8c8], R12 ;  /* 0x0008c80c01007387 */ /* 0x0003e80000100a00 */
[----:B------:R-:W3:Y:S04]  /*30170*/  LDL.LU R11, [R1+0x90c] ;  /* 0x00090c00010b7983 */ /* 0x000ee80000300800 */
        /* <DEDUP_REMOVED lines=11> */
[----:B-1----:R-:W-:-:S03]  /*30230*/  LEA R14, P5, R221, R2, 0x2 ;  /* 0x00000002dd0e7211 */ /* 0x002fc600078a10ff */
[----:B------:R1:W-:Y:S01]  /*30240*/  STL.64 [R1+0x8a0], R12 ;  /* 0x0008a00c01007387 */ /* 0x0003e20000100a00 */
[----:B------:R-:W-:-:S03]  /*30250*/  LEA.HI.X.SX32 R15, R221, R5, 0x2, P5 ;  /* 0x00000005dd0f7211 */ /* 0x000fc600028f16ff */
[----:B------:R-:W4:Y:S01]  /*30260*/  LDL.LU R19, [R1+0x93c] ;  /* 0x00093c0001137983 */ /* 0x000f220000300800 */
[----:B-1----:R-:W-:-:S03]  /*30270*/  LEA R12, P6, R16, R2, 0x2 ;  /* 0x00000002100c7211 */ /* 0x002fc600078c10ff */
[----:B------:R1:W-:Y:S01]  /*30280*/  STL.64 [R1+0x898], R14 ;  /* 0x0008980e01007387 */ /* 0x0003e20000100a00 */
[----:B------:R-:W-:Y:S01]  /*30290*/  LEA.HI.X.SX32 R13, R16, R5, 0x2, P6 ;  /* 0x00000005100d7211 */ /* 0x000fe200030f16ff */
[----:B--2---:R-:W-:Y:S02]  /*302a0*/  IMAD R221, R222, UR22, RZ ;  /* 0x00000016dedd7c24 */ /* 0x004fe4000f8e02ff */
[----:B------:R-:W2:Y:S01]  /*302b0*/  LDL.LU R222, [R1+0x948] ;  /* 0x0009480001de7983 */ /* 0x000ea20000300800 */
[----:B-1----:R-:W-:-:S03]  /*302c0*/  LEA R14, P5, R195, R2, 0x2 ;  /* 0x00000002c30e7211 */ /* 0x002fc600078a10ff */
[----:B------:R1:W-:Y:S01]  /*302d0*/  STL.64 [R1+0x890], R12 ;  /* 0x0008900c01007387 */ /* 0x0003e20000100a00 */
[-C--:B------:R-:W-:Y:S01]  /*302e0*/  LEA.HI.X.SX32 R15, R195, R5.reuse, 0x2, P5 ;  /* 0x00000005c30f7211 */ /* 0x080fe200028f16ff */
[----:B------:R-:W-:Y:S01]  /*302f0*/  IMAD.MOV.U32 R195, RZ, RZ, R237 ;  /* 0x000000ffffc37224 */ /* 0x000fe200078e00ed */
[C---:B------:R-:W-:Y:S01]  /*30300*/  LEA R20, P6, R193.reuse, R2, 0x2 ;  /* 0x00000002c1147211 */ /* 0x040fe200078c10ff */
[----:B-1----:R-:W2:Y:S04]  /*30310*/  LDL.LU R13, [R1+0x94c] ;  /* 0x00094c00010d7983 */ /* 0x002ea80000300800 */
[----:B------:R-:W2:Y:S01]  /*30320*/  LDL.LU R237, [R1+0x958] ;  /* 0x0009580001ed7983 */ /* 0x000ea20000300800 */
[----:B------:R-:W-:-:S03]  /*30330*/  LEA.HI.X.SX32 R21, R193, R5, 0x2, P6 ;  /* 0x00000005c1157211 */ /* 0x000fc600030f16ff */
[----:B------:R1:W-:Y:S01]  /*30340*/  STL.64 [R1+0x8d8], R14 ;  /* 0x0008d80e01007387 */ /* 0x0003e20000100a00 */
[----:B------:R-:W-:-:S03]  /*30350*/  IMAD.MOV.U32 R193, RZ, RZ, R239 ;  /* 0x000000ffffc17224 */ /* 0x000fc600078e00ef */
[----:B------:R-:W2:Y:S04]  /*30360*/  LDL.LU R17, [R1+0x95c] ;  /* 0x00095c0001117983 */ /* 0x000ea80000300800 */
[----:B------:R3:W-:Y:S01]  /*30370*/  STL.64 [R1+0x928], R20 ;  /* 0x0009281401007387 */ /* 0x0007e20000100a00 */
[----:B-1----:R-:W-:-:S03]  /*30380*/  LEA R14, P5, R197, R2, 0x2 ;  /* 0x00000002c50e7211 */ /* 0x002fc600078a10ff */
[----:B------:R-:W2:Y:S01]  /*30390*/  LDL.LU R239, [R1+0x968] ;  /* 0x0009680001ef7983 */ /* 0x000ea20000300800 */
[----:B------:R-:W-:-:S03]  /*303a0*/  LEA.HI.X.SX32 R15, R197, R5, 0x2, P5 ;  /* 0x00000005c50f7211 */ /* 0x000fc600028f16ff */
        /* <DEDUP_REMOVED lines=8> */
[----:B------:R-:W3:Y:S04]  /*30430*/  LDL.LU R223, [R1+0x974] ;  /* 0x0009740001df7983 */ /* 0x000ee80000300800 */
[----:B------:R-:W3:Y:S01]  /*30440*/  LDL.LU R12, [R1+0x96c] ;  /* 0x00096c00010c7983 */ /* 0x000ee20000300800 */
[----:B------:R-:W-:-:S03]  /*30450*/  LEA R20, P6, R192, R2, 0x2 ;  /* 0x00000002c0147211 */ /* 0x000fc600078c10ff */
[----:B------:R-:W3:Y:S04]  /*30460*/  LDL.LU R18, [R1+0x990] ;  /* 0x0009900001127983 */ /* 0x000ee80000300800 */
[----:B------:R4:W-:Y:S04]  /*30470*/  STL.64 [R1+0x910], R14 ;  /* 0x0009100e01007387 */ /* 0x0009e80000100a00 */
[----:B------:R-:W3:Y:S01]  /*30480*/  LDL.LU R16, [R1+0x994] ;  /* 0x0009940001107983 */ /* 0x000ee20000300800 */
[----:B------:R-:W-:-:S03]  /*30490*/  LEA.HI.X.SX32 R21, R192, R5, 0x2, P6 ;  /* 0x00000005c0157211 */ /* 0x000fc600030f16ff */
[----:B------:R-:W3:Y:S04]  /*304a0*/  LDL.LU R11, [R1+0x9a0] ;  /* 0x0009a000010b7983 */ /* 0x000ee80000300800 */
[----:B------:R-:W3:Y:S04]  /*304b0*/  LDL.LU R192, [R1+0x9a4] ;  /* 0x0009a40001c07983 */ /* 0x000ee80000300800 */
[----:B------:R2:W-:Y:S01]  /*304c0*/  STL.64 [R1+0x908], R20 ;  /* 0x0009081401007387 */ /* 0x0005e20000100a00 */
[----:B----4-:R-:W-:-:S04]  /*304d0*/  LEA R14, P5, R19, R2, 0x2 ;  /* 0x00000002130e7211 */ /* 0x010fc800078a10ff */
[----:B------:R-:W-:-:S05]  /*304e0*/  LEA.HI.X.SX32 R15, R19, R5, 0x2, P5 ;  /* 0x00000005130f7211 */ /* 0x000fca00028f16ff */
[----:B------:R1:W-:Y:S01]  /*304f0*/  STL.64 [R1+0x8e8], R14 ;  /* 0x0008e80e01007387 */ /* 0x0003e20000100a00 */
[----:B--2---:R-:W-:-:S04]  /*30500*/  LEA R20, P6, R13, R2, 0x2 ;  /* 0x000000020d147211 */ /* 0x004fc800078c10ff */
[----:B------:R-:W-:Y:S02]  /*30510*/  LEA.HI.X.SX32 R21, R13, R5, 0x2, P6 ;  /* 0x000000050d157211 */ /* 0x000fe400030f16ff */
[----:B-1----:R-:W-:-:S03]  /*30520*/  LEA R14, P5, R237, R2, 0x2 ;  /* 0x00000002ed0e7211 */ /* 0x002fc600078a10ff */
[----:B------:R1:W-:Y:S01]  /*30530*/  STL.64 [R1+0x938], R20 ;  /* 0x0009381401007387 */ /* 0x0003e20000100a00 */
[----:B------:R-:W-:-:S03]  /*30540*/  LEA.HI.X.SX32 R15, R237, R5, 0x2, P5 ;  /* 0x00000005ed0f7211 */ /* 0x000fc600028f16ff */
[----:B------:R-:W2:Y:S04]  /*30550*/  LDL.LU R237, [R1+0x9c0] ;  /* 0x0009c00001ed7983 */ /* 0x000ea80000300800 */
[----:B------:R-:W4:Y:S01]  /*30560*/  LDL.LU R19, [R1+0x9b0] ;  /* 0x0009b00001137983 */ /* 0x000f220000300800 */
[----:B-1----:R-:W-:-:S03]  /*30570*/  LEA R20, P6, R17, R2, 0x2 ;  /* 0x0000000211147211 */ /* 0x002fc600078c10ff */
[----:B------:R-:W2:Y:S01]  /*30580*/  LDL.LU R13, [R1+0x9b4] ;  /* 0x0009b400010d7983 */ /* 0x000ea20000300800 */
[----:B------:R-:W-:-:S03]  /*30590*/  LEA.HI.X.SX32 R21, R17, R5, 0x2, P6 ;  /* 0x0000000511157211 */ /* 0x000fc600030f16ff */
[----:B------:R1:W-:Y:S04]  /*305a0*/  STL.64 [R1+0x948], R14 ;  /* 0x0009480e01007387 */ /* 0x0003e80000100a00 */
[----:B------:R3:W-:Y:S01]  /*305b0*/  STL.64 [R1+0x980], R20 ;  /* 0x0009801401007387 */ /* 0x0007e20000100a00 */
[----:B-1----:R-:W-:-:S04]  /*305c0*/  LEA R14, P5, R197, R2, 0x2 ;  /* 0x00000002c50e7211 */ /* 0x002fc800078a10ff */
[----:B------:R-:W-:Y:S02]  /*305d0*/  LEA.HI.X.SX32 R15, R197, R5, 0x2, P5 ;  /* 0x00000005c50f7211 */ /* 0x000fe400028f16ff */
[----:B------:R-:W2:Y:S01]  /*305e0*/  LDL.LU R197, [R1+0x9c4] ;  /* 0x0009c40001c57983 */ /* 0x000ea20000300800 */
[----:B---3--:R-:W-:-:S03]  /*305f0*/  LEA R20, P6, R230, R2, 0x2 ;  /* 0x00000002e6147211 */ /* 0x008fc600078c10ff */
[----:B------:R1:W-:Y:S01]  /*30600*/  STL.64 [R1+0x978], R14 ;  /* 0x0009780e01007387 */ /* 0x0003e20000100a00 */
[----:B------:R-:W-:-:S03]  /*30610*/  LEA.HI.X.SX32 R21, R230, R5, 0x2, P6 ;  /* 0x00000005e6157211 */ /* 0x000fc600030f16ff */
[----:B------:R-:W3:Y:S01]  /*30620*/  LDL.LU R17, [R1+0x9b8] ;  /* 0x0009b80001117983 */ /* 0x000ee20000300800 */
[----:B-1----:R-:W-:-:S03]  /*30630*/  LEA R14, P5, R12, R2, 0x2 ;  /* 0x000000020c0e7211 */ /* 0x002fc600078a10ff */
[----:B------:R1:W-:Y:S01]  /*30640*/  STL.64 [R1+0x970], R20 ;  /* 0x0009701401007387 */ /* 0x0003e20000100a00 */
[----:B------:R-:W-:-:S05]  /*30650*/  LEA.HI.X.SX32 R15, R12, R5, 0x2, P5 ;  /* 0x000000050c0f7211 */ /* 0x000fca00028f16ff */
[----:B------:R1:W-:Y:S02]  /*30660*/  STL.64 [R1+0x968], R14 ;  /* 0x0009680e01007387 */ /* 0x0003e40000100a00 */
[CC--:B-1----:R-:W-:Y:S01]  /*30670*/  LEA R20, P6, R18.reuse, R2.reuse, 0x2 ;  /* 0x0000000212147211 */ /* 0x0c2fe200078c10ff */
[----:B------:R-:W-:Y:S02]  /*30680*/  IMAD.MOV.U32 R12, RZ, RZ, R196 ;  /* 0x000000ffff0c7224 */ /* 0x000fe400078e00c4 */
[----:B------:R-:W3:Y:S01]  /*30690*/  LDL.LU R196, [R1+0x9bc] ;  /* 0x0009bc0001c47983 */ /* 0x000ee20000300800 */
[----:B------:R-:W-:Y:S02]  /*306a0*/  LEA.HI.X.SX32 R21, R18, R5, 0x2, P6 ;  /* 0x0000000512157211 */ /* 0x000fe400030f16ff */
[----:B------:R-:W-:-:S03]  /*306b0*/  LEA R14, P5, R16, R2, 0x2 ;  /* 0x00000002100e7211 */ /* 0x000fc600078a10ff */
[----:B------:R1:W-:Y:S01]  /*306c0*/  STL.64 [R1+0x960], R20 ;  /* 0x0009601401007387 */ /* 0x0003e20000100a00 */
[----:B------:R-:W-:-:S03]  /*306d0*/  LEA.HI.X.SX32 R15, R16, R5, 0x2, P5 ;  /* 0x00000005100f7211 */ /* 0x000fc600028f16ff */
[----:B-1----:R-:W3:Y:S04]  /*306e0*/  LDL.LU R20, [R1+0x9cc] ;  /* 0x0009cc0001147983 */ /* 0x002ee80000300800 */
[----:B------:R4:W-:Y:S04]  /*306f0*/  STL.64 [R1+0x958], R14 ;  /* 0x0009580e01007387 */ /* 0x0009e80000100a00 */
[----:B------:R-:W3:Y:S01]  /*30700*/  LDL.LU R231, [R1+0x9e8] ;  /* 0x0009e80001e77983 */ /* 0x000ee20000300800 */
[----:B------:R-:W-:Y:S01]  /*30710*/  IMAD.MOV.U32 R16, RZ, RZ, R199 ;  /* 0x000000ffff107224 */ /* 0x000fe200078e00c7 */
[----:B------:R-:W-:-:S02]  /*30720*/  LEA R232, P6, R192, R2, 0x2 ;  /* 0x00000002c0e87211 */ /* 0x000fc400078c10ff */
[----:B------:R-:W3:Y:S02]  /*30730*/  LDL.LU R199, [R1+0x9ec] ;  /* 0x0009ec0001c77983 */ /* 0x000ee40000300800 */
[----:B------:R-:W-:Y:S02]  /*30740*/  LEA.HI.X.SX32 R233, R192, R5, 0x2, P6 ;  /* 0x00000005c0e97211 */ /* 0x000fe400030f16ff */
[----:B------:R-:W3:Y:S01]  /*30750*/  LDL.LU R230, [R1+0x9fc] ;  /* 0x0009fc0001e67983 */ /* 0x000ee20000300800 */
[----:B------:R-:W-:-:S03]  /*30760*/  IMAD R11, R11, UR6, RZ ;  /* 0x000000060b0b7c24 */ /* 0x000fc6000f8e02ff */
[----:B------:R-:W3:Y:S04]  /*30770*/  LDL.LU R235, [R1+0x9f8] ;  /* 0x0009f80001eb7983 */ /* 0x000ee80000300800 */
[----:B------:R1:W-:Y:S04]  /*30780*/  STL.64 [R1+0x990], R232 ;  /* 0x000990e801007387 */ /* 0x0003e80000100a00 */
[----:B------:R-:W3:Y:S01]  /*30790*/  LDL.LU R21, [R1+0xa10] ;  /* 0x000a100001157983 */ /* 0x000ee20000300800 */
[----:B------:R-:W-:Y:S01]  /*307a0*/  IMAD.MOV.U32 R18, RZ, RZ, R193 ;  /* 0x000000ffff127224 */ /* 0x000fe200078e00c1 */
[----:B----4-:R-:W-:-:S04]  /*307b0*/  LEA R14, P5, R19, R2, 0x2 ;  /* 0x00000002130e7211 */ /* 0x010fc800078a10ff */
[----:B------:R-:W-:Y:S02]  /*307c0*/  LEA.HI.X.SX32 R15, R19, R5, 0x2, P5 ;  /* 0x00000005130f7211 */ /* 0x000fe400028f16ff */
[----:B--2---:R-:W-:-:S03]  /*307d0*/  LEA R192, P6, R13, R2, 0x2 ;  /* 0x000000020dc07211 */ /* 0x004fc600078c10ff */
[----:B------:R2:W-:Y:S01]  /*307e0*/  STL.64 [R1+0x9a0], R14 ;  /* 0x0009a00e01007387 */ /* 0x0005e20000100a00 */
[----:B-1----:R-:W-:-:S03]  /*307f0*/  LEA R232, P5, R11, R2, 0x2 ;  /* 0x000000020be87211 */ /* 0x002fc600078a10ff */
[----:B------:R-:W4:Y:S01]  /*30800*/  LDL.LU R234, [R1+0xa18] ;  /* 0x000a180001ea7983 */ /* 0x000f220000300800 */
[-C--:B------:R-:W-:Y:S02]  /*30810*/  LEA.HI.X.SX32 R193, R13, R5.reuse, 0x2, P6 ;  /* 0x000000050dc17211 */ /* 0x080fe400030f16ff */
[----:B------:R-:W-:Y:S01]  /*30820*/  LEA.HI.X.SX32 R233, R11, R5, 0x2, P5 ;  /* 0x000000050be97211 */ /* 0x000fe200028f16ff */
[----:B--2---:R-:W-:Y:S02]  /*30830*/  IMAD R14, R197, UR12, RZ ;  /* 0x0000000cc50e7c24 */ /* 0x004fe4000f8e02ff */
[----:B------:R-:W2:Y:S04]  /*30840*/  LDL.LU R197, [R1+0xa0c] ;  /* 0x000a0c0001c57983 */ /* 0x000ea80000300800 */
[----:B------:R-:W-:Y:S04]  /*30850*/  STL.64 [R1+0x9d8], R192 ;  /* 0x0009d8c001007387 */ /* 0x000fe80000100a00 */
[----:B------:R1:W-:Y:S04]  /*30860*/  STL.64 [R1+0x9d0], R232 ;  /* 0x0009d0e801007387 */ /* 0x0003e80000100a00 */
[----:B-1----:R-:W4:Y:S04]  /*30870*/  LDL.LU R233, [R1+0xa20] ;  /* 0x000a200001e97983 */ /* 0x002f280000300800 */
[----:B------:R-:W4:Y:S04]  /*30880*/  LDL.LU R11, [R1+0xa14] ;  /* 0x000a1400010b7983 */ /* 0x000f280000300800 */
[----:B------:R-:W4:Y:S01]  /*30890*/  LDL.LU R15, [R1+0xa1c] ;  /* 0x000a1c00010f7983 */ /* 0x000f220000300800 */
[----:B---3--:R-:W-:Y:S01]  /*308a0*/  LEA R192, P6, R17, R2, 0x2 ;  /* 0x0000000211c07211 */ /* 0x008fe200078c10ff */
[----:B------:R-:W-:-:S02]  /*308b0*/  IMAD.MOV.U32 R13, RZ, RZ, R12 ;  /* 0x000000ffff0d7224 */ /* 0x000fc400078e000c */
[----:B------:R-:W-:Y:S01]  /*308c0*/  IMAD.MOV.U32 R12, RZ, RZ, R194 ;  /* 0x000000ffff0c7224 */ /* 0x000fe200078e00c2 */
[C---:B------:R-:W-:Y:S01]  /*308d0*/  LEA R194, P5, R196.reuse, R2, 0x2 ;  /* 0x00000002c4c27211 */ /* 0x040fe200078a10ff */
[----:B------:R-:W-:Y:S01]  /*308e0*/  IMAD.MOV.U32 R19, RZ, RZ, R195 ;  /* 0x000000ffff137224 */ /* 0x000fe200078e00c3 */
[-C--:B------:R-:W-:Y:S01]  /*308f0*/  LEA.HI.X.SX32 R193, R17, R5.reuse, 0x2, P6 ;  /* 0x0000000511c17211 */ /* 0x080fe200030f16ff */
[----:B------:R-:W3:Y:S01]  /*30900*/  LDL.LU R232, [R1+0xa24] ;  /* 0x000a240001e87983 */ /* 0x000ee20000300800 */
[----:B------:R-:W-:-:S03]  /*30910*/  LEA.HI.X.SX32 R195, R196, R5, 0x2, P5 ;  /* 0x00000005c4c37211 */ /* 0x000fc600028f16ff */
[----:B------:R1:W-:Y:S01]  /*30920*/  STL.64 [R1+0x9c8], R192 ;  /* 0x0009c8c001007387 */ /* 0x0003e20000100a00 */
[----:B------:R-:W-:Y:S02]  /*30930*/  IMAD R252, R20, UR13, RZ ;  /* 0x0000000d14fc7c24 */ /* 0x000fe4000f8e02ff */
[----:B------:R-:W-:Y:S01]  /*30940*/  IMAD.MOV.U32 R20, RZ, RZ, R16 ;  /* 0x000000ffff147224 */ /* 0x000fe200078e0010 */
[----:B-1----:R1:W5:Y:S01]  /*30950*/  LDL.LU.64 R192, [R1+0x1918] ;  /* 0x0019180001c07983 */ /* 0x0023620000300a00 */
[----:B------:R-:W-:-:S03]  /*30960*/  LEA R16, P6, R231, R2, 0x2 ;  /* 0x00000002e7107211 */ /* 0x000fc600078c10ff */
[----:B------:R1:W5:Y:S01]  /*30970*/  LDL.LU R196, [R1+0x1910] ;  /* 0x0019100001c47983 */ /* 0x0003620000300800 */
[----:B------:R-:W-:-:S03]  /*30980*/  LEA.HI.X.SX32 R17, R231, R5, 0x2, P6 ;  /* 0x00000005e7117211 */ /* 0x000fc600030f16ff */
[----:B------:R1:W-:Y:S04]  /*30990*/  STL.64 [R1+0x9c0], R194 ;  /* 0x0009c0c201007387 */ /* 0x0003e80000100a00 */
[----:B------:R1:W-:Y:S02]  /*309a0*/  STL.64 [R1+0x9b8], R16 ;  /* 0x0009b81001007387 */ /* 0x0003e40000100a00 */
[CC--:B-1----:R-:W-:Y:S01]  /*309b0*/  LEA R194, P5, R199.reuse, R2.reuse, 0x2 ;  /* 0x00000002c7c27211 */ /* 0x0c2fe200078a10ff */
[----:B------:R-:W-:Y:S01]  /*309c0*/  IMAD.MOV.U32 R17, RZ, RZ, R18 ;  /* 0x000000ffff117224 */ /* 0x000fe200078e0012 */
[CC--:B------:R-:W-:Y:S02]  /*309d0*/  LEA R16, P6, R230.reuse, R2.reuse, 0x2 ;  /* 0x00000002e6107211 */ /* 0x0c0fe400078c10ff */
[-C--:B------:R-:W-:Y:S01]  /*309e0*/  LEA.HI.X.SX32 R195, R199, R5.reuse, 0x2, P5 ;  /* 0x00000005c7c37211 */ /* 0x080fe200028f16ff */
[----:B------:R-:W-:Y:S01]  /*309f0*/  IMAD.MOV.U32 R18, RZ, RZ, R198 ;  /* 0x000000ffff127224 */ /* 0x000fe200078e00c6 */
[-C--:B------:R-:W-:Y:S01]  /*30a00*/  LEA R198, P5, R17, R2.reuse, 0x2 ;  /* 0x0000000211c67211 */ /* 0x080fe200078a10ff */
[----:B------:R-:W-:Y:S01]  /*30a10*/  IMAD.MOV.U32 R199, RZ, RZ, R17 ;  /* 0x000000ffffc77224 */ /* 0x000fe200078e0011 */
[-C--:B------:R-:W-:Y:S01]  /*30a20*/  LEA.HI.X.SX32 R17, R230, R5.reuse, 0x2, P6 ;  /* 0x00000005e6117211 */ /* 0x080fe200030f16ff */
[----:B------:R1:W-:Y:S03]  /*30a30*/  STL.64 [R1+0x9b0], R194 ;  /* 0x0009b0c201007387 */ /* 0x0003e60000100a00 */
[----:B------:R-:W-:Y:S01]  /*30a40*/  LEA.HI.X.SX32 R199, R199, R5, 0x2, P5 ;  /* 0x00000005c7c77211 */ /* 0x000fe200028f16ff */
[----:B-1----:R1:W5:Y:S04]  /*30a50*/  LDL.LU.64 R194, [R1+0x1908] ;  /* 0x0019080001c27983 */ /* 0x0023680000300a00 */
[----:B------:R-:W3:Y:S04]  /*30a60*/  LDL.LU R231, [R1+0xa50] ;  /* 0x000a500001e77983 */ /* 0x000ee80000300800 */
[----:B------:R-:W3:Y:S04]  /*30a70*/  LDL.LU R230, [R1+0xa70] ;  /* 0x000a700001e67983 */ /* 0x000ee80000300800 */
[----:B------:R-:W-:Y:S04]  /*30a80*/  STL.64 [R1+0x9e8], R16 ;  /* 0x0009e81001007387 */ /* 0x000fe80000100a00 */
[----:B------:R1:W-:Y:S02]  /*30a90*/  STL.64 [R1+0x9f8], R198 ;  /* 0x0009f8c601007387 */ /* 0x0003e40000100a00 */
[----:B-1----:R-:W-:-:S04]  /*30aa0*/  LEA R198, P5, R21, R2, 0x2 ;  /* 0x0000000215c67211 */ /* 0x002fc800078a10ff */
[----:B------:R-:W-:Y:S02]  /*30ab0*/  LEA.HI.X.SX32 R199, R21, R5, 0x2, P5 ;  /* 0x0000000515c77211 */ /* 0x000fe400028f16ff */
[----:B--2---:R-:W-:-:S04]  /*30ac0*/  LEA R16, P6, R197, R2, 0x2 ;  /* 0x00000002c5107211 */ /* 0x004fc800078c10ff */
[----:B------:R-:W-:Y:S02]  /*30ad0*/  LEA.HI.X.SX32 R17, R197, R5, 0x2, P6 ;  /* 0x00000005c5117211 */ /* 0x000fe400030f16ff */
[----:B------:R1:W5:Y:S04]  /*30ae0*/  LDL.LU R197, [R1+0x1900] ;  /* 0x0019000001c57983 */ /* 0x0003680000300800 */
[----:B------:R2:W-:Y:S04]  /*30af0*/  STL.64 [R1+0xa30], R16 ;  /* 0x000a301001007387 */ /* 0x0005e80000100a00 */
[----:B------:R-:W3:Y:S01]  /*30b00*/  LDL.LU R21, [R1+0xa78] ;  /* 0x000a780001157983 */ /* 0x000ee20000300800 */
[----:B--2---:R-:W-:Y:S01]  /*30b10*/  IMAD.MOV.U32 R16, RZ, RZ, R12 ;  /* 0x000000ffff107224 */ /* 0x004fe200078e000c */
[----:B----4-:R-:W-:Y:S01]  /*30b20*/  LEA R12, P6, R11, R2, 0x2 ;  /* 0x000000020b0c7211 */ /* 0x010fe200078c10ff */
[----:B------:R-:W-:-:S03]  /*30b30*/  IMAD.MOV.U32 R17, RZ, RZ, R13 ;  /* 0x000000ffff117224 */ /* 0x000fc600078e000d */
[-C--:B------:R-:W-:Y:S01]  /*30b40*/  LEA.HI.X.SX32 R13, R11, R5.reuse, 0x2, P6 ;  /* 0x000000050b0d7211 */ /* 0x080fe200030f16ff */
[----:B------:R2:W-:Y:S04]  /*30b50*/  STL.64 [R1+0xa28], R198 ;  /* 0x000a28c601007387 */ /* 0x0005e80000100a00 */
[----:B------:R4:W-:Y:S01]  /*30b60*/  STL.64 [R1+0xa20], R12 ;  /* 0x000a200c01007387 */ /* 0x0009e20000100a00 */
[----:B------:R-:W-:Y:S01]  /*30b70*/  IMAD.MOV.U32 R11, RZ, RZ, R14 ;  /* 0x000000ffff0b7224 */ /* 0x000fe200078e000e */
[-C--:B--2---:R-:W-:Y:S01]  /*30b80*/  LEA R198, P5, R15, R2.reuse, 0x2 ;  /* 0x000000020fc67211 */ /* 0x084fe200078a10ff */
[----:B----4-:R-:W-:Y:S01]  /*30b90*/  IMAD.MOV.U32 R13, RZ, RZ, R20 ;  /* 0x000000ffff0d7224 */ /* 0x010fe200078e0014 */
[----:B------:R-:W-:Y:S02]  /*30ba0*/  LEA R12, P6, R19, R2, 0x2 ;  /* 0x00000002130c7211 */ /* 0x000fe400078c10ff */
[----:B------:R-:W-:Y:S01]  /*30bb0*/  LEA.HI.X.SX32 R199, R15, R5, 0x2, P5 ;  /* 0x000000050fc77211 */ /* 0x000fe200028f16ff */
[----:B------:R-:W-:-:S02]  /*30bc0*/  IMAD.MOV.U32 R14, RZ, RZ, R225 ;  /* 0x000000ffff0e7224 */ /* 0x000fc400078e00e1 */
[----:B------:R-:W-:Y:S01]  /*30bd0*/  IMAD.MOV.U32 R15, RZ, RZ, R224 ;  /* 0x000000ffff0f7224 */ /* 0x000fe200078e00e0 */
[-C--:B------:R-:W-:Y:S01]  /*30be0*/  LEA R224, P5, R13, R2.reuse, 0x2 ;  /* 0x000000020de07211 */ /* 0x080fe200078a10ff */
[----:B------:R-:W-:Y:S01]  /*30bf0*/  IMAD.MOV.U32 R225, RZ, RZ, R13 ;  /* 0x000000ffffe17224 */ /* 0x000fe200078e000d */
[-C--:B------:R-:W-:Y:S01]  /*30c00*/  LEA.HI.X.SX32 R13, R19, R5.reuse, 0x2, P6 ;  /* 0x00000005130d7211 */ /* 0x080fe200030f16ff */
[----:B------:R2:W-:Y:S03]  /*30c10*/  STL.64 [R1+0xa18], R198 ;  /* 0x000a18c601007387 */ /* 0x0005e60000100a00 */
[----:B------:R-:W-:Y:S01]  /*30c20*/  LEA.HI.X.SX32 R225, R225, R5, 0x2, P5 ;  /* 0x00000005e1e17211 */ /* 0x000fe200028f16ff */
[----:B--2---:R1:W5:Y:S04]  /*30c30*/  LDL.LU.64 R198, [R1+0x18f8] ;  /* 0x0018f80001c67983 */ /* 0x0043680000300a00 */
[----:B------:R-:W2:Y:S04]  /*30c40*/  LDL.LU R20, [R1+0xa7c] ;  /* 0x000a7c0001147983 */ /* 0x000ea80000300800 */
[----:B------:R-:W4:Y:S04]  /*30c50*/  LDL.LU R19, [R1+0xaa8] ;  /* 0x000aa80001137983 */ /* 0x000f280000300800 */
[----:B------:R1:W-:Y:S04]  /*30c60*/  STL.64 [R1+0xa10], R12 ;  /* 0x000a100c01007387 */ /* 0x0003e80000100a00 */
[----:B------:R1:W-:Y:S02]  /*30c70*/  STL.64 [R1+0xa08], R224 ;  /* 0x000a08e001007387 */ /* 0x0003e40000100a00 */
[----:B-1----:R-:W-:-:S04]  /*30c80*/  LEA R12, P6, R18, R2, 0x2 ;  /* 0x00000002120c7211 */ /* 0x002fc800078c10ff */
[-C--:B------:R-:W-:Y:S02]  /*30c90*/  LEA.HI.X.SX32 R13, R18, R5.reuse, 0x2, P6 ;  /* 0x00000005120d7211 */ /* 0x080fe400030f16ff */
[C---:B------:R-:W-:Y:S01]  /*30ca0*/  LEA R224, P5, R200.reuse, R2, 0x2 ;  /* 0x00000002c8e07211 */ /* 0x040fe200078a10ff */
[----:B------:R-:W2:Y:S03]  /*30cb0*/  LDL.LU R18, [R1+0xac8] ;  /* 0x000ac80001127983 */ /* 0x000ea60000300800 */
[----:B------:R-:W-:Y:S01]  /*30cc0*/  LEA.HI.X.SX32 R225, R200, R5, 0x2, P5 ;  /* 0x00000005c8e17211 */ /* 0x000fe200028f16ff */
[----:B------:R1:W-:Y:S04]  /*30cd0*/  STL.64 [R1+0xa40], R12 ;  /* 0x000a400c01007387 */ /* 0x0003e80000100a00 */
[----:B------:R1:W5:Y:S02]  /*30ce0*/  LDL.LU R200, [R1+0x18f4] ;  /* 0x0018f40001c87983 */ /* 0x0003640000300800 */
[----:B-1----:R-:W-:-:S02]  /*30cf0*/  IMAD.MOV.U32 R12, RZ, RZ, R227 ;  /* 0x000000ffff0c7224 */ /* 0x002fc400078e00e3 */
[----:B------:R-:W-:Y:S01]  /*30d00*/  IMAD.MOV.U32 R13, RZ, RZ, R226 ;  /* 0x000000ffff0d7224 */ /* 0x000fe200078e00e2 */
[C---:B------:R-:W-:Y:S01]  /*30d10*/  LEA R226, P6, R201.reuse, R2, 0x2 ;  /* 0x00000002c9e27211 */ /* 0x040fe200078c10ff */
[----:B------:R-:W-:Y:S02]  /*30d20*/  IMAD.MOV.U32 R227, RZ, RZ, R17 ;  /* 0x000000ffffe37224 */ /* 0x000fe400078e0011 */
[----:B------:R-:W2:Y:S04]  /*30d30*/  LDL.LU R17, [R1+0xad0] ;  /* 0x000ad00001117983 */ /* 0x000ea80000300800 */
[----:B------:R1:W-:Y:S02]  /*30d40*/  STL.64 [R1+0xa50], R224 ;  /* 0x000a50e001007387 */ /* 0x0003e40000100a00 */
[----:B-1----:R-:W-:Y:S01]  /*30d50*/  IMAD.MOV.U32 R225, RZ, RZ, R227 ;  /* 0x000000ffffe17224 */ /* 0x002fe200078e00e3 */
[----:B------:R-:W-:-:S02]  /*30d60*/  LEA.HI.X.SX32 R227, R201, R5, 0x2, P6 ;  /* 0x00000005c9e37211 */ /* 0x000fc400030f16ff */
[CC--:B------:R-:W-:Y:S01]  /*30d70*/  LEA R224, P5, R16.reuse, R2.reuse, 0x2 ;  /* 0x0000000210e07211 */ /* 0x0c0fe200078a10ff */
[----:B------:R1:W5:Y:S04]  /*30d80*/  LDL.LU R201, [R1+0x18f0] ;  /* 0x0018f00001c97983 */ /* 0x0003680000300800 */
[----:B------:R1:W-:Y:S02]  /*30d90*/  STL.64 [R1+0xa88], R226 ;  /* 0x000a88e201007387 */ /* 0x0003e40000100a00 */
[----:B-1----:R-:W-:Y:S01]  /*30da0*/  LEA R226, P6, R225, R2, 0x2 ;  /* 0x00000002e1e27211 */ /* 0x002fe200078c10ff */
[----:B------:R-:W-:Y:S01]  /*30db0*/  IMAD.MOV.U32 R227, RZ, RZ, R225 ;  /* 0x000000ffffe37224 */ /* 0x000fe200078e00e1 */
[-C--:B------:R-:W-:Y:S02]  /*30dc0*/  LEA.HI.X.SX32 R225, R16, R5.reuse, 0x2, P5 ;  /* 0x0000000510e17211 */ /* 0x080fe400028f16ff */
[----:B------:R-:W2:Y:S02]  /*30dd0*/  LDL.LU R16, [R1+0xad4] ;  /* 0x000ad40001107983 */ /* 0x000ea40000300800 */
[----:B------:R-:W-:-:S02]  /*30de0*/  LEA.HI.X.SX32 R227, R227, R5, 0x2, P6 ;  /* 0x00000005e3e37211 */ /* 0x000fc400030f16ff */
[----:B------:R1:W-:Y:S04]  /*30df0*/  STL.64 [R1+0xa80], R224 ;  /* 0x000a80e001007387 */ /* 0x0003e80000100a00 */
[----:B------:R1:W-:Y:S02]  /*30e00*/  STL.64 [R1+0xa78], R226 ;  /* 0x000a78e201007387 */ /* 0x0003e40000100a00 */
[----:B-1----:R-:W-:-:S04]  /*30e10*/  LEA R224, P5, R202, R2, 0x2 ;  /* 0x00000002cae07211 */ /* 0x002fc800078a10ff */
[-C--:B------:R-:W-:Y:S01]  /*30e20*/  LEA.HI.X.SX32 R225, R202, R5.reuse, 0x2, P5 ;  /* 0x00000005cae17211 */ /* 0x080fe200028f16ff */
[----:B------:R-:W-:Y:S01]  /*30e30*/  IMAD.MOV.U32 R227, RZ, RZ, R15 ;  /* 0x000000ffffe37224 */ /* 0x000fe200078e000f */
[C---:B------:R-:W-:Y:S01]  /*30e40*/  LEA R226, P6, R203.reuse, R2, 0x2 ;  /* 0x00000002cbe27211 */ /* 0x040fe200078c10ff */
[----:B------:R1:W5:Y:S04]  /*30e50*/  LDL.LU R202, [R1+0x18ec] ;  /* 0x0018ec0001ca7983 */ /* 0x0003680000300800 */
        /* <DEDUP_REMOVED lines=32> */
[----:B------:R3:W-:Y:S01]  /*31060*/  STL.64 [R1+0xad0], R226 ;  /* 0x000ad0e201007387 */ /* 0x0007e20000100a00 */
[----:B-1----:R-:W-:-:S04]  /*31070*/  LEA R224, P5, R206, R2, 0x2 ;  /* 0x00000002cee07211 */ /* 0x002fc800078a10ff */
[-C--:B------:R-:W-:Y:S01]  /*31080*/  LEA.HI.X.SX32 R225, R206, R5.reuse, 0x2, P5 ;  /* 0x00000005cee17211 */ /* 0x080fe200028f16ff */
[----:B---3--:R-:W-:Y:S01]  /*31090*/  IMAD.MOV.U32 R227, RZ, RZ, R11 ;  /* 0x000000ffffe37224 */ /* 0x008fe200078e000b */
[C---:B------:R-:W-:Y:S01]  /*310a0*/  LEA R226, P6, R207.reuse, R2, 0x2 ;  /* 0x00000002cfe27211 */ /* 0x040fe200078c10ff */
[----:B------:R1:W5:Y:S04]  /*310b0*/  LDL.LU R206, [R1+0x18dc] ;  /* 0x0018dc0001ce7983 */ /* 0x0003680000300800 */
[----:B------:R-:W3:Y:S04]  /*310c0*/  LDL.LU R11, [R1+0xb94] ;  /* 0x000b9400010b7983 */ /* 0x000ee80000300800 */
[----:B------:R1:W-:Y:S02]  /*310d0*/  STL.64 [R1+0xac8], R224 ;  /* 0x000ac8e001007387 */ /* 0x0003e40000100a00 */
[----:B-1----:R-:W-:Y:S01]  /*310e0*/  IMAD.MOV.U32 R225, RZ, RZ, R227 ;  /* 0x000000ffffe17224 */ /* 0x002fe200078e00e3 */
[----:B------:R-:W-:-:S02]  /*310f0*/  LEA.HI.X.SX32 R227, R207, R5, 0x2, P6 ;  /* 0x00000005cfe37211 */ /* 0x000fc400030f16ff */
[CC--:B------:R-:W-:Y:S01]  /*31100*/  LEA R224, P5, R245.reuse, R2.reuse, 0x2 ;  /* 0x00000002f5e07211 */ /* 0x0c0fe200078a10ff */
[----:B------:R1:W5:Y:S04]  /*31110*/  LDL.LU R207, [R1+0x18d8] ;  /* 0x0018d80001cf7983 */ /* 0x0003680000300800 */
[----:B------:R1:W-:Y:S02]  /*31120*/  STL.64 [R1+0xac0], R226 ;  /* 0x000ac0e201007387 */ /* 0x0003e40000100a00 */
[----:B-1----:R-:W-:Y:S01]  /*31130*/  IMAD.MOV.U32 R227, RZ, RZ, R225 ;  /* 0x000000ffffe37224 */ /* 0x002fe200078e00e1 */
[-C--:B------:R-:W-:Y:S02]  /*31140*/  LEA.HI.X.SX32 R225, R245, R5.reuse, 0x2, P5 ;  /* 0x00000005f5e17211 */ /* 0x080fe400028f16ff */
[C---:B------:R-:W-:Y:S01]  /*31150*/  LEA R226, P6, R208.reuse, R2, 0x2 ;  /* 0x00000002d0e27211 */ /* 0x040fe200078c10ff */
[----:B------:R-:W2:Y:S04]  /*31160*/  LDL.LU R245, [R1+0xbc0] ;  /* 0x000bc00001f57983 */ /* 0x000ea80000300800 */
        /* <DEDUP_REMOVED lines=105> */
[----:B------:R1:W-:Y:S01]  /*31800*/  STL.64 [R1+0xbe8], R226 ;  /* 0x000be8e201007387 */ /* 0x0003e20000100a00 */
[----:B------:R-:W-:Y:S01]  /*31810*/  IMAD R3, R3, UR74, RZ ;  /* 0x0000004a03037c24 */ /* 0x000fe2000f8e02ff */
[----:B------:R-:W2:Y:S01]  /*31820*/  LDCU UR74, c[0x0][0x3b0] ;  /* 0x00007600ff4a77ac */ /* 0x000ea20008000800 */
[----:B-1----:R-:W-:Y:S01]  /*31830*/  IMAD.MOV.U32 R227, RZ, RZ, R225 ;  /* 0x000000ffffe37224 */ /* 0x002fe200078e00e1 */
[-C--:B------:R-:W-:Y:S02]  /*31840*/  LEA.HI.X.SX32 R225, R244, R5.reuse, 0x2, P5 ;  /* 0x00000005f4e17211 */ /* 0x080fe400028f16ff */
[C---:B------:R-:W-:Y:S01]  /*31850*/  LEA R226, P6, R219.reuse, R2, 0x2 ;  /* 0x00000002dbe27211 */ /* 0x040fe200078c10ff */
[----:B------:R-:W3:Y:S04]  /*31860*/  LDL.LU R244, [R1+0xd38] ;  /* 0x000d380001f47983 */ /* 0x000ee80000300800 */
        /* <DEDUP_REMOVED lines=12> */
[----:B------:R1:W-:Y:S01]  /*31930*/  STL.64 [R1+0xbd0], R224 ;  /* 0x000bd0e001007387 */ /* 0x0003e20000100a00 */
[----:B------:R-:W-:Y:S01]  /*31940*/  IMAD R229, R229, UR77, RZ ;  /* 0x0000004de5e57c24 */ /* 0x000fe2000f8e02ff */
[----:B------:R-:W2:Y:S01]  /*31950*/  LDCU UR77, c[0x0][0x3b0] ;  /* 0x00007600ff4d77ac */ /* 0x000ea20008000800 */
[----:B-1----:R-:W-:Y:S01]  /*31960*/  IMAD.MOV.U32 R225, RZ, RZ, R227 ;  /* 0x000000ffffe17224 */ /* 0x002fe200078e00e3 */
[----:B------:R-:W-:-:S02]  /*31970*/  LEA.HI.X.SX32 R227, R228, R5, 0x2, P6 ;  /* 0x00000005e4e37211 */ /* 0x000fc400030f16ff */
[CC--:B------:R-:W-:Y:S01]  /*31980*/  LEA R224, P5, R220.reuse, R2.reuse, 0x2 ;  /* 0x00000002dce07211 */ /* 0x0c0fe200078a10ff */
[----:B------:R-:W3:Y:S04]  /*31990*/  LDL.LU R228, [R1+0xd48] ;  /* 0x000d480001e47983 */ /* 0x000ee80000300800 */
[----:B------:R1:W-:Y:S02]  /*319a0*/  STL.64 [R1+0xc00], R226 ;  /* 0x000c00e201007387 */ /* 0x0003e40000100a00 */
[----:B-1----:R-:W-:Y:S01]  /*319b0*/  IMAD.MOV.U32 R227, RZ, RZ, R225 ;  /* 0x000000ffffe37224 */ /* 0x002fe200078e00e1 */
[----:B------:R-:W-:Y:S02]  /*319c0*/  LEA.HI.X.SX32 R225, R220, R5, 0x2, P5 ;  /* 0x00000005dce17211 */ /* 0x000fe400028f16ff */
[----:B------:R-:W-:Y:S01]  /*319d0*/  LEA R226, P6, R229, R2, 0x2 ;  /* 0x00000002e5e27211 */ /* 0x000fe200078c10ff */
[----:B------:R1:W5:Y:S04]  /*319e0*/  LDL.LU R220, [R1+0x18a4] ;  /* 0x0018a40001dc7983 */ /* 0x0003680000300800 */
[----:B------:R1:W-:Y:S01]  /*319f0*/  STL.64 [R1+0xc10], R224 ;  /* 0x000c10e001007387 */ /* 0x0003e20000100a00 */
[----:B------:R-:W-:-:S02]  /*31a00*/  IMAD R243, R243, UR23, RZ ;  /* 0x00000017f3f37c24 */ /* 0x000fc4000f8e02ff */
[----:B-1----:R-:W-:Y:S01]  /*31a10*/  IMAD.MOV.U32 R225, RZ, RZ, R227 ;  /* 0x000000ffffe17224 */ /* 0x002fe200078e00e3 */
[-C--:B------:R-:W-:Y:S02]  /*31a20*/  LEA.HI.X.SX32 R227, R229, R5.reuse, 0x2, P6 ;  /* 0x00000005e5e37211 */ /* 0x080fe400030f16ff */
[C---:B------:R-:W-:Y:S01]  /*31a30*/  LEA R224, P5, R221.reuse, R2, 0x2 ;  /* 0x00000002dde07211 */ /* 0x040fe200078a10ff */
[----:B------:R-:W3:Y:S04]  /*31a40*/  LDL.LU R229, [R1+0xd68] ;  /* 0x000d680001e57983 */ /* 0x000ee80000300800 */
[----:B------:R1:W-:Y:S01]  /*31a50*/  STL.64 [R1+0xc48], R226 ;  /* 0x000c48e201007387 */ /* 0x0003e20000100a00 */
[----:B------:R-:W-:Y:S02]  /*31a60*/  IMAD R222, R222, UR5, RZ ;  /* 0x00000005dede7c24 */ /* 0x000fe4000f8e02ff */
[----:B-1----:R-:W-:Y:S01]  /*31a70*/  IMAD.MOV.U32 R227, RZ, RZ, R225 ;  /* 0x000000ffffe37224 */ /* 0x002fe200078e00e1 */
[----:B------:R-:W-:-:S02]  /*31a80*/  LEA.HI.X.SX32 R225, R221, R5, 0x2, P5 ;  /* 0x00000005dde17211 */ /* 0x000fc400028f16ff */
[-C--:B------:R-:W-:Y:S01]  /*31a90*/  LEA R226, P6, R243, R2.reuse, 0x2 ;  /* 0x00000002f3e27211 */ /* 0x080fe200078c10ff */
[----:B------:R1:W5:Y:S04]  /*31aa0*/  LDL.LU R221, [R1+0x18a0] ;  /* 0x0018a00001dd7983 */ /* 0x0003680000300800 */
[----:B------:R1:W-:Y:S01]  /*31ab0*/  STL.64 [R1+0xc70], R224 ;  /* 0x000c70e001007387 */ /* 0x0003e20000100a00 */
[----:B------:R-:W-:Y:S02]  /*31ac0*/  IMAD R239, R239, UR8, RZ ;  /* 0x00000008efef7c24 */ /* 0x000fe4000f8e02ff */
[----:B-1----:R-:W-:Y:S01]  /*31ad0*/  IMAD.MOV.U32 R225, RZ, RZ, R227 ;  /* 0x000000ffffe17224 */ /* 0x002fe200078e00e3 */
[----:B------:R-:W-:Y:S02]  /*31ae0*/  LEA.HI.X.SX32 R227, R243, R5, 0x2, P6 ;  /* 0x00000005f3e37211 */ /* 0x000fe400030f16ff */
[----:B------:R-:W-:Y:S01]  /*31af0*/  LEA R224, P5, R222, R2, 0x2 ;  /* 0x00000002dee07211 */ /* 0x000fe200078a10ff */
[----:B------:R-:W3:Y:S04]  /*31b00*/  LDL.LU R243, [R1+0xd6c] ;  /* 0x000d6c0001f37983 */ /* 0x000ee80000300800 */
[----:B------:R1:W-:Y:S01]  /*31b10*/  STL.64 [R1+0xc68], R226 ;  /* 0x000c68e201007387 */ /* 0x0003e20000100a00 */
[----:B------:R-:W-:-:S02]  /*31b20*/  IMAD R223, R223, UR9, RZ ;  /* 0x00000009dfdf7c24 */ /* 0x000fc4000f8e02ff */
[----:B-1----:R-:W-:Y:S01]  /*31b30*/  IMAD.MOV.U32 R227, RZ, RZ, R225 ;  /* 0x000000ffffe37224 */ /* 0x002fe200078e00e1 */
[-C--:B------:R-:W-:Y:S02]  /*31b40*/  LEA.HI.X.SX32 R225, R222, R5.reuse, 0x2, P5 ;  /* 0x00000005dee17211 */ /* 0x080fe400028f16ff */
[----:B------:R-:W-:Y:S01]  /*31b50*/  LEA R226, P6, R239, R2, 0x2 ;  /* 0x00000002efe27211 */ /* 0x000fe200078c10ff */
[----:B------:R1:W5:Y:S04]  /*31b60*/  LDL.LU R222, [R1+0x189c] ;  /* 0x00189c0001de7983 */ /* 0x0003680000300800 */
[----:B------:R1:W-:Y:S01]  /*31b70*/  STL.64 [R1+0xc60], R224 ;  /* 0x000c60e001007387 */ /* 0x0003e20000100a00 */
[----:B------:R-:W-:Y:S02]  /*31b80*/  IMAD R237, R237, UR11, RZ ;  /* 0x0000000beded7c24 */ /* 0x000fe4000f8e02ff */
[----:B-1----:R-:W-:Y:S01]  /*31b90*/  IMAD.MOV.U32 R225, RZ, RZ, R227 ;  /* 0x000000ffffe17224 */ /* 0x002fe200078e00e3 */
[----:B------:R-:W-:-:S02]  /*31ba0*/  LEA.HI.X.SX32 R227, R239, R5, 0x2, P6 ;  /* 0x00000005efe37211 */ /* 0x000fc400030f16ff */
[CC--:B------:R-:W-:Y:S01]  /*31bb0*/  LEA R224, P5, R223.reuse, R2.reuse, 0x2 ;  /* 0x00000002dfe07211 */ /* 0x0c0fe200078a10ff */
[----:B------:R-:W3:Y:S04]  /*31bc0*/  LDL.LU R239, [R1+0xd70] ;  /* 0x000d700001ef7983 */ /* 0x000ee80000300800 */
[----:B------:R1:W-:Y:S02]  /*31bd0*/  STL.64 [R1+0xc58], R226 ;  /* 0x000c58e201007387 */ /* 0x0003e40000100a00 */
[----:B-1----:R-:W-:Y:S01]  /*31be0*/  IMAD.MOV.U32 R227, RZ, RZ, R225 ;  /* 0x000000ffffe37224 */ /* 0x002fe200078e00e1 */
[-C--:B------:R-:W-:Y:S02]  /*31bf0*/  LEA.HI.X.SX32 R225, R223, R5.reuse, 0x2, P5 ;  /* 0x00000005dfe17211 */ /* 0x080fe400028f16ff */
[-C--:B------:R-:W-:Y:S01]  /*31c00*/  LEA R226, P6, R237, R2.reuse, 0x2 ;  /* 0x00000002ede27211 */ /* 0x080fe200078c10ff */
[----:B------:R1:W5:Y:S04]  /*31c10*/  LDL.LU R223, [R1+0x1898] ;  /* 0x0018980001df7983 */ /* 0x0003680000300800 */
[----:B------:R1:W-:Y:S02]  /*31c20*/  STL.64 [R1+0xc50], R224 ;  /* 0x000c50e001007387 */ /* 0x0003e40000100a00 */
[----:B-1----:R-:W-:Y:S01]  /*31c30*/  LEA R224, P5, R227, R2, 0x2 ;  /* 0x00000002e3e07211 */ /* 0x002fe200078a10ff */
[----:B------:R-:W-:Y:S01]  /*31c40*/  IMAD.MOV.U32 R225, RZ, RZ, R227 ;  /* 0x000000ffffe17224 */ /* 0x000fe200078e00e3 */
[----:B------:R-:W-:-:S02]  /*31c50*/  LEA.HI.X.SX32 R227, R237, R5, 0x2, P6 ;  /* 0x00000005ede37211 */ /* 0x000fc400030f16ff */
[----:B------:R-:W3:Y:S01]  /*31c60*/  LDL.LU R237, [R1+0xd74] ;  /* 0x000d740001ed7983 */ /* 0x000ee20000300800 */
[----:B------:R-:W-:Y:S01]  /*31c70*/  IMAD R235, R235, UR16, RZ ;  /* 0x00000010ebeb7c24 */ /* 0x000fe2000f8e02ff */
[----:B------:R-:W-:Y:S02]  /*31c80*/  LEA.HI.X.SX32 R225, R225, R5, 0x2, P5 ;  /* 0x00000005e1e17211 */ /* 0x000fe400028f16ff */
[----:B------:R1:W-:Y:S01]  /*31c90*/  STL.64 [R1+0xc78], R226 ;  /* 0x000c78e201007387 */ /* 0x0003e20000100a00 */
[----:B------:R-:W-:-:S03]  /*31ca0*/  IMAD R234, R234, UR18, RZ ;  /* 0x00000012eaea7c24 */ /* 0x000fc6000f8e02ff */
[----:B------:R4:W-:Y:S01]  /*31cb0*/  STL.64 [R1+0xc80], R224 ;  /* 0x000c80e001007387 */ /* 0x0009e20000100a00 */
[----:B-1----:R-:W-:-:S04]  /*31cc0*/  LEA R226, P6, R252, R2, 0x2 ;  /* 0x00000002fce27211 */ /* 0x002fc800078c10ff */
[----:B------:R-:W-:Y:S02]  /*31cd0*/  LEA.HI.X.SX32 R227, R252, R5, 0x2, P6 ;  /* 0x00000005fce37211 */ /* 0x000fe400030f16ff */
[----:B----4-:R-:W-:-:S03]  /*31ce0*/  LEA R224, P5, R235, R2, 0x2 ;  /* 0x00000002ebe07211 */ /* 0x010fc600078a10ff */
[----:B------:R1:W-:Y:S01]  /*31cf0*/  STL.64 [R1+0xc88], R226 ;  /* 0x000c88e201007387 */ /* 0x0003e20000100a00 */
[----:B------:R-:W-:Y:S01]  /*31d00*/  LEA.HI.X.SX32 R225, R235, R5, 0x2, P5 ;  /* 0x00000005ebe17211 */ /* 0x000fe200028f16ff */
[----:B------:R-:W-:Y:S02]  /*31d10*/  IMAD R233, R233, UR19, RZ ;  /* 0x00000013e9e97c24 */ /* 0x000fe4000f8e02ff */
[----:B------:R-:W-:Y:S02]  /*31d20*/  IMAD R232, R232, UR20, RZ ;  /* 0x00000014e8e87c24 */ /* 0x000fe4000f8e02ff */
[----:B------:R4:W-:Y:S01]  /*31d30*/  STL.64 [R1+0xcb0], R224 ;  /* 0x000cb0e001007387 */ /* 0x0009e20000100a00 */
[----:B-1----:R-:W-:-:S04]  /*31d40*/  LEA R226, P6, R234, R2, 0x2 ;  /* 0x00000002eae27211 */ /* 0x002fc800078c10ff */
[----:B------:R-:W-:Y:S02]  /*31d50*/  LEA.HI.X.SX32 R227, R234, R5, 0x2, P6 ;  /* 0x00000005eae37211 */ /* 0x000fe400030f16ff */
[----:B----4-:R-:W-:Y:S01]  /*31d60*/  LEA R224, P5, R233, R2, 0x2 ;  /* 0x00000002e9e07211 */ /* 0x010fe200078a10ff */
[----:B------:R-:W-:-:S03]  /*31d70*/  IMAD R231, R231, UR21, RZ ;  /* 0x00000015e7e77c24 */ /* 0x000fc6000f8e02ff */
[----:B------:R-:W-:Y:S01]  /*31d80*/  LEA.HI.X.SX32 R225, R233, R5, 0x2, P5 ;  /* 0x00000005e9e17211 */ /* 0x000fe200028f16ff */
[----:B------:R-:W-:Y:S02]  /*31d90*/  IMAD R230, R230, UR24, RZ ;  /* 0x00000018e6e67c24 */ /* 0x000fe4000f8e02ff */
[----:B------:R-:W-:Y:S02]  /*31da0*/  IMAD R21, R21, UR25, RZ ;  /* 0x0000001915157c24 */ /* 0x000fe4000f8e02ff */
[----:B--2---:R-:W-:Y:S02]  /*31db0*/  IMAD R20, R20, UR26, RZ ;  /* 0x0000001a14147c24 */ /* 0x004fe4000f8e02ff */
[----:B------:R-:W-:Y:S02]  /*31dc0*/  IMAD R19, R19, UR27, RZ ;  /* 0x0000001b13137c24 */ /* 0x000fe4000f8e02ff */
[----:B------:R-:W-:Y:S02]  /*31dd0*/  IMAD R18, R18, UR28, RZ ;  /* 0x0000001c12127c24 */ /* 0x000fe4000f8e02ff */
[----:B------:R-:W-:-:S02]  /*31de0*/  IMAD R17, R17, UR29, RZ ;  /* 0x0000001d11117c24 */ /* 0x000fc4000f8e02ff */
[----:B------:R-:W-:-:S04]  /*31df0*/  IMAD R236, R236, UR37, RZ ;  /* 0x00000025ecec7c24 */ /* 0x000fc8000f8e02ff */
[----:B------:R-:W-:Y:S02]  /*31e00*/  IMAD.MOV.U32 R234, RZ, RZ, R236 ;  /* 0x000000ffffea7224 */ /* 0x000fe400078e00ec */
[----:B------:R-:W-:Y:S02]  /*31e10*/  IMAD R16, R16, UR30, RZ ;  /* 0x0000001e10107c24 */ /* 0x000fe4000f8e02ff */
[----:B------:R-:W-:Y:S02]  /*31e20*/  IMAD R15, R15, UR31, RZ ;  /* 0x0000001f0f0f7c24 */ /* 0x000fe4000f8e02ff */
[----:B---3--:R-:W-:Y:S02]  /*31e30*/  IMAD R235, R229, UR50, RZ ;  /* 0x00000032e5eb7c24 */ /* 0x008fe4000f8e02ff */
[----:B------:R-:W2:Y:S04]  /*31e40*/  LDL.LU R229, [R1+0xd80] ;  /* 0x000d800001e57983 */ /* 0x000ea80000300800 */
[----:B------:R1:W-:Y:S04]  /*31e50*/  STL.64 [R1+0xca8], R226 ;  /* 0x000ca8e201007387 */ /* 0x0003e80000100a00 */
[----:B------:R3:W-:Y:S01]  /*31e60*/  STL.64 [R1+0xca0], R224 ;  /* 0x000ca0e001007387 */ /* 0x0007e20000100a00 */
[----:B-1----:R-:W-:-:S04]  /*31e70*/  LEA R226, P6, R232, R2, 0x2 ;  /* 0x00000002e8e27211 */ /* 0x002fc800078c10ff */
[-C--:B------:R-:W-:Y:S02]  /*31e80*/  LEA.HI.X.SX32 R227, R232, R5.reuse, 0x2, P6 ;  /* 0x00000005e8e37211 */ /* 0x080fe400030f16ff */
[CC--:B---3--:R-:W-:Y:S01]  /*31e90*/  LEA R224, P5, R231.reuse, R2.reuse, 0x2 ;  /* 0x00000002e7e07211 */ /* 0x0c8fe200078a10ff */
[----:B------:R-:W3:Y:S04]  /*31ea0*/  LDL.LU R232, [R1+0xd78] ;  /* 0x000d780001e87983 */ /* 0x000ee80000300800 */
[----:B------:R1:W-:Y:S01]  /*31eb0*/  STL.64 [R1+0xc98], R226 ;  /* 0x000c98e201007387 */ /* 0x0003e20000100a00 */
[----:B------:R-:W-:Y:S02]  /*31ec0*/  LEA.HI.X.SX32 R225, R231, R5, 0x2, P5 ;  /* 0x00000005e7e17211 */ /* 0x000fe400028f16ff */
[----:B-1----:R-:W-:Y:S01]  /*31ed0*/  LEA R226, P6, R230, R2, 0x2 ;  /* 0x00000002e6e27211 */ /* 0x002fe200078c10ff */
[----:B------:R-:W-:-:S02]  /*31ee0*/  IMAD R233, R243, UR51, RZ ;  /* 0x00000033f3e97c24 */ /* 0x000fc4000f8e02ff */
[----:B------:R-:W4:Y:S01]  /*31ef0*/  LDL.LU R243, [R1+0xd88] ;  /* 0x000d880001f37983 */ /* 0x000f220000300800 */
[----:B------:R-:W-:-:S03]  /*31f00*/  LEA.HI.X.SX32 R227, R230, R5, 0x2, P6 ;  /* 0x00000005e6e37211 */ /* 0x000fc600030f16ff */
[----:B------:R1:W-:Y:S04]  /*31f10*/  STL.64 [R1+0xc90], R224 ;  /* 0x000c90e001007387 */ /* 0x0003e80000100a00 */
[----:B------:R1:W-:Y:S02]  /*31f20*/  STL.64 [R1+0xcb8], R226 ;  /* 0x000cb8e201007387 */ /* 0x0003e40000100a00 */
[CC--:B-1----:R-:W-:Y:S02]  /*31f30*/  LEA R224, P5, R21.reuse, R2.reuse, 0x2 ;  /* 0x0000000215e07211 */ /* 0x0c2fe400078a10ff */
[----:B------:R-:W-:Y:S02]  /*31f40*/  LEA R226, P6, R20, R2, 0x2 ;  /* 0x0000000214e27211 */ /* 0x000fe400078c10ff */
[----:B------:R-:W-:-:S02]  /*31f50*/  LEA.HI.X.SX32 R225, R21, R5, 0x2, P5 ;  /* 0x0000000515e17211 */ /* 0x000fc400028f16ff */
[----:B------:R-:W-:Y:S01]  /*31f60*/  LEA.HI.X.SX32 R227, R20, R5, 0x2, P6 ;  /* 0x0000000514e37211 */ /* 0x000fe200030f16ff */
[----:B------:R-:W-:Y:S02]  /*31f70*/  IMAD R231, R239, UR52, RZ ;  /* 0x00000034efe77c24 */ /* 0x000fe4000f8e02ff */
[----:B------:R-:W4:Y:S04]  /*31f80*/  LDL.LU R239, [R1+0xd8c] ;  /* 0x000d8c0001ef7983 */ /* 0x000f280000300800 */
[----:B------:R1:W-:Y:S04]  /*31f90*/  STL.64 [R1+0xcc0], R224 ;  /* 0x000cc0e001007387 */ /* 0x0003e80000100a00 */
[----:B------:R1:W-:Y:S02]  /*31fa0*/  STL.64 [R1+0xcc8], R226 ;  /* 0x000cc8e201007387 */ /* 0x0003e40000100a00 */
[----:B-1----:R-:W-:-:S02]  /*31fb0*/  LEA R224, P5, R19, R2, 0x2 ;  /* 0x0000000213e07211 */ /* 0x002fc400078a10ff */
[CC--:B------:R-:W-:Y:S02]  /*31fc0*/  LEA R226, P6, R18.reuse, R2.reuse, 0x2 ;  /* 0x0000000212e27211 */ /* 0x0c0fe400078c10ff */
[-C--:B------:R-:W-:Y:S02]  /*31fd0*/  LEA.HI.X.SX32 R225, R19, R5.reuse, 0x2, P5 ;  /* 0x0000000513e17211 */ /* 0x080fe400028f16ff */
[----:B------:R-:W-:Y:S02]  /*31fe0*/  LEA R236, P5, R17, R2, 0x2 ;  /* 0x0000000211ec7211 */ /* 0x000fe400078a10ff */
[----:B------:R-:W-:Y:S01]  /*31ff0*/  LEA.HI.X.SX32 R227, R18, R5, 0x2, P6 ;  /* 0x0000000512e37211 */ /* 0x000fe200030f16ff */
[----:B------:R1:W-:Y:S01]  /*32000*/  STL.64 [R1+0xcf0], R224 ;  /* 0x000cf0e001007387 */ /* 0x0003e20000100a00 */
[----:B------:R-:W-:-:S03]  /*32010*/  IMAD R21, R237, UR53, RZ ;  /* 0x00000035ed157c24 */ /* 0x000fc6000f8e02ff */
[----:B-1----:R1:W5:Y:S01]  /*32020*/  LDL.LU.64 R224, [R1+0x1890] ;  /* 0x0018900001e07983 */ /* 0x0023620000300a00 */
[----:B------:R-:W-:-:S03]  /*32030*/  LEA.HI.X.SX32 R237, R17, R5, 0x2, P5 ;  /* 0x0000000511ed7211 */ /* 0x000fc600028f16ff */
[----:B------:R-:W4:Y:S04]  /*32040*/  LDL.LU R252, [R1+0xd90] ;  /* 0x000d900001fc7983 */ /* 0x000f280000300800 */
[----:B------:R1:W-:Y:S04]  /*32050*/  STL.64 [R1+0xce8], R226 ;  /* 0x000ce8e201007387 */ /* 0x0003e80000100a00 */
[----:B------:R1:W-:Y:S02]  /*32060*/  STL.64 [R1+0xce0], R236 ;  /* 0x000ce0ec01007387 */ /* 0x0003e40000100a00 */
[----:B-1----:R-:W-:-:S02]  /*32070*/  LEA R226, P6, R16, R2, 0x2 ;  /* 0x0000000210e27211 */ /* 0x002fc400078c10ff */
[C---:B------:R-:W-:Y:S02]  /*32080*/  LEA R236, P5, R15.reuse, R2, 0x2 ;  /* 0x000000020fec7211 */ /* 0x040fe400078a10ff */
[-C--:B------:R-:W-:Y:S02]  /*32090*/  LEA.HI.X.SX32 R227, R16, R5.reuse, 0x2, P6 ;  /* 0x0000000510e37211 */ /* 0x080fe400030f16ff */
[----:B------:R-:W-:-:S03]  /*320a0*/  LEA.HI.X.SX32 R237, R15, R5, 0x2, P5 ;  /* 0x000000050fed7211 */ /* 0x000fc600028f16ff */
[----:B------:R1:W-:Y:S04]  /*320b0*/  STL.64 [R1+0xcd8], R226 ;  /* 0x000cd8e201007387 */ /* 0x0003e80000100a00 */
[----:B-1----:R1:W5:Y:S04]  /*320c0*/  LDL.LU.64 R226, [R1+0x1888] ;  /* 0x0018880001e27983 */ /* 0x0023680000300a00 */
[----:B------:R-:W4:Y:S04]  /*320d0*/  LDL.LU R230, [R1+0xd94] ;  /* 0x000d940001e67983 */ /* 0x000f280000300800 */
[----:B------:R1:W-:Y:S04]  /*320e0*/  STL.64 [R1+0xcd0], R236 ;  /* 0x000cd0ec01007387 */ /* 0x0003e80000100a00 */
[----:B-1----:R-:W4:Y:S01]  /*320f0*/  LDL.LU R237, [R1+0x1880] ;  /* 0x0018800001ed7983 */ /* 0x002f220000300800 */
[----:B------:R-:W-:-:S02]  /*32100*/  IMAD R14, R14, UR32, RZ ;  /* 0x000000200e0e7c24 */ /* 0x000fc4000f8e02ff */
[----:B------:R-:W-:Y:S02]  /*32110*/  IMAD R228, R228, UR49, RZ ;  /* 0x00000031e4e47c24 */ /* 0x000fe4000f8e02ff */
[----:B------:R-:W-:Y:S02]  /*32120*/  IMAD R13, R13, UR33, RZ ;  /* 0x000000210d0d7c24 */ /* 0x000fe4000f8e02ff */
[----:B------:R-:W-:-:S03]  /*32130*/  IMAD R12, R12, UR34, RZ ;  /* 0x000000220c0c7c24 */ /* 0x000fc6000f8e02ff */
[----:B------:R-:W-:Y:S01]  /*32140*/  LEA R236, P5, R13, R2, 0x2 ;  /* 0x000000020dec7211 */ /* 0x000fe200078a10ff */
[----:B------:R-:W-:Y:S02]  /*32150*/  IMAD R11, R11, UR35, RZ ;  /* 0x000000230b0b7c24 */ /* 0x000fe4000f8e02ff */
[----:B------:R-:W-:Y:S02]  /*32160*/  IMAD R242, R242, UR41, RZ ;  /* 0x00000029f2f27c24 */ /* 0x000fe4000f8e02ff */
[----:B------:R-:W-:Y:S02]  /*32170*/  IMAD R245, R245, UR36, RZ ;  /* 0x00000024f5f57c24 */ /* 0x000fe4000f8e02ff */
[----:B------:R-:W-:-:S04]  /*32180*/  IMAD R238, R238, UR44, RZ ;  /* 0x0000002ceeee7c24 */ /* 0x000fc8000f8e02ff */
[----:B------:R-:W-:Y:S02]  /*32190*/  IMAD.MOV.U32 R20, RZ, RZ, R238 ;  /* 0x000000ffff147224 */ /* 0x000fe400078e00ee */
[----:B------:R-:W-:Y:S02]  /*321a0*/  IMAD R240, R240, UR38, RZ ;  /* 0x00000026f0f07c24 */ /* 0x000fe4000f8e02ff */
[----:B------:R-:W-:-:S04]  /*321b0*/  IMAD R244, R244, UR47, RZ ;  /* 0x0000002ff4f47c24 */ /* 0x000fc8000f8e02ff */
[----:B------:R-:W-:Y:S02]  /*321c0*/  IMAD.MOV.U32 R18, RZ, RZ, R244 ;  /* 0x000000ffff127224 */ /* 0x000fe400078e00f4 */
[----:B------:R-:W-:Y:S02]  /*321d0*/  IMAD R241, R241, UR39, RZ ;  /* 0x00000027f1f17c24 */ /* 0x000fe4000f8e02ff */
[----:B------:R-:W-:Y:S02]  /*321e0*/  IMAD R246, R246, UR40, RZ ;  /* 0x00000028f6f67c24 */ /* 0x000fe4000f8e02ff */
[----:B--2---:R-:W-:Y:S02]  /*321f0*/  IMAD R17, R229, UR55, RZ ;  /* 0x00000037e5117c24 */ /* 0x004fe4000f8e02ff */
[----:B---3--:R-:W-:Y:S02]  /*32200*/  IMAD R19, R232, UR54, RZ ;  /* 0x00000036e8137c24 */ /* 0x008fe4000f8e02ff */
[----:B------:R-:W-:Y:S01]  /*32210*/  IMAD.MOV.U32 R232, RZ, RZ, R228 ;  /* 0x000000ffffe87224 */ /* 0x000fe200078e00e4 */
[----:B------:R-:W-:-:S04]  /*32220*/  LEA R228, P6, R14, R2, 0x2 ;  /* 0x000000020ee47211 */ /* 0x000fc800078c10ff */
[----:B------:R-:W-:Y:S01]  /*32230*/  LEA.HI.X.SX32 R229, R14, R5, 0x2, P6 ;  /* 0x000000050ee57211 */ /* 0x000fe200030f16ff */
[----:B------:R-:W-:-:S04]  /*32240*/  IMAD.MOV.U32 R14, RZ, RZ, R236 ;  /* 0x000000ffff0e7224 */ /* 0x000fc800078e00ec */
[----:B------:R1:W-:Y:S04]  /*32250*/  STL.64 [R1+0xcf8], R228 ;  /* 0x000cf8e401007387 */ /* 0x0003e80000100a00 */
[----:B-1----:R1:W5:Y:S04]  /*32260*/  LDL.LU.64 R228, [R1+0x1878] ;  /* 0x0018780001e47983 */ /* 0x0023680000300a00 */
[----:B------:R2:W-:Y:S01]  /*32270*/  STL [R1+0xd00], R236 ;  /* 0x000d00ec01007387 */ /* 0x0005e20000100800 */
[----:B----4-:R-:W-:Y:S01]  /*32280*/  IMAD R16, R243, UR56, RZ ;  /* 0x00000038f3107c24 */ /* 0x010fe2000f8e02ff */
[----:B--2---:R-:W-:Y:S01]  /*32290*/  LEA R236, P6, R12, R2, 0x2 ;  /* 0x000000020cec7211 */ /* 0x004fe200078c10ff */
[----:B------:R-:W-:-:S02]  /*322a0*/  IMAD R14, R252, UR58, RZ ;  /* 0x0000003afc0e7c24 */ /* 0x000fc4000f8e02ff */
[----:B------:R-:W-:Y:S01]  /*322b0*/  IMAD.MOV.U32 R15, RZ, RZ, R237 ;  /* 0x000000ffff0f7224 */ /* 0x000fe200078e00ed */
[-C--:B------:R-:W-:Y:S01]  /*322c0*/  LEA.HI.X.SX32 R15, R13, R5.reuse, 0x2, P5 ;  /* 0x000000050d0f7211 */ /* 0x080fe200028f16ff */
[----:B------:R-:W-:Y:S01]  /*322d0*/  IMAD.MOV.U32 R13, RZ, RZ, R242 ;  /* 0x000000ffff0d7224 */ /* 0x000fe200078e00f2 */
[C---:B------:R-:W-:Y:S02]  /*322e0*/  LEA R242, P5, R11.reuse, R2, 0x2 ;  /* 0x000000020bf27211 */ /* 0x040fe400078a10ff */
[-C--:B------:R-:W-:Y:S01]  /*322f0*/  LEA.HI.X.SX32 R237, R12, R5.reuse, 0x2, P6 ;  /* 0x000000050ced7211 */ /* 0x080fe200030f16ff */
[----:B------:R2:W-:Y:S01]  /*32300*/  STL [R1+0xd04], R15 ;  /* 0x000d040f01007387 */ /* 0x0005e20000100800 */
[----:B------:R-:W-:-:S03]  /*32310*/  LEA.HI.X.SX32 R243, R11, R5, 0x2, P5 ;  /* 0x000000050bf37211 */ /* 0x000fc600028f16ff */
[----:B------:R3:W-:Y:S01]  /*32320*/  STL.64 [R1+0xd08], R236 ;  /* 0x000d08ec01007387 */ /* 0x0007e20000100a00 */
[----:B------:R-:W-:Y:S01]  /*32330*/  LEA R238, P6, R245, R2, 0x2 ;  /* 0x00000002f5ee7211 */ /* 0x000fe200078c10ff */
[----:B--2---:R-:W-:-:S03]  /*32340*/  IMAD R15, R239, UR57, RZ ;  /* 0x00000039ef0f7c24 */ /* 0x004fc6000f8e02ff */
[----:B------:R-:W-:Y:S01]  /*32350*/  LEA.HI.X.SX32 R239, R245, R5, 0x2, P6 ;  /* 0x00000005f5ef7211 */ /* 0x000fe200030f16ff */
[----:B---3--:R1:W5:Y:S04]  /*32360*/  LDL.LU.64 R236, [R1+0x1870] ;  /* 0x0018700001ec7983 */ /* 0x0083680000300a00 */
[----:B------:R-:W2:Y:S04]  /*32370*/  LDL.LU R12, [R1+0xd98] ;  /* 0x000d9800010c7983 */ /* 0x000ea80000300800 */
[----:B------:R-:W3:Y:S04]  /*32380*/  LDL.LU R11, [R1+0xd9c] ;  /* 0x000d9c00010b7983 */ /* 0x000ee80000300800 */
[----:B------:R4:W-:Y:S01]  /*32390*/  STL.64 [R1+0xd30], R242 ;  /* 0x000d30f201007387 */ /* 0x0009e20000100a00 */
[----:B------:R-:W-:-:S03]  /*323a0*/  LEA R244, P6, R240, R2, 0x2 ;  /* 0x00000002f0f47211 */ /* 0x000fc600078c10ff */
[----:B------:R-:W2:Y:S01]  /*323b0*/  LDL.LU R252, [R1+0xda0] ;  /* 0x000da00001fc7983 */ /* 0x000ea20000300800 */
[----:B----4-:R-:W-:-:S03]  /*323c0*/  LEA R242, P5, R234, R2, 0x2 ;  /* 0x00000002eaf27211 */ /* 0x010fc600078a10ff */
[----:B------:R4:W-:Y:S01]  /*323d0*/  STL.64 [R1+0xd28], R238 ;  /* 0x000d28ee01007387 */ /* 0x0009e20000100a00 */
[-C--:B------:R-:W-:Y:S02]  /*323e0*/  LEA.HI.X.SX32 R243, R234, R5.reuse, 0x2, P5 ;  /* 0x00000005eaf37211 */ /* 0x080fe400028f16ff */
[----:B------:R-:W-:Y:S01]  /*323f0*/  LEA.HI.X.SX32 R245, R240, R5, 0x2, P6 ;  /* 0x00000005f0f57211 */ /* 0x000fe200030f16ff */
[----:B----4-:R1:W5:Y:S04]  /*32400*/  LDL.LU.64 R238, [R1+0x1868] ;  /* 0x0018680001ee7983 */ /* 0x0103680000300a00 */
[----:B------:R-:W4:Y:S04]  /*32410*/  LDL.LU R234, [R1+0xda4] ;  /* 0x000da40001ea7983 */ /* 0x000f280000300800 */
[----:B------:R1:W-:Y:S04]  /*32420*/  STL.64 [R1+0xd20], R242 ;  /* 0x000d20f201007387 */ /* 0x0003e80000100a00 */
[----:B------:R1:W5:Y:S02]  /*32430*/  LDL.LU R240, [R1+0x1864] ;  /* 0x0018640001f07983 */ /* 0x0003640000300800 */
[----:B-1----:R-:W-:Y:S01]  /*32440*/  IMAD.MOV.U32 R243, RZ, RZ, R13 ;  /* 0x000000fffff37224 */ /* 0x002fe200078e000d */
[----:B------:R-:W-:Y:S01]  /*32450*/  LEA R242, P5, R241, R2, 0x2 ;  /* 0x00000002f1f27211 */ /* 0x000fe200078a10ff */
[----:B------:R-:W-:-:S02]  /*32460*/  IMAD R13, R230, UR59, RZ ;  /* 0x0000003be60d7c24 */ /* 0x000fc4000f8e02ff */
[----:B------:R-:W-:Y:S02]  /*32470*/  IMAD.MOV.U32 R230, RZ, RZ, R232 ;  /* 0x000000ffffe67224 */ /* 0x000fe400078e00e8 */
[----:B------:R-:W2:Y:S04]  /*32480*/  LDL.LU R232, [R1+0xda8] ;  /* 0x000da80001e87983 */ /* 0x000ea80000300800 */
[----:B------:R1:W-:Y:S02]  /*32490*/  STL.64 [R1+0xd18], R244 ;  /* 0x000d18f401007387 */ /* 0x0003e40000100a00 */
[----:B-1----:R-:W-:Y:S01]  /*324a0*/  IMAD.MOV.U32 R245, RZ, RZ, R243 ;  /* 0x000000fffff57224 */ /* 0x002fe200078e00f3 */
[-C--:B------:R-:W-:Y:S02]  /*324b0*/  LEA.HI.X.SX32 R243, R241, R5.reuse, 0x2, P5 ;  /* 0x00000005f1f37211 */ /* 0x080fe400028f16ff */
[CC--:B------:R-:W-:Y:S01]  /*324c0*/  LEA R244, P6, R246.reuse, R2.reuse, 0x2 ;  /* 0x00000002f6f47211 */ /* 0x0c0fe200078c10ff */
[----:B------:R1:W5:Y:S04]  /*324d0*/  LDL.LU R241, [R1+0x1860] ;  /* 0x0018600001f17983 */ /* 0x0003680000300800 */
[----:B------:R1:W-:Y:S02]  /*324e0*/  STL.64 [R1+0xd10], R242 ;  /* 0x000d10f201007387 */ /* 0x0003e40000100a00 */
[----:B-1----:R-:W-:Y:S01]  /*324f0*/  LEA R242, P5, R245, R2, 0x2 ;  /* 0x00000002f5f27211 */ /* 0x002fe200078a10ff */
[----:B------:R-:W-:Y:S01]  /*32500*/  IMAD.MOV.U32 R243, RZ, RZ, R245 ;  /* 0x000000fffff37224 */ /* 0x000fe200078e00f5 */
[----:B------:R-:W-:-:S02]  /*32510*/  LEA.HI.X.SX32 R245, R246, R5, 0x2, P6 ;  /* 0x00000005f6f57211 */ /* 0x000fc400030f16ff */
[----:B------:R-:W2:Y:S01]  /*32520*/  LDL.LU R246, [R1+0xdac] ;  /* 0x000dac0001f67983 */ /* 0x000ea20000300800 */
[----:B------:R-:W-:Y:S01]  /*32530*/  IMAD R4, R4, UR42, RZ ;  /* 0x0000002a04047c24 */ /* 0x000fe2000f8e02ff */
[----:B------:R-:W-:Y:S02]  /*32540*/  LEA.HI.X.SX32 R243, R243, R5, 0x2, P5 ;  /* 0x00000005f3f37211 */ /* 0x000fe400028f16ff */
[----:B------:R1:W-:Y:S01]  /*32550*/  STL.64 [R1+0xd38], R244 ;  /* 0x000d38f401007387 */ /* 0x0003e20000100a00 */
[----:B------:R-:W-:-:S03]  /*32560*/  IMAD R0, R0, UR43, RZ ;  /* 0x0000002b00007c24 */ /* 0x000fc6000f8e02ff */
[----:B------:R1:W-:Y:S02]  /*32570*/  STL.64 [R1+0xd40], R242 ;  /* 0x000d40f201007387 */ /* 0x0003e40000100a00 */
[----:B-1----:R-:W-:-:S04]  /*32580*/  LEA R244, P6, R4, R2, 0x2 ;  /* 0x0000000204f47211 */ /* 0x002fc800078c10ff */
[-C--:B------:R-:W-:Y:S02]  /*32590*/  LEA.HI.X.SX32 R245, R4, R5.reuse, 0x2, P6 ;  /* 0x0000000504f57211 */ /* 0x080fe400030f16ff */
[-C--:B------:R-:W-:Y:S01]  /*325a0*/  LEA R242, P5, R0, R2.reuse, 0x2 ;  /* 0x0000000200f27211 */ /* 0x080fe200078a10ff */
[----:B------:R1:W5:Y:S01]  /*325b0*/  LDL.LU R4, [R1+0x185c] ;  /* 0x00185c0001047983 */ /* 0x0003620000300800 */
[----:B------:R-:W-:Y:S02]  /*325c0*/  IMAD R10, R10, UR45, RZ ;  /* 0x0000002d0a0a7c24 */ /* 0x000fe4000f8e02ff */
[----:B------:R-:W-:Y:S01]  /*325d0*/  LEA.HI.X.SX32 R243, R0, R5, 0x2, P5 ;  /* 0x0000000500f37211 */ /* 0x000fe200028f16ff */
[----:B------:R1:W-:Y:S04]  /*325e0*/  STL.64 [R1+0xd48], R244 ;  /* 0x000d48f401007387 */ /* 0x0003e80000100a00 */
[----:B------:R-:W3:Y:S01]  /*325f0*/  LDL.LU R0, [R1+0x1858] ;  /* 0x0018580001007983 */ /* 0x000ee20000300800 */
[----:B-1----:R-:W-:Y:S01]  /*32600*/  IMAD.MOV.U32 R245, RZ, RZ, R20 ;  /* 0x000000fffff57224 */ /* 0x002fe200078e0014 */
[----:B------:R-:W-:-:S02]  /*32610*/  LEA R244, P6, R20, R2, 0x2 ;  /* 0x0000000214f47211 */ /* 0x000fc400078c10ff */
[----:B------:R-:W3:Y:S02]  /*32620*/  LDL.LU R20, [R1+0xdb8] ;  /* 0x000db80001147983 */ /* 0x000ee40000300800 */
[----:B------:R-:W-:Y:S02]  /*32630*/  LEA.HI.X.SX32 R245, R245, R5, 0x2, P6 ;  /* 0x00000005f5f57211 */ /* 0x000fe400030f16ff */
[----:B------:R1:W-:Y:S01]  /*32640*/  STL.64 [R1+0xd70], R242 ;  /* 0x000d70f201007387 */ /* 0x0003e20000100a00 */
[----:B------:R-:W-:-:S03]  /*32650*/  IMAD R250, R250, UR46, RZ ;  /* 0x0000002efafa7c24 */ /* 0x000fc6000f8e02ff */
[----:B------:R1:W-:Y:S02]  /*32660*/  STL.64 [R1+0xd68], R244 ;  /* 0x000d68f401007387 */ /* 0x0003e40000100a00 */
[----:B-1----:R-:W-:-:S04]  /*32670*/  LEA R242, P5, R10, R2, 0x2 ;  /* 0x000000020af27211 */ /* 0x002fc800078a10ff */
[-C--:B------:R-:W-:Y:S01]  /*32680*/  LEA.HI.X.SX32 R243, R10, R5.reuse, 0x2, P5 ;  /* 0x000000050af37211 */ /* 0x080fe200028f16ff */
[----:B------:R-:W-:Y:S01]  /*32690*/  IMAD.MOV.U32 R245, RZ, RZ, R18 ;  /* 0x000000fffff57224 */ /* 0x000fe200078e0012 */
[CC--:B------:R-:W-:Y:S01]  /*326a0*/  LEA R244, P6, R250.reuse, R2.reuse, 0x2 ;  /* 0x00000002faf47211 */ /* 0x0c0fe200078c10ff */
[----:B------:R-:W3:Y:S01]  /*326b0*/  LDL.LU R18, [R1+0xdbc] ;  /* 0x000dbc0001127983 */ /* 0x000ee20000300800 */
[----:B------:R-:W-:Y:S01]  /*326c0*/  IMAD R3, R3, UR48, RZ ;  /* 0x0000003003037c24 */ /* 0x000fe2000f8e02ff */
[----:B------:R-:W1:Y:S02]  /*326d0*/  LDC R10, c[0x0][0x3a0] ;  /* 0x0000e800ff0a7b82 */ /* 0x000e640000000800 */
[----:B------:R1:W-:Y:S02]  /*326e0*/  STL.64 [R1+0xd60], R242 ;  /* 0x000d60f201007387 */ /* 0x0003e40000100a00 */
[----:B-1----:R-:W-:Y:S01]  /*326f0*/  LEA R242, P5, R245, R2, 0x2 ;  /* 0x00000002f5f27211 */ /* 0x002fe200078a10ff */
[----:B------:R-:W-:Y:S01]  /*32700*/  IMAD.MOV.U32 R243, RZ, RZ, R245 ;  /* 0x000000fffff37224 */ /* 0x000fe200078e00f5 */
[----:B------:R-:W-:-:S02]  /*32710*/  LEA.HI.X.SX32 R245, R250, R5, 0x2, P6 ;  /* 0x00000005faf57211 */ /* 0x000fc400030f16ff */
[----:B------:R-:W3:Y:S02]  /*32720*/  LDL.LU R250, [R1+0xdc4] ;  /* 0x000dc40001fa7983 */ /* 0x000ee40000300800 */
[----:B------:R-:W-:Y:S02]  /*32730*/  LEA.HI.X.SX32 R243, R243, R5, 0x2, P5 ;  /* 0x00000005f3f37211 */ /* 0x000fe400028f16ff */
[----:B------:R1:W-:Y:S04]  /*32740*/  STL.64 [R1+0xd58], R244 ;  /* 0x000d58f401007387 */ /* 0x0003e80000100a00 */
[----:B------:R1:W-:Y:S02]  /*32750*/  STL.64 [R1+0xd50], R242 ;  /* 0x000d50f201007387 */ /* 0x0003e40000100a00 */
[----:B-1----:R-:W-:-:S04]  /*32760*/  LEA R244, P6, R3, R2, 0x2 ;  /* 0x0000000203f47211 */ /* 0x002fc800078c10ff */
[----:B------:R-:W-:Y:S02]  /*32770*/  LEA.HI.X.SX32 R245, R3, R5, 0x2, P6 ;  /* 0x0000000503f57211 */ /* 0x000fe400030f16ff */
[----:B------:R-:W-:-:S03]  /*32780*/  LEA R242, P5, R230, R2, 0x2 ;  /* 0x00000002e6f27211 */ /* 0x000fc600078a10ff */
[----:B------:R1:W-:Y:S01]  /*32790*/  STL.64 [R1+0xd78], R244 ;  /* 0x000d78f401007387 */ /* 0x0003e20000100a00 */
[----:B------:R-:W-:-:S05]  /*327a0*/  LEA.HI.X.SX32 R243, R230, R5, 0x2, P5 ;  /* 0x00000005e6f37211 */ /* 0x000fca00028f16ff */
[----:B------:R1:W-:Y:S02]  /*327b0*/  STL.64 [R1+0xd80], R242 ;  /* 0x000d80f201007387 */ /* 0x0003e40000100a00 */
[----:B-1----:R-:W-:-:S04]  /*327c0*/  LEA R244, P6, R235, R2, 0x2 ;  /* 0x00000002ebf47211 */ /* 0x002fc800078c10ff */
[----:B------:R-:W-:Y:S02]  /*327d0*/  LEA.HI.X.SX32 R245, R235, R5, 0x2, P6 ;  /* 0x00000005ebf57211 */ /* 0x000fe400030f16ff */
[----:B------:R-:W-:-:S04]  /*327e0*/  LEA R242, P5, R233, R2, 0x2 ;  /* 0x00000002e9f27211 */ /* 0x000fc800078a10ff */
[----:B------:R-:W-:Y:S01]  /*327f0*/  LEA.HI.X.SX32 R243, R233, R5, 0x2, P5 ;  /* 0x00000005e9f37211 */ /* 0x000fe200028f16ff */
[----:B--2---:R-:W-:Y:S02]  /*32800*/  IMAD R230, R246, UR65, RZ ;  /* 0x00000041f6e67c24 */ /* 0x004fe4000f8e02ff */
[----:B------:R-:W2:Y:S04]  /*32810*/  LDL.LU R246, [R1+0xdd8] ;  /* 0x000dd80001f67983 */ /* 0x000ea80000300800 */
[----:B------:R1:W-:Y:S04]  /*32820*/  STL.64 [R1+0xd88], R244 ;  /* 0x000d88f401007387 */ /* 0x0003e80000100a00 */
[----:B------:R-:W2:Y:S04]  /*32830*/  LDL.LU R233, [R1+0xdcc] ;  /* 0x000dcc0001e97983 */ /* 0x000ea80000300800 */
[----:B------:R-:W2:Y:S01]  /*32840*/  LDL.LU R235, [R1+0xddc] ;  /* 0x000ddc0001eb7983 */ /* 0x000ea20000300800 */
[----:B-1----:R-:W-:-:S04]  /*32850*/  LEA R244, P6, R231, R2, 0x2 ;  /* 0x00000002e7f47211 */ /* 0x002fc800078c10ff */
[----:B------:R-:W-:Y:S01]  /*32860*/  LEA.HI.X.SX32 R245, R231, R5, 0x2, P6 ;  /* 0x00000005e7f57211 */ /* 0x000fe200030f16ff */
[----:B------:R1:W-:Y:S04]  /*32870*/  STL.64 [R1+0xdb0], R242 ;  /* 0x000db0f201007387 */ /* 0x0003e80000100a00 */
[----:B------:R4:W-:Y:S04]  /*32880*/  STL.64 [R1+0xda8], R244 ;  /* 0x000da8f401007387 */ /* 0x0009e80000100a00 */
[----:B------:R-:W2:Y:S01]  /*32890*/  LDL.LU R231, [R1+0xdfc] ;  /* 0x000dfc0001e77983 */ /* 0x000ea20000300800 */
[----:B-1----:R-:W-:-:S02]  /*328a0*/  LEA R242, P5, R21, R2, 0x2 ;  /* 0x0000000215f27211 */ /* 0x002fc400078a10ff */
[----:B----4-:R-:W-:Y:S02]  /*328b0*/  LEA R244, P6, R19, R2, 0x2 ;  /* 0x0000000213f47211 */ /* 0x010fe400078c10ff */
[-C--:B------:R-:W-:Y:S02]  /*328c0*/  LEA.HI.X.SX32 R243, R21, R5.reuse, 0x2, P5 ;  /* 0x0000000515f37211 */ /* 0x080fe400028f16ff */
[----:B------:R-:W-:-:S03]  /*328d0*/  LEA.HI.X.SX32 R245, R19, R5, 0x2, P6 ;  /* 0x0000000513f57211 */ /* 0x000fc600030f16ff */
[----:B------:R1:W-:Y:S04]  /*328e0*/  STL.64 [R1+0xda0], R242 ;  /* 0x000da0f201007387 */ /* 0x0003e80000100a00 */
[----:B------:R4:W-:Y:S01]  /*328f0*/  STL.64 [R1+0xd98], R244 ;  /* 0x000d98f401007387 */ /* 0x0009e20000100a00 */
[CC--:B-1----:R-:W-:Y:S02]  /*32900*/  LEA R242, P5, R17.reuse, R2.reuse, 0x2 ;  /* 0x0000000211f27211 */ /* 0x0c2fe400078a10ff */
[C---:B----4-:R-:W-:Y:S02]  /*32910*/  LEA R244, P6, R16.reuse, R2, 0x2 ;  /* 0x0000000210f47211 */ /* 0x050fe400078c10ff */
[-C--:B------:R-:W-:Y:S02]  /*32920*/  LEA.HI.X.SX32 R243, R17, R5.reuse, 0x2, P5 ;  /* 0x0000000511f37211 */ /* 0x080fe400028f16ff */
[----:B------:R-:W-:-:S03]  /*32930*/  LEA.HI.X.SX32 R245, R16, R5, 0x2, P6 ;  /* 0x0000000510f57211 */ /* 0x000fc600030f16ff */
[----:B------:R1:W-:Y:S04]  /*32940*/  STL.64 [R1+0xd90], R242 ;  /* 0x000d90f201007387 */ /* 0x0003e80000100a00 */
[----:B------:R4:W-:Y:S01]  /*32950*/  STL.64 [R1+0xdb8], R244 ;  /* 0x000db8f401007387 */ /* 0x0009e20000100a00 */
[CC--:B-1----:R-:W-:Y:S02]  /*32960*/  LEA R242, P5, R15.reuse, R2.reuse, 0x2 ;  /* 0x000000020ff27211 */ /* 0x0c2fe400078a10ff */
[-C--:B----4-:R-:W-:Y:S01]  /*32970*/  LEA R244, P6, R14, R2.reuse, 0x2 ;  /* 0x000000020ef47211 */ /* 0x090fe200078c10ff */
[----:B---3--:R-:W-:Y:S01]  /*32980*/  IMAD R17, R250, UR68, RZ ;  /* 0x00000044fa117c24 */ /* 0x008fe2000f8e02ff */
[-C--:B------:R-:W-:Y:S02]  /*32990*/  LEA.HI.X.SX32 R243, R15, R5.reuse, 0x2, P5 ;  /* 0x000000050ff37211 */ /* 0x080fe400028f16ff */
[C---:B------:R-:W-:Y:S01]  /*329a0*/  LEA R250, P5, R13.reuse, R2, 0x2 ;  /* 0x000000020dfa7211 */ /* 0x040fe200078a10ff */
[----:B------:R-:W-:Y:S01]  /*329b0*/  IMAD R12, R12, UR60, RZ ;  /* 0x0000003c0c0c7c24 */ /* 0x000fe2000f8e02ff */
[-C--:B------:R-:W-:Y:S01]  /*329c0*/  LEA.HI.X.SX32 R245, R14, R5.reuse, 0x2, P6 ;  /* 0x000000050ef57211 */ /* 0x080fe200030f16ff */
[----:B------:R-:W-:Y:S01]  /*329d0*/  IMAD.MOV.U32 R16, RZ, RZ, R251 ;  /* 0x000000ffff107224 */ /* 0x000fe200078e00fb */
[----:B------:R-:W-:Y:S01]  /*329e0*/  LEA.HI.X.SX32 R251, R13, R5, 0x2, P5 ;  /* 0x000000050dfb7211 */ /* 0x000fe200028f16ff */
[----:B------:R-:W-:Y:S01]  /*329f0*/  IMAD R11, R11, UR61, RZ ;  /* 0x0000003d0b0b7c24 */ /* 0x000fe2000f8e02ff */
[----:B------:R1:W-:Y:S01]  /*32a00*/  STL.64 [R1+0xdc0], R242 ;  /* 0x000dc0f201007387 */ /* 0x0003e20000100a00 */
[----:B------:R-:W-:-:S02]  /*32a10*/  IMAD R252, R252, UR62, RZ ;  /* 0x0000003efcfc7c24 */ /* 0x000fc4000f8e02ff */
[----:B------:R-:W-:Y:S01]  /*32a20*/  IMAD R234, R234, UR63, RZ ;  /* 0x0000003feaea7c24 */ /* 0x000fe2000f8e02ff */
[----:B-1----:R1:W5:Y:S04]  /*32a30*/  LDL.LU.64 R242, [R1+0x1850] ;  /* 0x0018500001f27983 */ /* 0x0023680000300a00 */
[----:B------:R3:W-:Y:S04]  /*32a40*/  STL.64 [R1+0xdc8], R244 ;  /* 0x000dc8f401007387 */ /* 0x0007e80000100a00 */
[----:B------:R4:W-:Y:S01]  /*32a50*/  STL.64 [R1+0xdd0], R250 ;  /* 0x000dd0fa01007387 */ /* 0x0009e20000100a00 */
[----:B---3--:R-:W-:-:S02]  /*32a60*/  LEA R244, P6, R12, R2, 0x2 ;  /* 0x000000020cf47211 */ /* 0x008fc400078c10ff */
[CC--:B----4-:R-:W-:Y:S02]  /*32a70*/  LEA R250, P5, R11.reuse, R2.reuse, 0x2 ;  /* 0x000000020bfa7211 */ /* 0x0d0fe400078a10ff */
[-C--:B------:R-:W-:Y:S02]  /*32a80*/  LEA.HI.X.SX32 R245, R12, R5.reuse, 0x2, P6 ;  /* 0x000000050cf57211 */ /* 0x080fe400030f16ff */
[----:B------:R-:W-:Y:S01]  /*32a90*/  LEA.HI.X.SX32 R251, R11, R5, 0x2, P5 ;  /* 0x000000050bfb7211 */ /* 0x000fe200028f16ff */
[----:B------:R-:W-:Y:S02]  /*32aa0*/  IMAD R232, R232, UR64, RZ ;  /* 0x00000040e8e87c24 */ /* 0x000fe4000f8e02ff */
[----:B------:R3:W-:Y:S04]  /*32ab0*/  STL.64 [R1+0xdf0], R244 ;  /* 0x000df0f401007387 */ /* 0x0007e80000100a00 */
[----:B---3--:R1:W5:Y:S04]  /*32ac0*/  LDL.LU.64 R244, [R1+0x1848] ;  /* 0x0018480001f47983 */ /* 0x0083680000300a00 */
[----:B------:R3:W-:Y:S02]  /*32ad0*/  STL.64 [R1+0xde8], R250 ;  /* 0x000de8fa01007387 */ /* 0x0007e40000100a00 */
[----:B---3--:R-:W-:-:S04]  /*32ae0*/  LEA R250, P5, R234, R2, 0x2 ;  /* 0x00000002eafa7211 */ /* 0x008fc800078a10ff */
[-C--:B------:R-:W-:Y:S01]  /*32af0*/  LEA.HI.X.SX32 R251, R234, R5.reuse, 0x2, P5 ;  /* 0x00000005eafb7211 */ /* 0x080fe200028f16ff */
[----:B--2---:R-:W-:Y:S01]  /*32b00*/  IMAD R13, R246, UR70, RZ ;  /* 0x00000046f60d7c24 */ /* 0x004fe2000f8e02ff */
[CC--:B------:R-:W-:Y:S01]  /*32b10*/  LEA R246, P6, R252.reuse, R2.reuse, 0x2 ;  /* 0x00000002fcf67211 */ /* 0x0c0fe200078c10ff */
[----:B------:R-:W-:Y:S02]  /*32b20*/  IMAD R15, R233, UR69, RZ ;  /* 0x00000045e90f7c24 */ /* 0x000fe4000f8e02ff */
[----:B------:R-:W-:Y:S01]  /*32b30*/  IMAD.MOV.U32 R233, RZ, RZ, R247 ;  /* 0x000000ffffe97224 */ /* 0x000fe200078e00f7 */
[-C--:B------:R-:W-:Y:S01]  /*32b40*/  LEA.HI.X.SX32 R247, R252, R5.reuse, 0x2, P6 ;  /* 0x00000005fcf77211 */ /* 0x080fe200030f16ff */
[----:B------:R-:W-:Y:S01]  /*32b50*/  IMAD.MOV.U32 R252, RZ, RZ, R248 ;  /* 0x000000fffffc7224 */ /* 0x000fe200078e00f8 */
[C---:B------:R-:W-:Y:S01]  /*32b60*/  LEA R248, P6, R232.reuse, R2, 0x2 ;  /* 0x00000002e8f87211 */ /* 0x040fe200078c10ff */
[----:B------:R-:W-:Y:S02]  /*32b70*/  IMAD R11, R235, UR71, RZ ;  /* 0x00000047eb0b7c24 */ /* 0x000fe4000f8e02ff */
[----:B------:R-:W-:Y:S01]  /*32b80*/  IMAD.MOV.U32 R235, RZ, RZ, R249 ;  /* 0x000000ffffeb7224 */ /* 0x000fe200078e00f9 */
[----:B------:R-:W-:Y:S01]  /*32b90*/  LEA.HI.X.SX32 R249, R232, R5, 0x2, P6 ;  /* 0x00000005e8f97211 */ /* 0x000fe200030f16ff */
[----:B------:R2:W-:Y:S04]  /*32ba0*/  STL.64 [R1+0xde0], R246 ;  /* 0x000de0f601007387 */ /* 0x0005e80000100a00 */
[----:B--2---:R1:W5:Y:S01]  /*32bb0*/  LDL.LU.64 R246, [R1+0x1840] ;  /* 0x0018400001f67983 */ /* 0x0043620000300a00 */
[----:B------:R-:W-:-:S03]  /*32bc0*/  IMAD R14, R231, UR72, RZ ;  /* 0x00000048e70e7c24 */ /* 0x000fc6000f8e02ff */
[----:B------:R2:W-:Y:S04]  /*32bd0*/  STL.64 [R1+0xdd8], R250 ;  /* 0x000dd8fa01007387 */ /* 0x0005e80000100a00 */
[----:B------:R3:W-:Y:S04]  /*32be0*/  STL.64 [R1+0xdf8], R248 ;  /* 0x000df8f801007387 */ /* 0x0007e80000100a00 */
[----:B------:R-:W4:Y:S01]  /*32bf0*/  LDL.LU R231, [R1+0xe38] ;  /* 0x000e380001e77983 */ /* 0x000f220000300800 */
[----:B------:R-:W-:Y:S01]  /*32c00*/  IMAD R20, R20, UR66, RZ ;  /* 0x0000004214147c24 */ /* 0x000fe2000f8e02ff */
[----:B--2---:R-:W-:Y:S01]  /*32c10*/  LEA R250, P5, R230, R2, 0x2 ;  /* 0x00000002e6fa7211 */ /* 0x004fe200078a10ff */
[----:B------:R-:W-:-:S03]  /*32c20*/  IMAD R18, R18, UR67, RZ ;  /* 0x0000004312127c24 */ /* 0x000fc6000f8e02ff */
[----:B------:R-:W-:Y:S02]  /*32c30*/  LEA.HI.X.SX32 R251, R230, R5, 0x2, P5 ;  /* 0x00000005e6fb7211 */ /* 0x000fe400028f16ff */
[----:B---3--:R-:W-:-:S03]  /*32c40*/  LEA R248, P6, R20, R2, 0x2 ;  /* 0x0000000214f87211 */ /* 0x008fc600078c10ff */
[----:B------:R2:W-:Y:S01]  /*32c50*/  STL.64 [R1+0xe00], R250 ;  /* 0x000e00fa01007387 */ /* 0x0005e20000100a00 */
[----:B------:R-:W-:Y:S01]  /*32c60*/  LEA.HI.X.SX32 R249, R20, R5, 0x2, P6 ;  /* 0x0000000514f97211 */ /* 0x000fe200030f16ff */
[----:B------:R-:W-:Y:S01]  /*32c70*/  IMAD R12, R0, UR73, RZ ;  /* 0x00000049000c7c24 */ /* 0x000fe2000f8e02ff */
[-C--:B------:R-:W-:Y:S01]  /*32c80*/  LEA R20, P6, R17, R2.reuse, 0x2 ;  /* 0x0000000211147211 */ /* 0x080fe200078c10ff */
[----:B------:R1:W5:Y:S01]  /*32c90*/  LDL.LU R0, [R1+0x1838] ;  /* 0x0018380001007983 */ /* 0x0003620000300800 */
[----:B--2---:R-:W-:-:S03]  /*32ca0*/  LEA R250, P5, R18, R2, 0x2 ;  /* 0x0000000212fa7211 */ /* 0x004fc600078a10ff */
[----:B------:R2:W-:Y:S01]  /*32cb0*/  STL.64 [R1+0xe08], R248 ;  /* 0x000e08f801007387 */ /* 0x0005e20000100a00 */
[-C--:B------:R-:W-:Y:S01]  /*32cc0*/  LEA.HI.X.SX32 R251, R18, R5.reuse, 0x2, P5 ;  /* 0x0000000512fb7211 */ /* 0x080fe200028f16ff */
[----:B------:R-:W-:Y:S02]  /*32cd0*/  IMAD.MOV.U32 R18, RZ, RZ, R20 ;  /* 0x000000ffff127224 */ /* 0x000fe400078e0014 */
[----:B------:R-:W-:Y:S01]  /*32ce0*/  IMAD.MOV.U32 R19, RZ, RZ, R21 ;  /* 0x000000ffff137224 */ /* 0x000fe200078e0015 */
[----:B--2---:R1:W5:Y:S04]  /*32cf0*/  LDL.LU.64 R248, [R1+0x1830] ;  /* 0x0018300001f87983 */ /* 0x0043680000300a00 */
[----:B------:R2:W-:Y:S01]  /*32d00*/  STL.64 [R1+0xe10], R250 ;  /* 0x000e10fa01007387 */ /* 0x0005e20000100a00 */
[----:B------:R-:W-:-:S03]  /*32d10*/  LEA.HI.X.SX32 R19, R17, R5, 0x2, P6 ;  /* 0x0000000511137211 */ /* 0x000fc600030f16ff */
[----:B--2---:R1:W5:Y:S04]  /*32d20*/  LDL.LU.64 R250, [R1+0x1828] ;  /* 0x0018280001fa7983 */ /* 0x0043680000300a00 */
[----:B------:R2:W-:Y:S02]  /*32d30*/  STL [R1+0xe18], R20 ;  /* 0x000e181401007387 */ /* 0x0005e40000100800 */
[----:B--2---:R-:W-:-:S04]  /*32d40*/  LEA R20, P5, R15, R2, 0x2 ;  /* 0x000000020f147211 */ /* 0x004fc800078a10ff */
[----:B------:R-:W-:Y:S01]  /*32d50*/  LEA.HI.X.SX32 R21, R15, R5, 0x2, P5 ;  /* 0x000000050f157211 */ /* 0x000fe200028f16ff */
[----:B------:R-:W-:Y:S04]  /*32d60*/  STL [R1+0xe1c], R19 ;  /* 0x000e1c1301007387 */ /* 0x000fe80000100800 */
[----:B------:R2:W-:Y:S01]  /*32d70*/  STL.64 [R1+0xe20], R20 ;  /* 0x000e201401007387 */ /* 0x0005e20000100a00 */
[-C--:B------:R-:W-:Y:S02]  /*32d80*/  LEA R18, P6, R13, R2.reuse, 0x2 ;  /* 0x000000020d127211 */ /* 0x080fe400078c10ff */
[----:B--2---:R-:W-:-:S04]  /*32d90*/  LEA R20, P5, R11, R2, 0x2 ;  /* 0x000000020b147211 */ /* 0x004fc800078a10ff */
[-C--:B------:R-:W-:Y:S01]  /*32da0*/  LEA.HI.X.SX32 R21, R11, R5.reuse, 0x2, P5 ;  /* 0x000000050b157211 */ /* 0x080fe200028f16ff */
[----:B------:R-:W-:Y:S02]  /*32db0*/  IMAD R11, R233, UR76, RZ ;  /* 0x0000004ce90b7c24 */ /* 0x000fe4000f8e02ff */
[----:B------:R-:W2:Y:S01]  /*32dc0*/  S2R R233, SR_TID.X ;  /* 0x0000000000e97919 */ /* 0x000ea20000002100 */
[----:B------:R-:W-:-:S05]  /*32dd0*/  LEA.HI.X.SX32 R19, R13, R5, 0x2, P6 ;  /* 0x000000050d137211 */ /* 0x000fca00030f16ff */
[----:B------:R3:W-:Y:S01]  /*32de0*/  STL.64 [R1+0xe48], R18 ;  /* 0x000e481201007387 */ /* 0x0007e20000100a00 */
[----:B------:R-:W-:-:S03]  /*32df0*/  IMAD R16, R16, UR74, RZ ;  /* 0x0000004a10107c24 */ /* 0x000fc6000f8e02ff */
[----:B------:R1:W-:Y:S01]  /*32e00*/  STL.64 [R1+0xe28], R20 ;  /* 0x000e281401007387 */ /* 0x0003e20000100a00 */
[----:B---3--:R-:W-:-:S04]  /*32e10*/  LEA R18, P6, R14, R2, 0x2 ;  /* 0x000000020e127211 */ /* 0x008fc800078c10ff */
[----:B------:R-:W-:Y:S02]  /*32e20*/  LEA.HI.X.SX32 R19, R14, R5, 0x2, P6 ;  /* 0x000000050e137211 */ /* 0x000fe400030f16ff */
[----:B-1----:R-:W-:-:S03]  /*32e30*/  LEA R20, P5, R12, R2, 0x2 ;  /* 0x000000020c147211 */ /* 0x002fc600078a10ff */
[----:B------:R1:W-:Y:S01]  /*32e40*/  STL.64 [R1+0xe50], R18 ;  /* 0x000e501201007387 */ /* 0x0003e20000100a00 */
[----:B------:R-:W-:Y:S01]  /*32e50*/  LEA.HI.X.SX32 R21, R12, R5, 0x2, P5 ;  /* 0x000000050c157211 */ /* 0x000fe200028f16ff */
[----:B------:R-:W-:Y:S01]  /*32e60*/  IMAD R15, R252, UR75, RZ ;  /* 0x0000004bfc0f7c24 */ /* 0x000fe2000f8e02ff */
[----:B------:R-:W3:Y:S01]  /*32e70*/  S2R R3, SR_TID.X ;  /* 0x0000000000037919 */ /* 0x000ee20000002100 */
[----:B-1----:R-:W-:-:S04]  /*32e80*/  LEA R18, P6, R16, R2, 0x2 ;  /* 0x0000000210127211 */ /* 0x002fc800078c10ff */
[----:B------:R-:W-:Y:S01]  /*32e90*/  LEA.HI.X.SX32 R19, R16, R5, 0x2, P6 ;  /* 0x0000000510137211 */ /* 0x000fe200030f16ff */
[----:B------:R1:W-:Y:S01]  /*32ea0*/  STL.64 [R1+0xe58], R20 ;  /* 0x000e581401007387 */ /* 0x0003e20000100a00 */
[----:B------:R-:W-:-:S03]  /*32eb0*/  IMAD R12, R235, UR77, RZ ;  /* 0x0000004deb0c7c24 */ /* 0x000fc6000f8e02ff */
[----:B------:R3:W-:Y:S01]  /*32ec0*/  STL.64 [R1+0xe60], R18 ;  /* 0x000e601201007387 */ /* 0x0007e20000100a00 */
[C---:B--2---:R-:W-:Y:S02]  /*32ed0*/  LOP3.LUT R235, R233.reuse, 0x7f, RZ, 0xc0, !PT ;  /* 0x0000007fe9eb7812 */ /* 0x044fe400078ec0ff */
[----:B------:R-:W-:Y:S02]  /*32ee0*/  LOP3.LUT R233, R233, 0x3f, RZ, 0xc0, !PT ;  /* 0x0000003fe9e97812 */ /* 0x000fe400078ec0ff */
[-C--:B-1----:R-:W-:Y:S02]  /*32ef0*/  LEA R20, P5, R15, R2.reuse, 0x2 ;  /* 0x000000020f147211 */ /* 0x082fe400078a10ff */
[----:B---3--:R-:W-:Y:S02]  /*32f00*/  LEA R18, P6, R11, R2, 0x2 ;  /* 0x000000020b127211 */ /* 0x008fe400078c10ff */
[-C--:B------:R-:W-:Y:S02]  /*32f10*/  LEA.HI.X.SX32 R21, R15, R5.reuse, 0x2, P5 ;  /* 0x000000050f157211 */ /* 0x080fe400028f16ff */
[----:B------:R-:W-:-:S02]  /*32f20*/  LEA.HI.X.SX32 R19, R11, R5, 0x2, P6 ;  /* 0x000000050b137211 */ /* 0x000fc400030f16ff */
[C---:B------:R-:W-:Y:S01]  /*32f30*/  LEA R14, P6, R12.reuse, R2, 0x2 ;  /* 0x000000020c0e7211 */ /* 0x040fe200078c10ff */
[----:B------:R1:W-:Y:S03]  /*32f40*/  STL.64 [R1+0xe68], R20 ;  /* 0x000e681401007387 */ /* 0x0003e60000100a00 */
[----:B------:R-:W-:Y:S01]  /*32f50*/  LEA.HI.X.SX32 R15, R12, R5, 0x2, P6 ;  /* 0x000000050c0f7211 */ /* 0x000fe200030f16ff */
[----:B------:R1:W-:Y:S01]  /*32f60*/  STL.64 [R1+0xe78], R18 ;  /* 0x000e781201007387 */ /* 0x0003e20000100a00 */
[----:B------:R-:W-:Y:S01]  /*32f70*/  SHF.R.U32.HI R3, RZ, 0x6, R3 ;  /* 0x00000006ff037819 */ /* 0x000fe20000011603 */
[----:B------:R-:W-:Y:S01]  /*32f80*/  USHF.L.U32 UR5, UR17, 0x15, URZ ;  /* 0x0000001511057899 */ /* 0x000fe200080006ff */
[----:B------:R-:W-:Y:S02]  /*32f90*/  ISETP.NE.U32.AND P5, PT, R235, RZ, PT ;  /* 0x000000ffeb00720c */ /* 0x000fe40003fa5070 */
[----:B------:R-:W-:Y:S01]  /*32fa0*/  SGXT.U32 R3, R3, 0x1 ;  /* 0x000000010303781a */ /* 0x000fe20000000000 */
[----:B------:R-:W2:Y:S01]  /*32fb0*/  LDCU.64 UR22, c[0x0][0x358] ;  /* 0x00006b00ff1677ac */ /* 0x000ea20008000a00 */
[----:B------:R-:W-:Y:S01]  /*32fc0*/  ULOP3.LUT UR5, UR5, 0x600000, URZ, 0xc0, !UPT ;  /* 0x0060000005057892 */ /* 0x000fe2000f8ec0ff */
[----:B------:R-:W-:Y:S01]  /*32fd0*/  UMOV UR9, 0x1 ;  /* 0x0000000100097882 */ /* 0x000fe20000000000 */
[----:B----4-:R-:W-:-:S05]  /*32fe0*/  IMAD R13, R233, 0x80, R231 ;  /* 0x00000080e90d7824 */ /* 0x010fca00078e02e7 */
[----:B------:R1:W-:Y:S04]  /*32ff0*/  STL [R1+0xe44], R13 ;  /* 0x000e440d01007387 */ /* 0x0003e80000100800 */
[----:B------:R1:W-:Y:S01]  /*33000*/  STL.64 [R1+0xe70], R14 ;  /* 0x000e700e01007387 */ /* 0x0003e20000100a00 */
[----:B--2---:R-:W-:Y:S05]  /*33010*/  BRA.U UP0, `(.L_x_5) ;  /* 0x0000000100187547 */ /* 0x004fea000b800000 */
[----:B------:R-:W-:Y:S01]  /*33020*/  ELECT P6, URZ, PT ;  /* 0x0000000000ff782f */ /* 0x000fe200038c0000 */
[----:B------:R-:W-:Y:S01]  /*33030*/  IMAD.MOV.U32 R2, RZ, RZ, 0x1 ;  /* 0x00000001ff027424 */ /* 0x000fe200078e00ff */
[----:B------:R-:W-:Y:S01]  /*33040*/  UMOV UR6, 0x40 ;  /* 0x0000004000067882 */ /* 0x000fe20000000000 */
[----:B------:R-:W-:Y:S01]  /*33050*/  UVIRTCOUNT.DEALLOC.SMPOOL 0x80 ;  /* 0x000000800000784c */ /* 0x000fe20000000000 */
[----:B------:R-:W-:-:S09]  /*33060*/  ULEA UR6, UR4, UR6, 0x18 ;  /* 0x0000000604067291 */ /* 0x000fd2000f8ec0ff */
[----:B------:R2:W-:Y:S03]  /*33070*/  @P6 STS.U8 [UR6], R2 ;  /* 0x00000002ff006988 */ /* 0x0005e60008000006 */
.L_x_5:
[----:B-1----:R-:W3:Y:S01]  /*33080*/  LDL.64 R14, [R1+0xc40] ;  /* 0x000c4000010e7983 */ /* 0x002ee20000100a00 */
[----:B------:R-:W-:Y:S01]  /*33090*/  UIADD3 UR11, UPT, UPT, UR10, UR5, URZ ;  /* 0x000000050a0b7290 */ /* 0x000fe2000fffe0ff */
[----:B------:R-:W-:Y:S01]  /*330a0*/  ISETP.GE.AND P6, PT, R235, R10, PT ;  /* 0x0000000aeb00720c */ /* 0x000fe20003fc6270 */
[----:B------:R-:W-:Y:S01]  /*330b0*/  VOTEU.ALL UP1, P5 ;  /* 0x0000000000ff7886 */ /* 0x000fe20002820000 */
[----:B------:R-:W-:Y:S01]  /*330c0*/  UIADD3 UR16, UPT, UPT, UR7, 0x1b0000, URZ ;  /* 0x001b000007107890 */ /* 0x000fe2000fffe0ff */
[----:B------:R-:W4:Y:S01]  /*330d0*/  LDL.64 R230, [R1+0xc38] ;  /* 0x000c380001e67983 */ /* 0x000f220000100a00 */
[C---:B------:R-:W-:Y:S02]  /*330e0*/  LOP3.LUT R252, R3.reuse, 0x42, RZ, 0xfc, !PT ;  /* 0x0000004203fc7812 */ /* 0x040fe400078efcff */
[C---:B--2---:R-:W-:Y:S01]  /*330f0*/  LOP3.LUT R2, R3.reuse, 0x60, RZ, 0xfc, !PT ;  /* 0x0000006003027812 */ /* 0x044fe200078efcff */
[----:B------:R-:W2:Y:S01]  /*33100*/  LDL.64 R18, [R1+0xaf8] ;  /* 0x000af80001127983 */ /* 0x000ea20000100a00 */
[----:B------:R-:W-:Y:S01]  /*33110*/  IMAD.U32 R20, RZ, RZ, UR7 ;  /* 0x00000007ff147e24 */ /* 0x000fe2000f8e00ff */
[----:B------:R-:W-:Y:S01]  /*33120*/  VOTEU.ALL UP2, P5 ;  /* 0x0000000000ff7886 */ /* 0x000fe20002840000 */
[----:B------:R-:W-:Y:S01]  /*33130*/  LOP3.LUT R11, R3, 0x62, RZ, 0xfc, !PT ;  /* 0x00000062030b7812 */ /* 0x000fe200078efcff */
[----:B------:R-:W-:Y:S01]  /*33140*/  STTM.x64 tmem[UR11], RZ ;  /* 0x000000ff000079ed */ /* 0x000fe2000834000b */
[----:B------:R-:W-:Y:S01]  /*33150*/  STTM.x64 tmem[UR11+0x40], RZ ;  /* 0x000040ff000079ed */ /* 0x000fe2000834000b */
[----:B------:R-:W-:Y:S01]  /*33160*/  STTM.x64 tmem[UR11+0x80], RZ ;  /* 0x000080ff000079ed */ /* 0x000fe2000834000b */
[----:B------:R-:W-:Y:S01]  /*33170*/  STTM.x64 tmem[UR11+0xc0], RZ ;  /* 0x0000c0ff000079ed */ /* 0x000fe2000834000b */
[----:B------:R-:W1:Y:S01]  /*33180*/  FENCE.VIEW.ASYNC.T ;  /* 0x00000000000073c6 */ /* 0x000e620000000200 */
[----:B------:R-:W-:-:S04]  /*33190*/  @!UP1 UIADD3 UR12, UPT, UPT, -UR9, 0x100000, URZ ;  /* 0x00100000090c9890 */ /* 0x000fc8000fffe1ff */
[----:B------:R-:W-:Y:S02]  /*331a0*/  @!UP1 USHF.L.U32 UR13, UR12, 0xb, URZ ;  /* 0x0000000b0c0d9899 */ /* 0x000fe400080006ff */
[----:B------:R-:W-:Y:S01]  /*331b0*/  @!UP1 USHF.L.U32 UR12, UR12, 0x1, URZ ;  /* 0x000000010c0c9899 */ /* 0x000fe200080006ff */
[----:B------:R-:W-:Y:S01]  /*331c0*/  UMOV UR8, UR16 ;  /* 0x0000001000087c82 */ /* 0x000fe20008000000 */
[----:B------:R-:W-:-:S04]  /*331d0*/  @!UP1 UIADD3 UR4, UPT, UPT, -UR9, 0x100000, URZ ;  /* 0x0010000009049890 */ /* 0x000fc8000fffe1ff */
[----:B------:R-:W-:Y:S02]  /*331e0*/  @!UP1 USHF.L.U32 UR5, UR4, 0xb, URZ ;  /* 0x0000000b04059899 */ /* 0x000fe400080006ff */
[----:B------:R-:W-:Y:S01]  /*331f0*/  @!UP1 USHF.L.U32 UR4, UR4, 0x1, URZ ;  /* 0x0000000104049899 */ /* 0x000fe200080006ff */
[----:B-1----:R-:W-:Y:S06]  /*33200*/  BAR.SYNC.DEFER_BLOCKING 0x0 ;  /* 0x0000000000007b1d */ /* 0x002fec0000010000 */
[----:B------:R-:W-:Y:S01]  /*33210*/  VOTEU.ALL UP1, P5 ;  /* 0x0000000000ff7886 */ /* 0x000fe20002820000 */
[----:B------:R-:W-:Y:S01]  /*33220*/  LOP3.LUT R5, R3, 0x4, RZ, 0xfc, !PT ;  /* 0x0000000403057812 */ /* 0x000fe200078efcff */
[----:B-----5:R1:W-:Y:S01]  /*33230*/  STL.64 [R1+0x1e98], R216 ;  /* 0x001e98d801007387 */ /* 0x0203e20000100a00 */
[----:B------:R-:W-:-:S02]  /*33240*/  IADD3 R235, PT, PT, R20, 0x200000, R13 ;  /* 0x0020000014eb7810 */ /* 0x000fc40007ffe00d */
[----:B------:R-:W-:Y:S01]  /*33250*/  LOP3.LUT R21, R13, 0x10, RZ, 0x3c, !PT ;  /* 0x000000100d157812 */ /* 0x000fe200078e3cff */
[----:B------:R-:W-:Y:S01]  /*33260*/  USHF.L.U32 UR15, UR15, 0x7, URZ ;  /* 0x000000070f0f7899 */ /* 0x000fe200080006ff */
[----:B------:R-:W2:Y:S01]  /*33270*/  LDCU UR6, c[0x0][0x3a0] ;  /* 0x00007400ff0677ac */ /* 0x000ea20008000800 */
[----:B-1----:R-:W2:Y:S04]  /*33280*/  LDL.64 R216, [R1+0x930] ;  /* 0x0009300001d87983 */ /* 0x002ea80000100a00 */
[----:B------:R-:W1:Y:S02]  /*33290*/  FENCE.VIEW.ASYNC.S ;  /* 0x00000000000073c6 */ /* 0x000e640000000000 */
[----:B-1----:R-:W1:Y:S02]  /*332a0*/  @!UP1 SYNCS.EXCH.64 URZ, [UR8], UR12 ;  /* 0x0000000c08ff95b2 */ /* 0x002e640008000100 */
[----:B-1----:R-:W-:Y:S06]  /*332b0*/  BAR.SYNC.DEFER_BLOCKING 0x0 ;  /* 0x0000000000007b1d */ /* 0x002fec0000010000 */
[----:B------:R1:W-:Y:S04]  /*332c0*/  STL.64 [R1+0x1e90], R200 ;  /* 0x001e90c801007387 */ /* 0x0003e80000100a00 */
[----:B-1----:R-:W2:Y:S04]  /*332d0*/  LDL.64 R200, [R1+0xae8] ;  /* 0x000ae80001c87983 */ /* 0x002ea80000100a00 */
[----:B------:R-:W-:Y:S01]  /*332e0*/  STL.64 [R1+0x1e88], R184 ;  /* 0x001e88b801007387 */ /* 0x000fe20000100a00 */
[----:B------:R1:W3:Y:S03]  /*332f0*/  @!UP2 SYNCS.EXCH.64 URZ, [UR7+0x1b0008], UR4 ;  /* 0x1b00080407ffa5b2 */ /* 0x0002e60008000100 */
[----:B------:R-:W-:Y:S04]  /*33300*/  STL.64 [R1+0x1e80], R168 ;  /* 0x001e80a801007387 */ /* 0x000fe80000100a00 */
[----:B------:R-:W-:Y:S04]  /*33310*/  STL.64 [R1+0x1e78], R152 ;  /* 0x001e789801007387 */ /* 0x000fe80000100a00 */
[----:B------:R-:W-:Y:S01]  /*33320*/  STL.64 [R1+0x1e70], R124 ;  /* 0x001e707c01007387 */ /* 0x000fe20000100a00 */
[----:B------:R-:W-:Y:S01]  /*33330*/  SEL R12, R4, RZ, !P6 ;  /* 0x000000ff040c7207 */ /* 0x000fe20007000000 */
[----:B-1----:R-:W1:Y:S02]  /*33340*/  LDCU UR4, c[0x0][0x3a0] ;  /* 0x00007400ff0477ac */ /* 0x002e640008000800 */
[----:B------:R-:W-:Y:S01]  /*33350*/  STL.64 [R1+0x1e68], R108 ;  /* 0x001e686c01007387 */ /* 0x000fe20000100a00 */
[----:B------:R-:W-:Y:S01]  /*33360*/  IADD3 R234, PT, PT, R20, 0x200000, R21 ;  /* 0x0020000014ea7810 */ /* 0x000fe20007ffe015 */
[----:B------:R-:W-:-:S02]  /*33370*/  USHF.L.U32 UR13, UR14, 0x7, URZ ;  /* 0x000000070e0d7899 */ /* 0x000fc400080006ff */
[----:B------:R-:W-:Y:S01]  /*33380*/  STL.64 [R1+0x1e60], R92 ;  /* 0x001e605c01007387 */ /* 0x000fe20000100a00 */
[----:B------:R-:W1:Y:S03]  /*33390*/  LDCU UR5, c[0x0][0x3a0] ;  /* 0x00007400ff0577ac */ /* 0x000e660008000800 */
[----:B------:R-:W-:Y:S04]  /*333a0*/  STL.64 [R1+0x1e58], R76 ;  /* 0x001e584c01007387 */ /* 0x000fe80000100a00 */
[----:B------:R-:W-:Y:S04]  /*333b0*/  STL.64 [R1+0x1e50], R60 ;  /* 0x001e503c01007387 */ /* 0x000fe80000100a00 */
[----:B------:R-:W-:Y:S04]  /*333c0*/  STL.64 [R1+0x1e48], R44 ;  /* 0x001e482c01007387 */ /* 0x000fe80000100a00 */
[----:B------:R-:W-:Y:S04]  /*333d0*/  STL.64 [R1+0x1e40], R28 ;  /* 0x001e401c01007387 */ /* 0x000fe80000100a00 */
[----:B------:R-:W-:Y:S04]  /*333e0*/  STL.64 [R1+0x1e38], R22 ;  /* 0x001e381601007387 */ /* 0x000fe80000100a00 */
[----:B------:R-:W-:Y:S01]  /*333f0*/  @!PT LDS RZ, [RZ] ;  /* 0x00000000fffff984 */ /* 0x000fe20000000800 */
[----:B------:R-:W-:Y:S01]  /*33400*/  @!PT LDS RZ, [RZ] ;  /* 0x00000000fffff984 */ /* 0x000fe20000000800 */
[----:B------:R-:W-:Y:S01]  /*33410*/  @!PT LDS RZ, [RZ] ;  /* 0x00000000fffff984 */ /* 0x000fe20000000800 */
[----:B---3--:R-:W-:Y:S01]  /*33420*/  LDGSTS.E [R235+-0x80000], desc[UR22][R14.64], P0 ;  /* 0x800000000eeb7fae */ /* 0x008fe200081a1016 */
[----:B------:R-:W-:-:S03]  /*33430*/  ISETP.GE.AND P6, PT, R252, R10, PT ;  /* 0x0000000afc00720c */ /* 0x000fc60003fc6270 */
[----:B------:R-:W3:Y:S04]  /*33440*/  LDL.64 R16, [R1+0x5f8] ;  /* 0x0005f80001107983 */ /* 0x000ee80000100a00 */
[----:B------:R-:W3:Y:S04]  /*33450*/  LDL.64 R232, [R1+0x5f0] ;  /* 0x0005f00001e87983 */ /* 0x000ee80000100a00 */
[----:B------:R-:W3:Y:S01]  /*33460*/  LDL.64 R14, [R1+0x900] ;  /* 0x00090000010e7983 */ /* 0x000ee20000100a00 */
[----:B------:R-:W-:-:S03]  /*33470*/  ISETP.GE.AND P0, PT, R2, R10, PT ;  /* 0x0000000a0200720c */ /* 0x000fc60003f06270 */
[----:B----4-:R-:W-:Y:S01]  /*33480*/  LDGSTS.E [R235+-0x7fff8], desc[UR22][R230.64], P1 ;  /* 0x80008000e6eb7fae */ /* 0x010fe200089a1016 */
[C---:B------:R-:W-:Y:S02]  /*33490*/  SEL R2, R4.reuse, RZ, !P6 ;  /* 0x000000ff04027207 */ /* 0x040fe40007000000 */
[----:B------:R-:W-:Y:S01]  /*334a0*/  ISETP.GE.AND P6, PT, R11, R10, PT ;  /* 0x0000000a0b00720c */ /* 0x000fe20003fc6270 */
[----:B--2---:R2:W-:Y:S01]  /*334b0*/  LDGSTS.E [R235+-0x7e000], desc[UR22][R18.64], P2 ;  /* 0x8200000012eb7fae */ /* 0x0045e200091a1016 */
[----:B------:R-:W-:-:S03]  /*334c0*/  SEL R11, R4, RZ, !P0 ;  /* 0x000000ff040b7207 */ /* 0x000fc60004000000 */
[----:B------:R-:W4:Y:S01]  /*334d0*/  LDL.64 R230, [R1+0xc30] ;  /* 0x000c300001e67983 */ /* 0x000f220000100a00 */
[----:B------:R-:W-:Y:S02]  /*334e0*/  ISETP.NE.U32.AND P0, PT, R2, RZ, PT ;  /* 0x000000ff0200720c */ /* 0x000fe40003f05070 */
[C---:B--2---:R-:W-:Y:S02]  /*334f0*/  LOP3.LUT R19, R3.reuse, 0x6, RZ, 0xfc, !PT ;  /* 0x0000000603137812 */ /* 0x044fe400078efcff */
[----:B------:R-:W-:Y:S01]  /*33500*/  LOP3.LUT R18, R3, 0x24, RZ, 0xfc, !PT ;  /* 0x0000002403127812 */ /* 0x000fe200078efcff */
[----:B------:R-:W-:Y:S01]  /*33510*/  LDGSTS.E [R235+-0x7dff8], desc[UR22][R200.64], P3 ;  /* 0x82008000c8eb7fae */ /* 0x000fe200099a1016 */
[----:B------:R-:W-:-:S03]  /*33520*/  ISETP.GE.AND P3, PT, R19, R10, PT ;  /* 0x0000000a1300720c */ /* 0x000fc60003f66270 */
[----:B------:R-:W-:Y:S01]  /*33530*/  LDGSTS.E [R235+-0x7c000], desc[UR22][R216.64], P4 ;  /* 0x84000000d8eb7fae */ /* 0x000fe2000a1a1016 */
[----:B------:R-:W-:-:S03]  /*33540*/  ISETP.GE.AND P4, PT, R18, R10, PT ;  /* 0x0000000a1200720c */ /* 0x000fc60003f86270 */
[----:B------:R-:W2:Y:S01]  /*33550*/  LDL.64 R18, [R1+0xc28] ;  /* 0x000c280001127983 */ /* 0x000ea20000100a00 */
[----:B------:R-:W-:-:S03]  /*33560*/  ISETP.GE.AND P1, PT, R5, R10, PT ;  /* 0x0000000a0500720c */ /* 0x000fc60003f26270 */
[----:B------:R-:W2:Y:S04]  /*33570*/  LDL.64 R200, [R1+0xaa0] ;  /* 0x000aa00001c87983 */ /* 0x000ea80000100a00 */
[----:B------:R-:W2:Y:S04]  /*33580*/  LDL.64 R216, [R1+0x8f8] ;  /* 0x0008f80001d87983 */ /* 0x000ea80000100a00 */
[----:B---3--:R-:W-:Y:S04]  /*33590*/  LDGSTS.E [R235+-0x7bff8], desc[UR22][R14.64], P0 ;  /* 0x840080000eeb7fae */ /* 0x008fe800081a1016 */
[----:B------:R-:W3:Y:S01]  /*335a0*/  LDL.64 R14, [R1+0xab0] ;  /* 0x000ab000010e7983 */ /* 0x000ee20000100a00 */
[----:B------:R-:W-:-:S02]  /*335b0*/  SEL R5, R4, RZ, !P6 ;  /* 0x000000ff04057207 */ /* 0x000fc40007000000 */
[----:B------:R-:W-:Y:S02]  /*335c0*/  SEL R2, R4, RZ, !P1 ;  /* 0x000000ff04027207 */ /* 0x000fe40004800000 */
[----:B------:R-:W-:Y:S02]  /*335d0*/  ISETP.NE.U32.AND P6, PT, R11, RZ, PT ;  /* 0x000000ff0b00720c */ /* 0x000fe40003fc5070 */
[----:B------:R-:W-:Y:S02]  /*335e0*/  ISETP.NE.U32.AND P1, PT, R5, RZ, PT ;  /* 0x000000ff0500720c */ /* 0x000fe40003f25070 */
[----:B------:R-:W-:Y:S02]  /*335f0*/  ISETP.NE.U32.AND P2, PT, R2, RZ, PT ;  /* 0x000000ff0200720c */ /* 0x000fe40003f45070 */
[C---:B------:R-:W-:Y:S01]  /*33600*/  LOP3.LUT R11, R3.reuse, 0x26, RZ, 0xfc, !PT ;  /* 0x00000026030b7812 */ /* 0x040fe200078efcff */
[----:B------:R1:W-:Y:S01]  /*33610*/  STL [R1+0x1824], R21 ;  /* 0x0018241501007387 */ /* 0x0003e20000100800 */
[----:B------:R-:W-:-:S02]  /*33620*/  LOP3.LUT R5, R3, 0x44, RZ, 0xfc, !PT ;  /* 0x0000004403057812 */ /* 0x000fc400078efcff */
[----:B------:R-:W-:-:S03]  /*33630*/  SEL R2, R4, RZ, !P3 ;  /* 0x000000ff04027207 */ /* 0x000fc60005800000 */
[----:B------:R1:W-:Y:S01]  /*33640*/  LDGSTS.E [R235+-0x7a000], desc[UR22][R16.64], P6 ;  /* 0x8600000010eb7fae */ /* 0x0003e2000b1a1016 */
[----:B------:R-:W-:-:S03]  /*33650*/  ISETP.GE.AND P3, PT, R11, R10, PT ;  /* 0x0000000a0b00720c */ /* 0x000fc60003f66270 */
[----:B------:R-:W-:Y:S01]  /*33660*/  LDGSTS.E [R235+-0x79ff8], desc[UR22][R232.64], P1 ;  /* 0x86008000e8eb7fae */ /* 0x000fe200089a1016 */
[----:B------:R-:W-:-:S03]  /*33670*/  SEL R11, R4, RZ, !P4 ;  /* 0x000000ff040b7207 */ /* 0x000fc60006000000 */
[----:B----4-:R-:W-:Y:S01]  /*33680*/  LDGSTS.E [R234+-0x80000], desc[UR22][R230.64], P2 ;  /* 0x80000000e6ea7fae */ /* 0x010fe200091a1016 */
[C---:B-1----:R-:W-:Y:S02]  /*33690*/  LOP3.LUT R17, R3.reuse, 0x46, RZ, 0xfc, !PT ;  /* 0x0000004603117812 */ /* 0x042fe400078efcff */
[----:B------:R-:W-:Y:S02]  /*336a0*/  LOP3.LUT R16, R3, 0x64, RZ, 0xfc, !PT ;  /* 0x0000006403107812 */ /* 0x000fe400078efcff */
[----:B------:R-:W-:Y:S01]  /*336b0*/  ISETP.GE.AND P4, PT, R5, R10, PT ;  /* 0x0000000a0500720c */ /* 0x000fe20003f86270 */
[----:B------:R-:W4:Y:S04]  /*336c0*/  LDL.64 R232, [R1+0x5e0] ;  /* 0x0005e00001e87983 */ /* 0x000f280000100a00 */
[----:B------:R-:W4:Y:S01]  /*336d0*/  LDL.64 R230, [R1+0x8f0] ;  /* 0x0008f00001e67983 */ /* 0x000f220000100a00 */
[----:B------:R-:W-:-:S02]  /*336e0*/  ISETP.NE.U32.AND P0, PT, R2, RZ, PT ;  /* 0x000000ff0200720c */ /* 0x000fc40003f05070 */
[----:B------:R-:W-:Y:S02]  /*336f0*/  SEL R5, R4, RZ, !P3 ;  /* 0x000000ff04057207 */ /* 0x000fe40005800000 */
[-C--:B------:R-:W-:Y:S02]  /*33700*/  ISETP.GE.AND P1, PT, R17, R10.reuse, PT ;  /* 0x0000000a1100720c */ /* 0x080fe40003f26270 */
[----:B------:R-:W-:Y:S02]  /*33710*/  ISETP.GE.AND P2, PT, R16, R10, PT ;  /* 0x0000000a1000720c */ /* 0x000fe40003f46270 */
[----:B------:R-:W-:Y:S01]  /*33720*/  ISETP.NE.U32.AND P3, PT, R11, RZ, PT ;  /* 0x000000ff0b00720c */ /* 0x000fe20003f65070 */
[----:B------:R-:W4:Y:S04]  /*33730*/  LDL.64 R16, [R1+0x5e8] ;  /* 0x0005e80001107983 */ /* 0x000f280000100a00 */
[----:B--2---:R1:W-:Y:S08]  /*33740*/  LDGSTS.E [R234+-0x7fff8], desc[UR22][R18.64], P0 ;  /* 0x8000800012ea7fae */ /* 0x0043f000081a1016 */
[----:B---3--:R-:W-:Y:S04]  /*33750*/  LDGSTS.E [R234+-0x7e000], desc[UR22][R14.64], P3 ;  /* 0x820000000eea7fae */ /* 0x008fe800099a1016 */
[----:B------:R-:W2:Y:S01]  /*33760*/  LDL.64 R14, [R1+0xc20] ;  /* 0x000c2000010e7983 */ /* 0x000ea20000100a00 */
[----:B------:R-:W-:-:S02]  /*33770*/  SEL R2, R4, RZ, !P4 ;  /* 0x000000ff04027207 */ /* 0x000fc40006000000 */
[----:B------:R-:W-:Y:S02]  /*33780*/  ISETP.NE.U32.AND P6, PT, R5, RZ, PT ;  /* 0x000000ff0500720c */ /* 0x000fe40003fc5070 */
[----:B------:R-:W-:Y:S02]  /*33790*/  ISETP.NE.U32.AND P4, PT, R2, RZ, PT ;  /* 0x000000ff0200720c */ /* 0x000fe40003f85070 */
[C---:B-1----:R-:W-:Y:S02]  /*337a0*/  LOP3.LUT R19, R3.reuse, 0xa, RZ, 0xfc, !PT ;  /* 0x0000000a03137812 */ /* 0x042fe400078efcff */
[C---:B------:R-:W-:Y:S02]  /*337b0*/  LOP3.LUT R18, R3.reuse, 0x28, RZ, 0xfc, !PT ;  /* 0x0000002803127812 */ /* 0x040fe400078efcff */
[----:B------:R-:W-:Y:S02]  /*337c0*/  SEL R2, R4, RZ, !P1 ;  /* 0x000000ff04027207 */ /* 0x000fe40004800000 */
[----:B------:R-:W-:-:S03]  /*337d0*/  LOP3.LUT R11, R3, 0x66, RZ, 0xfc, !PT ;  /* 0x00000066030b7812 */ /* 0x000fc600078efcff */
[----:B------:R-:W-:Y:S01]  /*337e0*/  LDGSTS.E [R234+-0x7dff8], desc[UR22][R200.64], P6 ;  /* 0x82008000c8ea7fae */ /* 0x000fe2000b1a1016 */
[----:B------:R-:W-:-:S03]  /*337f0*/  ISETP.GE.AND P6, PT, R19, R10, PT ;  /* 0x0000000a1300720c */ /* 0x000fc60003fc6270 */
[----:B------:R-:W-:Y:S01]  /*33800*/  LDGSTS.E [R234+-0x7c000], desc[UR22][R216.64], P4 ;  /* 0x84000000d8ea7fae */ /* 0x000fe2000a1a1016 */
[----:B------:R-:W-:-:S03]  /*33810*/  ISETP.GE.AND P4, PT, R18, R10, PT ;  /* 0x0000000a1200720c */ /* 0x000fc60003f86270 */
[----:B------:R-:W3:Y:S01]  /*33820*/  LDL.64 R18, [R1+0xa90] ;  /* 0x000a900001127983 */ /* 0x000ee20000100a00 */
[----:B------:R-:W-:Y:S02]  /*33830*/  LOP3.LUT R5, R3, 0x8, RZ, 0xfc, !PT ;  /* 0x0000000803057812 */ /* 0x000fe400078efcff */
[----:B------:R-:W-:Y:S01]  /*33840*/  ISETP.NE.U32.AND P0, PT, R2, RZ, PT ;  /* 0x000000ff0200720c */ /* 0x000fe20003f05070 */
[----:B------:R-:W3:Y:S01]  /*33850*/  LDL.64 R216, [R1+0xc18] ;  /* 0x000c180001d87983 */ /* 0x000ee20000100a00 */
[-C--:B------:R-:W-:Y:S02]  /*33860*/  ISETP.GE.AND P1, PT, R11, R10.reuse, PT ;  /* 0x0000000a0b00720c */ /* 0x080fe40003f26270 */
[C---:B------:R-:W-:Y:S02]  /*33870*/  SEL R11, R4.reuse, RZ, !P2 ;  /* 0x000000ff040b7207 */ /* 0x040fe40005000000 */
[----:B------:R-:W-:Y:S02]  /*33880*/  ISETP.GE.AND P2, PT, R5, R10, PT ;  /* 0x0000000a0500720c */ /* 0x000fe40003f46270 */
[----:B------:R-:W-:-:S05]  /*33890*/  SEL R5, R4, RZ, !P1 ;  /* 0x000000ff04057207 */ /* 0x000fca0004800000 */
[----:B----4-:R-:W-:Y:S01]  /*338a0*/  LDGSTS.E [R234+-0x7bff8], desc[UR22][R230.64], P0 ;  /* 0x84008000e6ea7fae */ /* 0x010fe200081a1016 */
[----:B------:R-:W-:Y:S02]  /*338b0*/  ISETP.NE.U32.AND P1, PT, R11, RZ, PT ;  /* 0x000000ff0b00720c */ /* 0x000fe40003f25070 */
[----:B------:R-:W-:Y:S02]  /*338c0*/  ISETP.NE.U32.AND P3, PT, R5, RZ, PT ;  /* 0x000000ff0500720c */ /* 0x000fe40003f65070 */
[----:B------:R-:W-:Y:S01]  /*338d0*/  SEL R2, R4, RZ, !P2 ;  /* 0x000000ff04027207 */ /* 0x000fe20005000000 */
[----:B------:R-:W4:Y:S03]  /*338e0*/  LDL.64 R230, [R1+0xa58] ;  /* 0x000a580001e67983 */ /* 0x000f260000100a00 */
[----:B------:R-:W-:-:S05]  /*338f0*/  ISETP.NE.U32.AND P2, PT, R2, RZ, PT ;  /* 0x000000ff0200720c */ /* 0x000fca0003f45070 */
[----:B------:R-:W-:Y:S01]  /*33900*/  LDGSTS.E [R234+-0x7a000], desc[UR22][R16.64], P1 ;  /* 0x8600000010ea7fae */ /* 0x000fe200089a1016 */
[----:B------:R-:W-:-:S03]  /*33910*/  LOP3.LUT R21, R13, 0x20, RZ, 0x3c, !PT ;  /* 0x000000200d157812 */ /* 0x000fc600078e3cff */
[----:B------:R1:W-:Y:S04]  /*33920*/  LDGSTS.E [R234+-0x79ff8], desc[UR22][R232.64], P3 ;  /* 0x86008000e8ea7fae */ /* 0x0003e800099a1016 */
[----:B------:R-:W4:Y:S01]  /*33930*/  LDL.64 R16, [R1+0x8e0] ;  /* 0x0008e00001107983 */ /* 0x000f220000100a00 */
[----:B-1----:R-:W-:-:S03]  /*33940*/  IADD3 R233, PT, PT, R20, 0x200000, R21 ;  /* 0x0020000014e97810 */ /* 0x002fc60007ffe015 */
[----:B------:R-:W-:Y:S04]  /*33950*/  STL.64 [R1+0x1df0], R234 ;  /* 0x001df0ea01007387 */ /* 0x000fe80000100a00 */
[----:B------:R-:W-:Y:S04]  /*33960*/  STL [R1+0x1820], R21 ;  /* 0x0018201501007387 */ /* 0x000fe80000100800 */
[----:B------:R-:W4:Y:S04]  /*33970*/  LDL.64 R200, [R1+0x8d0] ;  /* 0x0008d00001c87983 */ /* 0x000f280000100a00 */
[----:B--2---:R-:W-:Y:S04]  /*33980*/  LDGSTS.E [R233+-0x80000], desc[UR22][R14.64], P2 ;  /* 0x800000000ee97fae */ /* 0x004fe800091a1016 */
[----:B------:R-:W2:Y:S01]  /*33990*/  LDL.64 R14, [R1+0x5d8] ;  /* 0x0005d800010e7983 */ /* 0x000ea20000100a00 */
[----:B------:R-:W-:-:S02]  /*339a0*/  LOP3.LUT R11, R3, 0x2a, RZ, 0xfc, !PT ;  /* 0x0000002a030b7812 */ /* 0x000fc400078efcff */
[----:B------:R-:W-:Y:S02]  /*339b0*/  LOP3.LUT R5, R3, 0x48, RZ, 0xfc, !PT ;  /* 0x0000004803057812 */ /* 0x000fe400078efcff */
[C---:B------:R-:W-:Y:S02]  /*339c0*/  SEL R2, R4.reuse, RZ, !P6 ;  /* 0x000000ff04027207 */ /* 0x040fe40007000000 */
[-C--:B------:R-:W-:Y:S02]  /*339d0*/  ISETP.GE.AND P6, PT, R11, R10.reuse, PT ;  /* 0x0000000a0b00720c */ /* 0x080fe40003fc6270 */
[----:B------:R-:W-:Y:S02]  /*339e0*/  SEL R11, R4, RZ, !P4 ;  /* 0x000000ff040b7207 */ /* 0x000fe40006000000 */
[----:B------:R-:W-:Y:S02]  /*339f0*/  ISETP.GE.AND P4, PT, R5, R10, PT ;  /* 0x0000000a0500720c */ /* 0x000fe40003f86270 */
[----:B------:R-:W-:-:S02]  /*33a00*/  ISETP.NE.U32.AND P0, PT, R2, RZ, PT ;  /* 0x000000ff0200720c */ /* 0x000fc40003f05070 */
[C---:B------:R-:W-:Y:S02]  /*33a10*/  SEL R5, R4.reuse, RZ, !P6 ;  /* 0x000000ff04057207 */ /* 0x040fe40007000000 */
[----:B------:R-:W-:Y:S02]  /*33a20*/  ISETP.NE.U32.AND P6, PT, R11, RZ, PT ;  /* 0x000000ff0b00720c */ /* 0x000fe40003fc5070 */
[----:B------:R-:W-:Y:S02]  /*33a30*/  ISETP.NE.U32.AND P1, PT, R5, RZ, PT ;  /* 0x000000ff0500720c */ /* 0x000fe40003f25070 */
[----:B------:R-:W-:-:S05]  /*33a40*/  SEL R2, R4, RZ, !P4 ;  /* 0x000000ff04027207 */ /* 0x000fca0006000000 */
[----:B---3--:R-:W-:Y:S04]  /*33a50*/  LDGSTS.E [R233+-0x7fff8], desc[UR22][R216.64], P0 ;  /* 0x80008000d8e97fae */ /* 0x008fe800081a1016 */
[----:B------:R-:W-:Y:S01]  /*33a60*/  LDGSTS.E [R233+-0x7e000], desc[UR22][R18.64], P6 ;  /* 0x8200000012e97fae */ /* 0x000fe2000b1a1016 */
[----:B------:R-:W-:-:S03]  /*33a70*/  LOP3.LUT R11, R3, 0x4a, RZ, 0xfc, !PT ;  /* 0x0000004a030b7812 */ /* 0x000fc600078efcff */
[----:B------:R-:W3:Y:S04]  /*33a80*/  LDL.64 R216, [R1+0x5d0] ;  /* 0x0005d00001d87983 */ /* 0x000ee80000100a00 */
[----:B------:R-:W3:Y:S01]  /*33a90*/  LDL.64 R18, [R1+0xc08] ;  /* 0x000c080001127983 */ /* 0x000ee20000100a00 */
[----:B------:R-:W-:Y:S02]  /*33aa0*/  ISETP.NE.U32.AND P4, PT, R2, RZ, PT ;  /* 0x000000ff0200720c */ /* 0x000fe40003f85070 */
[----:B------:R-:W-:Y:S01]  /*33ab0*/  LOP3.LUT R2, R3, 0x68, RZ, 0xfc, !PT ;  /* 0x0000006803027812 */ /* 0x000fe200078efcff */
[----:B----4-:R-:W-:Y:S01]  /*33ac0*/  LDGSTS.E [R233+-0x7dff8], desc[UR22][R230.64], P1 ;  /* 0x82008000e6e97fae */ /* 0x010fe200089a1016 */
[-C--:B------:R-:W-:Y:S02]  /*33ad0*/  ISETP.GE.AND P3, PT, R11, R10.reuse, PT ;  /* 0x0000000a0b00720c */ /* 0x080fe40003f66270 */
[----:B------:R-:W-:-:S02]  /*33ae0*/  ISETP.GE.AND P2, PT, R2, R10, PT ;  /* 0x0000000a0200720c */ /* 0x000fc40003f46270 */
[----:B------:R-:W-:-:S04]  /*33af0*/  SEL R2, R4, RZ, !P3 ;  /* 0x000000ff04027207 */ /* 0x000fc80005800000 */
[----:B------:R-:W-:Y:S01]  /*33b00*/  ISETP.NE.U32.AND P3, PT, R2, RZ, PT ;  /* 0x000000ff0200720c */ /* 0x000fe20003f65070 */
[----:B------:R-:W-:Y:S01]  /*33b10*/  LDGSTS.E [R233+-0x7c000], desc[UR22][R16.64], P4 ;  /* 0x8400000010e97fae */ /* 0x000fe2000a1a1016 */
[----:B------:R-:W-:-:S03]  /*33b20*/  SEL R2, R4, RZ, !P2 ;  /* 0x000000ff04027207 */ /* 0x000fc60005000000 */
[----:B------:R-:W4:Y:S01]  /*33b30*/  LDL.64 R230, [R1+0xbf8] ;  /* 0x000bf80001e67983 */ /* 0x000f220000100a00 */
[----:B------:R-:W-:-:S03]  /*33b40*/  ISETP.NE.U32.AND P2, PT, R2, RZ, PT ;  /* 0x000000ff0200720c */ /* 0x000fc60003f45070 */
[----:B------:R-:W4:Y:S04]  /*33b50*/  LDL.64 R16, [R1+0xa48] ;  /* 0x000a480001107983 */ /* 0x000f280000100a00 */
[----:B------:R-:W-:Y:S04]  /*33b60*/  LDGSTS.E [R233+-0x7bff8], desc[UR22][R200.64], P3 ;  /* 0x84008000c8e97fae */ /* 0x000fe800099a1016 */
[----:B------:R-:W4:Y:S04]  /*33b70*/  LDL.64 R200, [R1+0xa38] ;  /* 0x000a380001c87983 */ /* 0x000f280000100a00 */
[----:B--2---:R-:W-:Y:S04]  /*33b80*/  LDGSTS.E [R233+-0x7a000], desc[UR22][R14.64], P2 ;  /* 0x860000000ee97fae */ /* 0x004fe800091a1016 */
[----:B------:R-:W2:Y:S01]  /*33b90*/  LDL.64 R14, [R1+0x8b0] ;  /* 0x0008b000010e7983 */ /* 0x000ea20000100a00 */
[----:B------:R-:W-:-:S02]  /*33ba0*/  LOP3.LUT R5, R3, 0x6a, RZ, 0xfc, !PT ;  /* 0x0000006a03057812 */ /* 0x000fc400078efcff */
[----:B------:R-:W-:Y:S02]  /*33bb0*/  LOP3.LUT R2, R3, 0xc, RZ, 0xfc, !PT ;  /* 0x0000000c03027812 */ /* 0x000fe400078efcff */
[-C--:B------:R-:W-:Y:S02]  /*33bc0*/  ISETP.GE.AND P0, PT, R5, R10.reuse, PT ;  /* 0x0000000a0500720c */ /* 0x080fe40003f06270 */
[----:B------:R-:W-:Y:S02]  /*33bd0*/  ISETP.GE.AND P6, PT, R2, R10, PT ;  /* 0x0000000a0200720c */ /* 0x000fe40003fc6270 */
[----:B------:R-:W-:Y:S02]  /*33be0*/  SEL R2, R4, RZ, !P0 ;  /* 0x000000ff04027207 */ /* 0x000fe40004000000 */
[----:B------:R-:W-:Y:S02]  /*33bf0*/  LOP3.LUT R5, R3, 0xe, RZ, 0xfc, !PT ;  /* 0x0000000e03057812 */ /* 0x000fe400078efcff */
[----:B------:R-:W-:-:S02]  /*33c00*/  ISETP.NE.U32.AND P0, PT, R2, RZ, PT ;  /* 0x000000ff0200720c */ /* 0x000fc40003f05070 */
[----:B------:R-:W-:Y:S02]  /*33c10*/  SEL R2, R4, RZ, !P6 ;  /* 0x000000ff04027207 */ /* 0x000fe40007000000 */
[-C--:B------:R-:W-:Y:S02]  /*33c20*/  ISETP.GE.AND P1, PT, R5, R10.reuse, PT ;  /* 0x0000000a0500720c */ /* 0x080fe40003f26270 */
[----:B------:R-:W-:Y:S02]  /*33c30*/  LOP3.LUT R5, R3, 0x2e, RZ, 0xfc, !PT ;  /* 0x0000002e03057812 */ /* 0x000fe400078efcff */
[----:B------:R-:W-:Y:S02]  /*33c40*/  ISETP.NE.U32.AND P6, PT, R2, RZ, PT ;  /* 0x000000ff0200720c */ /* 0x000fe40003fc5070 */
[----:B------:R-:W-:Y:S02]  /*33c50*/  ISETP.GE.AND P3, PT, R5, R10, PT ;  /* 0x0000000a0500720c */ /* 0x000fe40003f66270 */
[----:B------:R-:W-:Y:S01]  /*33c60*/  LOP3.LUT R5, R13, 0x30, RZ, 0x3c, !PT ;  /* 0x000000300d057812 */ /* 0x000fe200078e3cff */
[----:B---3--:R-:W-:Y:S01]  /*33c70*/  LDGSTS.E [R233+-0x79ff8], desc[UR22][R216.64], P0 ;  /* 0x86008000d8e97fae */ /* 0x008fe200081a1016 */
[----:B------:R-:W-:-:S02]  /*33c80*/  LOP3.LUT R2, R3, 0x2c, RZ, 0xfc, !PT ;  /* 0x0000002c03027812 */ /* 0x000fc400078efcff */
[----:B------:R-:W-:Y:S01]  /*33c90*/  IADD3 R232, PT, PT, R20, 0x200000, R5 ;  /* 0x0020000014e87810 */ /* 0x000fe20007ffe005 */
[----:B------:R1:W-:Y:S01]  /*33ca0*/  STL [R1+0x181c], R5 ;  /* 0x00181c0501007387 */ /* 0x0003e20000100800 */
[----:B------:R-:W-:Y:S02]  /*33cb0*/  ISETP.GE.AND P4, PT, R2, R10, PT ;  /* 0x0000000a0200720c */ /* 0x000fe40003f86270 */
[----:B------:R-:W-:Y:S01]  /*33cc0*/  SEL R2, R4, RZ, !P1 ;  /* 0x000000ff04027207 */ /* 0x000fe20004800000 */
[----:B------:R-:W-:Y:S04]  /*33cd0*/  LDGSTS.E [R232+-0x80000], desc[UR22][R18.64], P6 ;  /* 0x8000000012e87fae */ /* 0x000fe8000b1a1016 */
[----:B------:R-:W3:Y:S01]  /*33ce0*/  LDL.64 R216, [R1+0x888] ;  /* 0x0008880001d87983 */ /* 0x000ee20000100a00 */
[----:B------:R-:W-:-:S02]  /*33cf0*/  ISETP.NE.U32.AND P1, PT, R2, RZ, PT ;  /* 0x000000ff0200720c */ /* 0x000fc40003f25070 */
[----:B------:R-:W-:Y:S01]  /*33d00*/  SEL R2, R4, RZ, !P4 ;  /* 0x000000ff04027207 */ /* 0x000fe20006000000 */
[----:B------:R-:W3:Y:S03]  /*33d10*/  LDL.64 R18, [R1+0x5c8] ;  /* 0x0005c80001127983 */ /* 0x000ee60000100a00 */
[----:B------:R-:W-:Y:S02]  /*33d20*/  ISETP.NE.U32.AND P4, PT, R2, RZ, PT ;  /* 0x000000ff0200720c */ /* 0x000fe40003f85070 */
[----:B------:R-:W-:-:S05]  /*33d30*/  LOP3.LUT R2, R3, 0x4c, RZ, 0xfc, !PT ;  /* 0x0000004c03027812 */ /* 0x000fca00078efcff */
[----:B----4-:R-:W-:Y:S01]  /*33d40*/  LDGSTS.E [R232+-0x7fff8], desc[UR22][R230.64], P1 ;  /* 0x80008000e6e87fae */ /* 0x010fe200089a1016 */
[----:B------:R-:W-:Y:S02]  /*33d50*/  ISETP.GE.AND P2, PT, R2, R10, PT ;  /* 0x0000000a0200720c */ /* 0x000fe40003f46270 */
        /* <DEDUP_REMOVED lines=15> */
[----:B------:R-:W-:-:S04]  /*33e50*/  SEL R2, R4, RZ, !P0 ;  /* 0x000000ff04027207 */ /* 0x000fc80004000000 */
[----:B------:R-:W-:Y:S02]  /*33e60*/  ISETP.NE.U32.AND P0, PT, R2, RZ, PT ;  /* 0x000000ff0200720c */ /* 0x000fe40003f05070 */
[----:B------:R-:W-:-:S04]  /*33e70*/  SEL R2, R4, RZ, !P6 ;  /* 0x000000ff04027207 */ /* 0x000fc80007000000 */
[----:B------:R-:W-:Y:S02]  /*33e80*/  ISETP.NE.U32.AND P6, PT, R2, RZ, PT ;  /* 0x000000ff0200720c */ /* 0x000fe40003fc5070 */
[C---:B-1----:R-:W-:Y:S02]  /*33e90*/  LOP3.LUT R5, R3.reuse, 0x6e, RZ, 0xfc, !PT ;  /* 0x0000006e03057812 */ /* 0x042fe400078efcff */
[----:B------:R-:W-:Y:S02]  /*33ea0*/  LOP3.LUT R2, R3, 0x10, RZ, 0xfc, !PT ;  /* 0x0000001003027812 */ /* 0x000fe400078efcff */
[-C--:B------:R-:W-:Y:S01]  /*33eb0*/  ISETP.GE.AND P1, PT, R5, R10.reuse, PT ;  /* 0x0000000a0500720c */ /* 0x080fe20003f26270 */
[----:B---3--:R-:W-:Y:S01]  /*33ec0*/  LDGSTS.E [R232+-0x7bff8], desc[UR22][R216.64], P0 ;  /* 0x84008000d8e87fae */ /* 0x008fe200081a1016 */
[----:B------:R-:W-:Y:S02]  /*33ed0*/  ISETP.GE.AND P4, PT, R2, R10, PT ;  /* 0x0000000a0200720c */ /* 0x000fe40003f86270 */
[----:B------:R-:W-:-:S02]  /*33ee0*/  SEL R2, R4, RZ, !P1 ;  /* 0x000000ff04027207 */ /* 0x000fc40004800000 */
[----:B------:R-:W-:Y:S01]  /*33ef0*/  LOP3.LUT R5, R3, 0x12, RZ, 0xfc, !PT ;  /* 0x0000001203057812 */ /* 0x000fe200078efcff */
[----:B------:R-:W-:Y:S01]  /*33f00*/  LDGSTS.E [R232+-0x7a000], desc[UR22][R18.64], P6 ;  /* 0x8600000012e87fae */ /* 0x000fe2000b1a1016 */
[----:B------:R-:W-:-:S03]  /*33f10*/  ISETP.NE.U32.AND P1, PT, R2, RZ, PT ;  /* 0x000000ff0200720c */ /* 0x000fc60003f25070 */
[----:B------:R-:W3:Y:S01]  /*33f20*/  LDL.64 R216, [R1+0x9f0] ;  /* 0x0009f00001d87983 */ /* 0x000ee20000100a00 */
[----:B------:R-:W-:-:S03]  /*33f30*/  SEL R2, R4, RZ, !P4 ;  /* 0x000000ff04027207 */ /* 0x000fc60006000000 */
[----:B------:R-:W3:Y:S01]  /*33f40*/  LDL.64 R18, [R1+0x878] ;  /* 0x0008780001127983 */ /* 0x000ee20000100a00 */
[-C--:B------:R-:W-:Y:S02]  /*33f50*/  ISETP.GE.AND P3, PT, R5, R10.reuse, PT ;  /* 0x0000000a0500720c */ /* 0x080fe40003f66270 */
[----:B------:R-:W-:Y:S02]  /*33f60*/  ISETP.NE.U32.AND P4, PT, R2, RZ, PT ;  /* 0x000000ff0200720c */ /* 0x000fe40003f85070 */
[C---:B------:R-:W-:Y:S01]  /*33f70*/  LOP3.LUT R5, R3.reuse, 0x32, RZ, 0xfc, !PT ;  /* 0x0000003203057812 */ /* 0x040fe200078efcff */
[----:B----4-:R1:W-:Y:S01]  /*33f80*/  LDGSTS.E [R232+-0x79ff8], desc[UR22][R230.64], P1 ;  /* 0x86008000e6e87fae */ /* 0x0103e200089a1016 */
[----:B------:R-:W-:Y:S02]  /*33f90*/  LOP3.LUT R2, R3, 0x30, RZ, 0xfc, !PT ;  /* 0x0000003003027812 */ /* 0x000fe400078efcff */
[-C--:B------:R-:W-:Y:S02]  /*33fa0*/  ISETP.GE.AND P0, PT, R5, R10.reuse, PT ;  /* 0x0000000a0500720c */ /* 0x080fe40003f06270 */
[----:B------:R-:W-:-:S02]  /*33fb0*/  ISETP.GE.AND P2, PT, R2, R10, PT ;  /* 0x0000000a0200720c */ /* 0x000fc40003f46270 */
[----:B------:R-:W-:Y:S02]  /*33fc0*/  LOP3.LUT R5, R13, 0x40, RZ, 0x3c, !PT ;  /* 0x000000400d057812 */ /* 0x000fe400078e3cff */
[----:B------:R-:W-:Y:S02]  /*33fd0*/  SEL R2, R4, RZ, !P3 ;  /* 0x000000ff04027207 */ /* 0x000fe40005800000 */
[----:B-1----:R-:W-:Y:S02]  /*33fe0*/  IADD3 R231, PT, PT, R20, 0x200000, R5 ;  /* 0x0020000014e77810 */ /* 0x002fe40007ffe005 */
[----:B------:R-:W-:Y:S01]  /*33ff0*/  ISETP.NE.U32.AND P3, PT, R2, RZ, PT ;  /* 0x000000ff0200720c */ /* 0x000fe20003f65070 */
[----:B------:R-:W-:Y:S01]  /*34000*/  STL.64 [R1+0x1df8], R232 ;  /* 0x001df8e801007387 */ /* 0x000fe20000100a00 */
[----:B------:R-:W-:-:S03]  /*34010*/  SEL R2, R4, RZ, !P2 ;  /* 0x000000ff04027207 */ /* 0x000fc60005000000 */
[----:B------:R1:W-:Y:S01]  /*34020*/  STL [R1+0x1818], R5 ;  /* 0x0018180501007387 */ /* 0x0003e20000100800 */
[----:B------:R-:W-:-:S03]  /*34030*/  ISETP.NE.U32.AND P2, PT, R2, RZ, PT ;  /* 0x000000ff0200720c */ /* 0x000fc60003f45070 */
[----:B------:R-:W-:Y:S04]  /*34040*/  LDGSTS.E [R231+-0x80000], desc[UR22][R16.64], P4 ;  /* 0x8000000010e77fae */ /* 0x000fe8000a1a1016 */
[----:B------:R-:W4:Y:S04]  /*34050*/  LDL.64 R184, [R1+0x860] ;  /* 0x0008600001b87983 */ /* 0x000f280000100a00 */
[----:B------:R-:W-:Y:S04]  /*34060*/  LDGSTS.E [R231+-0x7fff8], desc[UR22][R200.64], P3 ;  /* 0x80008000c8e77fae */ /* 0x000fe800099a1016 */
[----:B------:R-:W4:Y:S04]  /*34070*/  LDL.64 R16, [R1+0x5b8] ;  /* 0x0005b80001107983 */ /* 0x000f280000100a00 */
[----:B------:R-:W4:Y:S04]  /*34080*/  LDL.64 R200, [R1+0x5b0] ;  /* 0x0005b00001c87983 */ /* 0x000f280000100a00 */
[----:B--2---:R-:W-:Y:S04]  /*34090*/  LDGSTS.E [R231+-0x7e000], desc[UR22][R14.64], P2 ;  /* 0x820000000ee77fae */ /* 0x004fe800091a1016 */
[----:B------:R-:W2:Y:S01]  /*340a0*/  LDL.64 R14, [R1+0xba8] ;  /* 0x000ba800010e7983 */ /* 0x000ea20000100a00 */
[----:B------:R-:W-:-:S04]  /*340b0*/  LOP3.LUT R2, R3, 0x50, RZ, 0xfc, !PT ;  /* 0x0000005003027812 */ /* 0x000fc800078efcff */
[----:B------:R-:W-:Y:S02]  /*340c0*/  ISETP.GE.AND P6, PT, R2, R10, PT ;  /* 0x0000000a0200720c */ /* 0x000fe40003fc6270 */
[----:B------:R-:W-:-:S04]  /*340d0*/  SEL R2, R4, RZ, !P0 ;  /* 0x000000ff04027207 */ /* 0x000fc80004000000 */
[----:B------:R-:W-:Y:S02]  /*340e0*/  ISETP.NE.U32.AND P0, PT, R2, RZ, PT ;  /* 0x000000ff0200720c */ /* 0x000fe40003f05070 */
[----:B------:R-:W-:-:S04]  /*340f0*/  SEL R2, R4, RZ, !P6 ;  /* 0x000000ff04027207 */ /* 0x000fc80007000000 */
[----:B------:R-:W-:Y:S02]  /*34100*/  ISETP.NE.U32.AND P6, PT, R2, RZ, PT ;  /* 0x000000ff0200720c */ /* 0x000fe40003fc5070 */
[C---:B------:R-:W-:Y:S02]  /*34110*/  LOP3.LUT R11, R3.reuse, 0x52, RZ, 0xfc, !PT ;  /* 0x00000052030b7812 */ /* 0x040fe400078efcff */
[----:B------:R-:W-:Y:S02]  /*34120*/  LOP3.LUT R2, R3, 0x70, RZ, 0xfc, !PT ;  /* 0x0000007003027812 */ /* 0x000fe400078efcff */
[-C--:B------:R-:W-:Y:S02]  /*34130*/  ISETP.GE.AND P1, PT, R11, R10.reuse, PT ;  /* 0x0000000a0b00720c */ /* 0x080fe40003f26270 */
[----:B------:R-:W-:Y:S01]  /*34140*/  ISETP.GE.AND P4, PT, R2, R10, PT ;  /* 0x0000000a0200720c */ /* 0x000fe20003f86270 */
[----:B---3--:R-:W-:Y:S01]  /*34150*/  LDGSTS.E [R231+-0x7dff8], desc[UR22][R216.64], P0 ;  /* 0x82008000d8e77fae */ /* 0x008fe200081a1016 */
[----:B------:R-:W-:-:S04]  /*34160*/  SEL R2, R4, RZ, !P1 ;  /* 0x000000ff04027207 */ /* 0x000fc80004800000 */
[----:B------:R-:W-:Y:S01]  /*34170*/  ISETP.NE.U32.AND P1, PT, R2, RZ, PT ;  /* 0x000000ff0200720c */ /* 0x000fe20003f25070 */
[----:B------:R-:W-:Y:S04]  /*34180*/  LDGSTS.E [R231+-0x7c000], desc[UR22][R18.64], P6 ;  /* 0x8400000012e77fae */ /* 0x000fe8000b1a1016 */
[----:B------:R-:W3:Y:S01]  /*34190*/  LDL.64 R216, [R1+0xb98] ;  /* 0x000b980001d87983 */ /* 0x000ee20000100a00 */
[----:B------:R-:W-:Y:S02]  /*341a0*/  SEL R2, R4, RZ, !P4 ;  /* 0x000000ff04027207 */ /* 0x000fe40006000000 */
[----:B-1----:R-:W-:Y:S01]  /*341b0*/  LOP3.LUT R5, R3, 0x72, RZ, 0xfc, !PT ;  /* 0x0000007203057812 */ /* 0x002fe200078efcff */
[----:B------:R-:W3:Y:S01]  /*341c0*/  LDL.64 R18, [R1+0x9e0] ;  /* 0x0009e00001127983 */ /* 0x000ee20000100a00 */
[----:B------:R-:W-:-:S02]  /*341d0*/  ISETP.NE.U32.AND P4, PT, R2, RZ, PT ;  /* 0x000000ff0200720c */ /* 0x000fc40003f85070 */
        /* <DEDUP_REMOVED lines=8> */
[----:B------:R-:W-:Y:S01]  /*34260*/  LOP3.LUT R5, R3, 0x36, RZ, 0xfc, !PT ;  /* 0x0000003603057812 */ /* 0x000fe200078efcff */
[----:B----4-:R-:W-:Y:S01]  /*34270*/  LDGSTS.E [R231+-0x7bff8], desc[UR22][R184.64], P1 ;  /* 0x84008000b8e77fae */ /* 0x010fe200089a1016 */
[----:B------:R-:W-:Y:S02]  /*34280*/  ISETP.NE.U32.AND P2, PT, R2, RZ, PT ;  /* 0x000000ff0200720c */ /* 0x000fe40003f45070 */
[----:B------:R-:W-:Y:S01]  /*34290*/  ISETP.GE.AND P1, PT, R5, R10, PT ;  /* 0x0000000a0500720c */ /* 0x000fe20003f26270 */
[----:B------:R-:W-:Y:S04]  /*342a0*/  LDGSTS.E [R231+-0x7a000], desc[UR22][R16.64], P4 ;  /* 0x8600000010e77fae */ /* 0x000fe8000a1a1016 */
[----:B------:R-:W4:Y:S01]  /*342b0*/  LDL.64 R184, [R1+0x9a8] ;  /* 0x0009a80001b87983 */ /* 0x000f220000100a00 */
[----:B------:R-:W-:-:S03]  /*342c0*/  LOP3.LUT R5, R13, 0x50, RZ, 0x3c, !PT ;  /* 0x000000500d057812 */ /* 0x000fc600078e3cff */
[----:B------:R-:W-:Y:S04]  /*342d0*/  LDGSTS.E [R231+-0x79ff8], desc[UR22][R200.64], P3 ;  /* 0x86008000c8e77fae */ /* 0x000fe800099a1016 */
[----:B------:R-:W4:Y:S01]  /*342e0*/  LDL.64 R16, [R1+0x828] ;  /* 0x0008280001107983 */ /* 0x000f220000100a00 */
[----:B------:R-:W-:-:S03]  /*342f0*/  IADD3 R230, PT, PT, R20, 0x200000, R5 ;  /* 0x0020000014e67810 */ /* 0x000fc60007ffe005 */
[----:B------:R1:W-:Y:S01]  /*34300*/  STL [R1+0x1814], R5 ;  /* 0x0018140501007387 */ /* 0x0003e20000100800 */
[----:B------:R-:W-:-:S03]  /*34310*/  LOP3.LUT R2, R3, 0x34, RZ, 0xfc, !PT ;  /* 0x0000003403027812 */ /* 0x000fc600078efcff */
[----:B------:R-:W4:Y:S04]  /*34320*/  LDL.64 R200, [R1+0x5a8] ;  /* 0x0005a80001c87983 */ /* 0x000f280000100a00 */
[----:B--2---:R-:W-:Y:S01]  /*34330*/  LDGSTS.E [R230+-0x80000], desc[UR22][R14.64], P2 ;  /* 0x800000000ee67fae */ /* 0x004fe200091a1016 */
[C---:B------:R-:W-:Y:S02]  /*34340*/  LOP3.LUT R11, R3.reuse, 0x56, RZ, 0xfc, !PT ;  /* 0x00000056030b7812 */ /* 0x040fe400078efcff */
[----:B-1----:R-:W-:Y:S01]  /*34350*/  LOP3.LUT R5, R3, 0x76, RZ, 0xfc, !PT ;  /* 0x0000007603057812 */ /* 0x002fe200078efcff */
[----:B------:R-:W2:Y:S04]  /*34360*/  LDL.64 R152, [R1+0x988] ;  /* 0x0009880001987983 */ /* 0x000ea80000100a00 */
[----:B------:R-:W2:Y:S04]  /*34370*/  LDL.64 R168, [R1+0x618] ;  /* 0x0006180001a87983 */ /* 0x000ea80000100a00 */
[----:B------:R-:W2:Y:S01]  /*34380*/  LDL.64 R14, [R1+0x620] ;  /* 0x00062000010e7983 */ /* 0x000ea20000100a00 */
[----:B------:R-:W-:-:S02]  /*34390*/  ISETP.GE.AND P6, PT, R2, R10, PT ;  /* 0x0000000a0200720c */ /* 0x000fc40003fc6270 */
[----:B------:R-:W-:-:S04]  /*343a0*/  SEL R2, R4, RZ, !P0 ;  /* 0x000000ff04027207 */ /* 0x000fc80004000000 */
[----:B------:R-:W-:Y:S02]  /*343b0*/  ISETP.NE.U32.AND P0, PT, R2, RZ, PT ;  /* 0x000000ff0200720c */ /* 0x000fe40003f05070 */
[----:B------:R-:W-:-:S04]  /*343c0*/  SEL R2, R4, RZ, !P6 ;  /* 0x000000ff04027207 */ /* 0x000fc80007000000 */
[----:B------:R-:W-:Y:S02]  /*343d0*/  ISETP.NE.U32.AND P6, PT, R2, RZ, PT ;  /* 0x000000ff0200720c */ /* 0x000fe40003fc5070 */
[----:B------:R-:W-:-:S04]  /*343e0*/  LOP3.LUT R2, R3, 0x54, RZ, 0xfc, !PT ;  /* 0x0000005403027812 */ /* 0x000fc800078efcff */
[----:B------:R-:W-:Y:S02]  /*343f0*/  ISETP.GE.AND P4, PT, R2, R10, PT ;  /* 0x0000000a0200720c */ /* 0x000fe40003f86270 */
[----:B------:R-:W-:Y:S01]  /*34400*/  SEL R2, R4, RZ, !P1 ;  /* 0x000000ff04027207 */ /* 0x000fe20004800000 */
[----:B---3--:R-:W-:Y:S03]  /*34410*/  LDGSTS.E [R230+-0x7fff8], desc[UR22][R216.64], P0 ;  /* 0x80008000d8e67fae */ /* 0x008fe600081a1016 */
[----:B------:R-:W-:Y:S02]  /*34420*/  ISETP.NE.U32.AND P1, PT, R2, RZ, PT ;  /* 0x000000ff0200720c */ /* 0x000fe40003f25070 */
[----:B------:R-:W-:Y:S01]  /*34430*/  SEL R2, R4, RZ, !P4 ;  /* 0x000000ff04027207 */ /* 0x000fe20006000000 */
[----:B------:R-:W-:Y:S04]  /*34440*/  LDGSTS.E [R230+-0x7e000], desc[UR22][R18.64], P6 ;  /* 0x8200000012e67fae */ /* 0x000fe8000b1a1016 */
[----:B------:R-:W3:Y:S04]  /*34450*/  LDL.64 R216, [R1+0x5a0] ;  /* 0x0005a00001d87983 */ /* 0x000ee80000100a00 */
[----:B------:R-:W3:Y:S01]  /*34460*/  LDL.64 R18, [R1+0xb60] ;  /* 0x000b600001127983 */ /* 0x000ee20000100a00 */
[----:B------:R-:W-:-:S02]  /*34470*/  ISETP.NE.U32.AND P4, PT, R2, RZ, PT ;  /* 0x000000ff0200720c */ /* 0x000fc40003f85070 */
[----:B------:R-:W-:Y:S02]  /*34480*/  LOP3.LUT R2, R3, 0x74, RZ, 0xfc, !PT ;  /* 0x0000007403027812 */ /* 0x000fe400078efcff */
[-C--:B------:R-:W-:Y:S02]  /*34490*/  ISETP.GE.AND P3, PT, R11, R10.reuse, PT ;  /* 0x0000000a0b00720c */ /* 0x080fe40003f66270 */
[----:B------:R-:W-:Y:S02]  /*344a0*/  ISETP.GE.AND P2, PT, R2, R10, PT ;  /* 0x0000000a0200720c */ /* 0x000fe40003f46270 */
[----:B------:R-:W-:-:S04]  /*344b0*/  SEL R2, R4, RZ, !P3 ;  /* 0x000000ff04027207 */ /* 0x000fc80005800000 */
[----:B------:R-:W-:Y:S01]  /*344c0*/  ISETP.NE.U32.AND P3, PT, R2, RZ, PT ;  /* 0x000000ff0200720c */ /* 0x000fe20003f65070 */
[----:B----4-:R-:W-:Y:S04]  /*344d0*/  LDGSTS.E [R230+-0x7dff8], desc[UR22][R184.64], P1 ;  /* 0x82008000b8e67fae */ /* 0x010fe800089a1016 */
[----:B------:R-:W-:Y:S04]  /*344e0*/  LDGSTS.E [R230+-0x7c000], desc[UR22][R16.64], P4 ;  /* 0x8400000010e67fae */ /* 0x000fe8000a1a1016 */
[----:B------:R-:W4:Y:S04]  /*344f0*/  LDL.64 R16, [R1+0xb50] ;  /* 0x000b500001107983 */ /* 0x000f280000100a00 */
[----:B--2---:R-:W-:Y:S04]  /*34500*/  LDGSTS.E [R230+-0x7bff8], desc[UR22][R14.64], P3 ;  /* 0x840080000ee67fae */ /* 0x004fe800099a1016 */
[----:B------:R-:W2:Y:S01]  /*34510*/  LDL.64 R14, [R1+0x998] ;  /* 0x00099800010e7983 */ /* 0x000ea20000100a00 */
[----:B------:R-:W-:-:S02]  /*34520*/  SEL R2, R4, RZ, !P2 ;  /* 0x000000ff04027207 */ /* 0x000fc40005000000 */
[----:B------:R-:W-:Y:S02]  /*34530*/  ISETP.GE.AND P0, PT, R5, R10, PT ;  /* 0x0000000a0500720c */ /* 0x000fe40003f06270 */
[----:B------:R-:W-:Y:S02]  /*34540*/  ISETP.NE.U32.AND P2, PT, R2, RZ, PT ;  /* 0x000000ff0200720c */ /* 0x000fe40003f45070 */
[----:B------:R-:W-:-:S04]  /*34550*/  LOP3.LUT R2, R3, 0x18, RZ, 0xfc, !PT ;  /* 0x0000001803027812 */ /* 0x000fc800078efcff */
[-C--:B------:R-:W-:Y:S02]  /*34560*/  ISETP.GE.AND P6, PT, R2, R10.reuse, PT ;  /* 0x0000000a0200720c */ /* 0x080fe40003fc6270 */
[----:B------:R-:W-:Y:S02]  /*34570*/  SEL R2, R4, RZ, !P0 ;  /* 0x000000ff04027207 */ /* 0x000fe40004000000 */
[----:B------:R-:W-:Y:S02]  /*34580*/  LOP3.LUT R5, R3, 0x1a, RZ, 0xfc, !PT ;  /* 0x0000001a03057812 */ /* 0x000fe400078efcff */
[----:B------:R-:W-:Y:S01]  /*34590*/  ISETP.NE.U32.AND P0, PT, R2, RZ, PT ;  /* 0x000000ff0200720c */ /* 0x000fe20003f05070 */
[----:B------:R-:W-:Y:S01]  /*345a0*/  STL.64 [R1+0x1e00], R230 ;  /* 0x001e00e601007387 */ /* 0x000fe20000100a00 */
[----:B------:R-:W-:Y:S02]  /*345b0*/  SEL R2, R4, RZ, !P6 ;  /* 0x000000ff04027207 */ /* 0x000fe40007000000 */
[----:B------:R-:W-:Y:S01]  /*345c0*/  ISETP.GE.AND P1, PT, R5, R10, PT ;  /* 0x0000000a0500720c */ /* 0x000fe20003f26270 */
[----:B------:R-:W-:Y:S01]  /*345d0*/  LDGSTS.E [R230+-0x7a000], desc[UR22][R200.64], P2 ;  /* 0x86000000c8e67fae */ /* 0x000fe200091a1016 */
[----:B------:R-:W-:-:S02]  /*345e0*/  LOP3.LUT R5, R3, 0x3a, RZ, 0xfc, !PT ;  /* 0x0000003a03057812 */ /* 0x000fc400078efcff */
[----:B------:R-:W-:Y:S02]  /*345f0*/  ISETP.NE.U32.AND P6, PT, R2, RZ, PT ;  /* 0x000000ff0200720c */ /* 0x000fe40003fc5070 */
[----:B------:R-:W-:Y:S02]  /*34600*/  ISETP.GE.AND P3, PT, R5, R10, PT ;  /* 0x0000000a0500720c */ /* 0x000fe40003f66270 */
[----:B------:R-:W-:Y:S01]  /*34610*/  LOP3.LUT R5, R13, 0x60, RZ, 0x3c, !PT ;  /* 0x000000600d057812 */ /* 0x000fe200078e3cff */
[----:B---3--:R-:W-:Y:S03]  /*34620*/  LDGSTS.E [R230+-0x79ff8], desc[UR22][R216.64], P0 ;  /* 0x86008000d8e67fae */ /* 0x008fe600081a1016 */
[----:B------:R-:W-:Y:S01]  /*34630*/  IADD3 R21, PT, PT, R20, 0x200000, R5 ;  /* 0x0020000014157810 */ /* 0x000fe20007ffe005 */
[----:B------:R1:W-:Y:S01]  /*34640*/  STL [R1+0x1810], R5 ;  /* 0x0018100501007387 */ /* 0x0003e20000100800 */
[----:B------:R-:W-:-:S03]  /*34650*/  LOP3.LUT R2, R3, 0x38, RZ, 0xfc, !PT ;  /* 0x0000003803027812 */ /* 0x000fc600078efcff */
[----:B------:R-:W3:Y:S04]  /*34660*/  LDL.64 R184, [R1+0x610] ;  /* 0x0006100001b87983 */ /* 0x000ee80000100a00 */
[----:B------:R-:W-:Y:S04]  /*34670*/  LDGSTS.E [R21+-0x80000], desc[UR22][R18.64], P6 ;  /* 0x8000000012157fae */ /* 0x000fe8000b1a1016 */
[----:B------:R-:W3:Y:S01]  /*34680*/  LDL.64 R216, [R1+0x598] ;  /* 0x0005980001d87983 */ /* 0x000ee20000100a00 */
[----:B------:R-:W-:Y:S02]  /*34690*/  ISETP.GE.AND P4, PT, R2, R10, PT ;  /* 0x0000000a0200720c */ /* 0x000fe40003f86270 */
[----:B------:R-:W-:Y:S01]  /*346a0*/  SEL R2, R4, RZ, !P1 ;  /* 0x000000ff04027207 */ /* 0x000fe20004800000 */
[----:B------:R-:W3:Y:S04]  /*346b0*/  LDL.64 R200, [R1+0xb08] ;  /* 0x000b080001c87983 */ /* 0x000ee80000100a00 */
[----:B------:R-:W3:Y:S01]  /*346c0*/  LDL.64 R18, [R1+0x590] ;  /* 0x0005900001127983 */ /* 0x000ee20000100a00 */
[----:B------:R-:W-:-:S02]  /*346d0*/  ISETP.NE.U32.AND P1, PT, R2, RZ, PT ;  /* 0x000000ff0200720c */ /* 0x000fc40003f25070 */
[----:B------:R-:W-:-:S04]  /*346e0*/  SEL R2, R4, RZ, !P4 ;  /* 0x000000ff04027207 */ /* 0x000fc80006000000 */
[----:B------:R-:W-:-:S07]  /*346f0*/  ISETP.NE.U32.AND P4, PT, R2, RZ, PT ;  /* 0x000000ff0200720c */ /* 0x000fce0003f85070 */
[----:B----4-:R-:W-:Y:S04]  /*34700*/  LDGSTS.E [R21+-0x7fff8], desc[UR22][R16.64], P1 ;  /* 0x8000800010157fae */ /* 0x010fe800089a1016 */
[----:B------:R-:W4:Y:S01]  /*34710*/  LDL.64 R16, [R1+0xb40] ;  /* 0x000b400001107983 */ /* 0x000f220000100a00 */
[----:B------:R-:W-:-:S04]  /*34720*/  LOP3.LUT R2, R3, 0x58, RZ, 0xfc, !PT ;  /* 0x0000005803027812 */ /* 0x000fc800078efcff */
[----:B------:R-:W-:Y:S02]  /*34730*/  ISETP.GE.AND P2, PT, R2, R10, PT ;  /* 0x0000000a0200720c */ /* 0x000fe40003f46270 */
[----:B------:R-:W-:Y:S01]  /*34740*/  SEL R2, R4, RZ, !P3 ;  /* 0x000000ff04027207 */ /* 0x000fe20005800000 */
[----:B--2---:R-:W-:Y:S04]  /*34750*/  LDGSTS.E [R21+-0x7e000], desc[UR22][R14.64], P4 ;  /* 0x820000000e157fae */ /* 0x004fe8000a1a1016 */
[----:B------:R-:W2:Y:S01]  /*34760*/  LDL.64 R14, [R1+0x950] ;  /* 0x00095000010e7983 */ /* 0x000ea20000100a00 */
[----:B------:R-:W-:Y:S02]  /*34770*/  ISETP.NE.U32.AND P3, PT, R2, RZ, PT ;  /* 0x000000ff0200720c */ /* 0x000fe40003f65070 */
[----:B------:R-:W-:-:S02]  /*34780*/  SEL R2, R4, RZ, !P2 ;  /* 0x000000ff04027207 */ /* 0x000fc40005000000 */
[C---:B------:R-:W-:Y:S02]  /*34790*/  LOP3.LUT R11, R3.reuse, 0x5a, RZ, 0xfc, !PT ;  /* 0x0000005a030b7812 */ /* 0x040fe400078efcff */
[----:B------:R-:W-:Y:S02]  /*347a0*/  ISETP.NE.U32.AND P2, PT, R2, RZ, PT ;  /* 0x000000ff0200720c */ /* 0x000fe40003f45070 */
[----:B------:R-:W-:Y:S02]  /*347b0*/  LOP3.LUT R2, R3, 0x78, RZ, 0xfc, !PT ;  /* 0x0000007803027812 */ /* 0x000fe400078efcff */
[-C--:B------:R-:W-:Y:S02]  /*347c0*/  ISETP.GE.AND P0, PT, R11, R10.reuse, PT ;  /* 0x0000000a0b00720c */ /* 0x080fe40003f06270 */
[----:B------:R-:W-:Y:S01]  /*347d0*/  ISETP.GE.AND P6, PT, R2, R10, PT ;  /* 0x0000000a0200720c */ /* 0x000fe20003fc6270 */
[----:B------:R-:W-:Y:S01]  /*347e0*/  LDGSTS.E [R21+-0x7dff8], desc[UR22][R152.64], P3 ;  /* 0x8200800098157fae */ /* 0x000fe200099a1016 */
[----:B------:R-:W-:-:S04]  /*347f0*/  SEL R2, R4, RZ, !P0 ;  /* 0x000000ff04027207 */ /* 0x000fc80004000000 */
[----:B------:R-:W-:Y:S01]  /*34800*/  ISETP.NE.U32.AND P0, PT, R2, RZ, PT ;  /* 0x000000ff0200720c */ /* 0x000fe20003f05070 */
[----:B------:R-:W-:Y:S01]  /*34810*/  LDGSTS.E [R21+-0x7c000], desc[UR22][R168.64], P2 ;  /* 0x84000000a8157fae */ /* 0x000fe200091a1016 */
[----:B------:R-:W-:Y:S02]  /*34820*/  SEL R2, R4, RZ, !P6 ;  /* 0x000000ff04027207 */ /* 0x000fe40007000000 */
[C---:B-1----:R-:W-:Y:S02]  /*34830*/  LOP3.LUT R5, R3.reuse, 0x7a, RZ, 0xfc, !PT ;  /* 0x0000007a03057812 */ /* 0x042fe400078efcff */
[----:B------:R-:W-:Y:S02]  /*34840*/  ISETP.NE.U32.AND P6, PT, R2, RZ, PT ;  /* 0x000000ff0200720c */ /* 0x000fe40003fc5070 */
[----:B------:R-:W-:Y:S02]  /*34850*/  LOP3.LUT R2, R3, 0x1c, RZ, 0xfc, !PT ;  /* 0x0000001c03027812 */ /* 0x000fe400078efcff */
[----:B------:R-:W-:-:S02]  /*34860*/  ISETP.GE.AND P1, PT, R5, R10, PT ;  /* 0x0000000a0500720c */ /* 0x000fc40003f26270 */
[----:B------:R-:W-:Y:S01]  /*34870*/  ISETP.GE.AND P4, PT, R2, R10, PT ;  /* 0x0000000a0200720c */ /* 0x000fe20003f86270 */
[----:B---3--:R-:W-:Y:S01]  /*34880*/  LDGSTS.E [R21+-0x7bff8], desc[UR22][R184.64], P0 ;  /* 0x84008000b8157fae */ /* 0x008fe200081a1016 */
[----:B------:R-:W-:-:S04]  /*34890*/  SEL R2, R4, RZ, !P1 ;  /* 0x000000ff04027207 */ /* 0x000fc80004800000 */
[----:B------:R-:W-:Y:S01]  /*348a0*/  ISETP.NE.U32.AND P1, PT, R2, RZ, PT ;  /* 0x000000ff0200720c */ /* 0x000fe20003f25070 */
[----:B------:R-:W-:Y:S01]  /*348b0*/  LDGSTS.E [R21+-0x7a000], desc[UR22][R216.64], P6 ;  /* 0x86000000d8157fae */ /* 0x000fe2000b1a1016 */
[----:B------:R-:W-:Y:S02]  /*348c0*/  SEL R2, R4, RZ, !P4 ;  /* 0x000000ff04027207 */ /* 0x000fe40006000000 */
[C---:B------:R-:W-:Y:S02]  /*348d0*/  LOP3.LUT R5, R3.reuse, 0x1e, RZ, 0xfc, !PT ;  /* 0x0000001e03057812 */ /* 0x040fe400078efcff */
[----:B------:R-:W-:Y:S02]  /*348e0*/  ISETP.NE.U32.AND P4, PT, R2, RZ, PT ;  /* 0x000000ff0200720c */ /* 0x000fe40003f85070 */
[----:B------:R-:W-:Y:S02]  /*348f0*/  LOP3.LUT R2, R3, 0x3c, RZ, 0xfc, !PT ;  /* 0x0000003c03027812 */ /* 0x000fe400078efcff */
[----:B------:R-:W-:-:S02]  /*34900*/  ISETP.GE.AND P3, PT, R5, R10, PT ;  /* 0x0000000a0500720c */ /* 0x000fc40003f66270 */
[----:B------:R-:W-:Y:S01]  /*34910*/  ISETP.GE.AND P2, PT, R2, R10, PT ;  /* 0x0000000a0200720c */ /* 0x000fe20003f46270 */
[----:B------:R-:W-:Y:S01]  /*34920*/  LDGSTS.E [R21+-0x79ff8], desc[UR22][R18.64], P1 ;  /* 0x8600800012157fae */ /* 0x000fe200089a1016 */
[----:B------:R-:W-:-:S04]  /*34930*/  SEL R2, R4, RZ, !P3 ;  /* 0x000000ff04027207 */ /* 0x000fc80005800000 */
[----:B------:R-:W-:Y:S02]  /*34940*/  ISETP.NE.U32.AND P3, PT, R2, RZ, PT ;  /* 0x000000ff0200720c */ /* 0x000fe40003f65070 */
[----:B------:R-:W-:-:S04]  /*34950*/  SEL R2, R4, RZ, !P2 ;  /* 0x000000ff04027207 */ /* 0x000fc80005000000 */
[----:B------:R-:W-:Y:S02]  /*34960*/  ISETP.NE.U32.AND P2, PT, R2, RZ, PT ;  /* 0x000000ff0200720c */ /* 0x000fe40003f45070 */
[----:B------:R-:W-:-:S05]  /*34970*/  LOP3.LUT R2, R13, 0x70, RZ, 0x3c, !PT ;  /* 0x000000700d027812 */ /* 0x000fca00078e3cff */
[----:B------:R1:W-:Y:S04]  /*34980*/  STL [R1+0x180c], R2 ;  /* 0x00180c0201007387 */ /* 0x0003e80000100800 */
[----:B------:R-:W3:Y:S04]  /*34990*/  LDL.64 R184, [R1+0x940] ;  /* 0x0009400001b87983 */ /* 0x000ee80000100a00 */
[----:B------:R-:W3:Y:S04]  /*349a0*/  LDL.64 R216, [R1+0x608] ;  /* 0x0006080001d87983 */ /* 0x000ee80000100a00 */
[----:B------:R-:W3:Y:S01]  /*349b0*/  LDL.64 R18, [R1+0x600] ;  /* 0x0006000001127983 */ /* 0x000ee20000100a00 */
[----:B------:R-:W-:Y:S01]  /*349c0*/  IADD3 R20, PT, PT, R20, 0x200000, R2 ;  /* 0x0020000014147810 */ /* 0x000fe20007ffe002 */
[----:B------:R-:W1:Y:S04]  /*349d0*/  S2R R13, SR_TID.X ;  /* 0x00000000000d7919 */ /* 0x000e680000002100 */
[----:B----4-:R-:W-:Y:S04]  /*349e0*/  LDGSTS.E [R20+-0x80000], desc[UR22][R16.64], P4 ;  /* 0x8000000010147fae */ /* 0x010fe8000a1a1016 */
[----:B------:R4:W-:Y:S01]  /*349f0*/  LDGSTS.E [R20+-0x7fff8], desc[UR22][R200.64], P3 ;  /* 0x80008000c8147fae */ /* 0x0009e200099a1016 */
[----:B------:R-:W-:Y:S01]  /*34a00*/  LOP3.LUT R5, R3, 0x3e, RZ, 0xfc, !PT ;  /* 0x0000003e03057812 */ /* 0x000fe200078efcff */
[----:B------:R-:W-:-:S02]  /*34a10*/  UIADD3 UR4, UPT, UPT, UR4, -0x80, URZ ;  /* 0xffffff8004047890 */ /* 0x000fc4000fffe0ff */
[----:B------:R-:W3:Y:S04]  /*34a20*/  LDL.64 R168, [R1+0x480] ;  /* 0x0004800001a87983 */ /* 0x000ee80000100a00 */
        /* <DEDUP_REMOVED lines=13> */
[----:B--2---:R-:W-:Y:S04]  /*34b00*/  LDGSTS.E [R20+-0x7e000], desc[UR22][R14.64], P2 ;  /* 0x820000000e147fae */ /* 0x004fe800091a1016 */
[----:B------:R-:W2:Y:S01]  /*34b10*/  LDL.64 R14, [R1+0x548] ;  /* 0x00054800010e7983 */ /* 0x000ea20000100a00 */
[----:B-1----:R-:W-:-:S04]  /*34b20*/  LOP3.LUT R2, R3, 0x5e, RZ, 0xfc, !PT ;  /* 0x0000005e03027812 */ /* 0x002fc800078efcff */
[-C--:B------:R-:W-:Y:S02]  /*34b30*/  ISETP.GE.AND P1, PT, R2, R10.reuse, PT ;  /* 0x0000000a0200720c */ /* 0x080fe40003f26270 */
[----:B------:R-:W-:Y:S02]  /*34b40*/  LOP3.LUT R2, R3, 0x7c, RZ, 0xfc, !PT ;  /* 0x0000007c03027812 */ /* 0x000fe400078efcff */
[-C--:B------:R-:W-:Y:S02]  /*34b50*/  ISETP.GE.AND P0, PT, R5, R10.reuse, PT ;  /* 0x0000000a0500720c */ /* 0x080fe40003f06270 */
[----:B------:R-:W-:Y:S02]  /*34b60*/  ISETP.GE.AND P4, PT, R2, R10, PT ;  /* 0x0000000a0200720c */ /* 0x000fe40003f86270 */
[C---:B------:R-:W-:Y:S02]  /*34b70*/  LOP3.LUT R2, R3.reuse, 0x7e, RZ, 0xfc, !PT ;  /* 0x0000007e03027812 */ /* 0x040fe400078efcff */
[----:B------:R-:W-:-:S02]  /*34b80*/  LOP3.LUT R5, R3, 0x5c, RZ, 0xfc, !PT ;  /* 0x0000005c03057812 */ /* 0x000fc400078efcff */
[-C--:B------:R-:W-:Y:S02]  /*34b90*/  ISETP.GE.AND P3, PT, R2, R10.reuse, PT ;  /* 0x0000000a0200720c */ /* 0x080fe40003f66270 */
[----:B------:R-:W-:Y:S02]  /*34ba0*/  SEL R2, R4, RZ, !P0 ;  /* 0x000000ff04027207 */ /* 0x000fe40004000000 */
[----:B------:R-:W-:Y:S02]  /*34bb0*/  ISETP.GE.AND P6, PT, R5, R10, PT ;  /* 0x0000000a0500720c */ /* 0x000fe40003fc6270 */
[----:B------:R-:W-:Y:S02]  /*34bc0*/  ISETP.NE.U32.AND P0, PT, R2, RZ, PT ;  /* 0x000000ff0200720c */ /* 0x000fe40003f05070 */
[----:B------:R-:W-:Y:S02]  /*34bd0*/  SEL R2, R4, RZ, !P6 ;  /* 0x000000ff04027207 */ /* 0x000fe40007000000 */
[----:B----4-:R-:W-:-:S02]  /*34be0*/  LOP3.LUT R201, R13, 0x7f, RZ, 0xc0, !PT ;  /* 0x0000007f0dc97812 */ /* 0x010fc400078ec0ff */
[----:B------:R-:W1:Y:S01]  /*34bf0*/  LDC R13, c[0x0][0x3a0] ;  /* 0x0000e800ff0d7b82 */ /* 0x000e620000000800 */
[----:B------:R-:W-:Y:S02]  /*34c00*/  ISETP.NE.U32.AND P6, PT, R2, RZ, PT ;  /* 0x000000ff0200720c */ /* 0x000fe40003fc5070 */
[----:B------:R-:W-:-:S04]  /*34c10*/  SEL R2, R4, RZ, !P1 ;  /* 0x000000ff04027207 */ /* 0x000fc80004800000 */
[----:B------:R-:W-:Y:S02]  /*34c20*/  ISETP.NE.U32.AND P1, PT, R2, RZ, PT ;  /* 0x000000ff0200720c */ /* 0x000fe40003f25070 */
[C---:B------:R-:W-:Y:S02]  /*34c30*/  SEL R2, R4.reuse, RZ, !P4 ;  /* 0x000000ff04027207 */ /* 0x040fe40006000000 */
[----:B------:R-:W-:Y:S02]  /*34c40*/  SEL R4, R4, RZ, !P3 ;  /* 0x000000ff04047207 */ /* 0x000fe40005800000 */
[----:B------:R-:W-:Y:S02]  /*34c50*/  ISETP.NE.U32.AND P4, PT, R2, RZ, PT ;  /* 0x000000ff0200720c */ /* 0x000fe40003f85070 */
[----:B------:R-:W-:Y:S01]  /*34c60*/  ISETP.NE.U32.AND P3, PT, R4, RZ, PT ;  /* 0x000000ff0400720c */ /* 0x000fe20003f65070 */
[----:B-1----:R-:W-:Y:S01]  /*34c70*/  VIADD R13, R13, 0x7f ;  /* 0x0000007f0d0d7836 */ /* 0x002fe20000000000 */
[----:B---3--:R-:W-:Y:S04]  /*34c80*/  LDGSTS.E [R20+-0x7dff8], desc[UR22][R184.64], P0 ;  /* 0x82008000b8147fae */ /* 0x008fe800081a1016 */
[----:B------:R-:W-:Y:S04]  /*34c90*/  LDGSTS.E [R20+-0x7c000], desc[UR22][R216.64], P6 ;  /* 0x84000000d8147fae */ /* 0x000fe8000b1a1016 */
[----:B------:R1:W-:Y:S01]  /*34ca0*/  LDGSTS.E [R20+-0x7bff8], desc[UR22][R18.64], P1 ;  /* 0x8400800012147fae */ /* 0x0003e200089a1016 */
[----:B------:R-:W-:-:S02]  /*34cb0*/  ISETP.GE.AND P0, PT, R201, UR4, PT ;  /* 0x00000004c9007c0c */ /* 0x000fc4000bf06270 */
[----:B------:R-:W-:Y:S01]  /*34cc0*/  ISETP.GT.AND P6, PT, R13, 0xff, PT ;  /* 0x000000ff0d00780c */ /* 0x000fe20003fc4270 */
[----:B------:R-:W3:Y:S04]  /*34cd0*/  LDL.64 R200, [R1+0x500] ;  /* 0x0005000001c87983 */ /* 0x000ee80000100a00 */
[----:B------:R-:W4:Y:S01]  /*34ce0*/  LDL.64 R216, [R1+0x540] ;  /* 0x0005400001d87983 */ /* 0x000f220000100a00 */
[----:B-1----:R-:W1:Y:S01]  /*34cf0*/  S2R R18, SR_TID.X ;  /* 0x0000000000127919 */ /* 0x002e620000002100 */
[----:B------:R-:W-:Y:S02]  /*34d00*/  SEL R2, RZ, 0x4, P0 ;  /* 0x00000004ff027807 */ /* 0x000fe40000000000 */
[----:B------:R-:W-:Y:S01]  /*34d10*/  ISETP.GE.AND P0, PT, R3, UR4, PT ;  /* 0x0000000403007c0c */ /* 0x000fe2000bf06270 */
[----:B------:R-:W3:Y:S01]  /*34d20*/  LDL.64 R184, [R1+0x4c0] ;  /* 0x0004c00001b87983 */ /* 0x000ee20000100a00 */
[----:B------:R-:W-:-:S02]  /*34d30*/  SEL R2, R2, RZ, P6 ;  /* 0x000000ff02027207 */ /* 0x000fc40003000000 */
[----:B------:R-:W-:Y:S01]  /*34d40*/  SEL R4, RZ, 0x4, P0 ;  /* 0x00000004ff047807 */ /* 0x000fe20000000000 */
[----:B------:R-:W-:Y:S01]  /*34d50*/  LDGSTS.E [R20+-0x7a000], desc[UR22][R16.64], P4 ;  /* 0x8600000010147fae */ /* 0x000fe2000a1a1016 */
[----:B------:R-:W-:Y:S02]  /*34d60*/  LOP3.LUT R13, R3, 0x2, RZ, 0xfc, !PT ;  /* 0x00000002030d7812 */ /* 0x000fe400078efcff */
[----:B------:R-:W-:Y:S02]  /*34d70*/  ISETP.NE.U32.AND P0, PT, R2, RZ, PT ;  /* 0x000000ff0200720c */ /* 0x000fe40003f05070 */
[----:B------:R-:W-:Y:S02]  /*34d80*/  SEL R2, R4, RZ, P6 ;  /* 0x000000ff04027207 */ /* 0x000fe40003000000 */
[----:B------:R-:W-:Y:S02]  /*34d90*/  ISETP.GE.AND P1, PT, R13, UR4, PT ;  /* 0x000000040d007c0c */ /* 0x000fe4000bf26270 */
[----:B------:R-:W-:-:S02]  /*34da0*/  LOP3.LUT R13, R3, 0x20, RZ, 0xfc, !PT ;  /* 0x00000020030d7812 */ /* 0x000fc400078efcff */
[----:B------:R-:W-:Y:S01]  /*34db0*/  ISETP.NE.U32.AND P4, PT, R2, RZ, PT ;  /* 0x000000ff0200720c */ /* 0x000fe20003f85070 */
[----:B------:R-:W3:Y:S01]  /*34dc0*/  LDL.64 R16, [R1+0x40] ;  /* 0x0000400001107983 */ /* 0x000ee20000100a00 */
[----:B------:R-:W-:Y:S02]  /*34dd0*/  SEL R2, RZ, 0x4, P1 ;  /* 0x00000004ff027807 */ /* 0x000fe40000800000 */
[----:B------:R-:W-:Y:S02]  /*34de0*/  ISETP.GE.AND P1, PT, R13, UR4, PT ;  /* 0x000000040d007c0c */ /* 0x000fe4000bf26270 */
[----:B------:R-:W-:Y:S02]  /*34df0*/  SEL R2, R2, RZ, P6 ;  /* 0x000000ff02027207 */ /* 0x000fe40003000000 */
[----:B------:R-:W-:Y:S02]  /*34e00*/  SEL R4, RZ, 0x4, P1 ;  /* 0x00000004ff047807 */ /* 0x000fe40000800000 */
[----:B------:R-:W-:-:S02]  /*34e10*/  ISETP.NE.U32.AND P1, PT, R2, RZ, PT ;  /* 0x000000ff0200720c */ /* 0x000fc40003f25070 */
[----:B------:R-:W-:Y:S01]  /*34e20*/  SEL R2, R4, RZ, P6 ;  /* 0x000000ff04027207 */ /* 0x000fe20003000000 */
[----:B-1----:R-:W-:Y:S01]  /*34e30*/  IMAD.SHL.U32 R11, R18, 0x4, RZ ;  /* 0x00000004120b7824 */ /* 0x002fe200078e00ff */
[----:B------:R-:W-:Y:S01]  /*34e40*/  ISETP.NE.U32.AND P2, PT, R12, RZ, PT ;  /* 0x000000ff0c00720c */ /* 0x000fe20003f45070 */
[----:B------:R-:W3:Y:S03]  /*34e50*/  LDL.64 R4, [R1+0x180] ;  /* 0x0001800001047983 */ /* 0x000ee60000100a00 */
[----:B------:R-:W-:Y:S01]  /*34e60*/  LOP3.LUT R11, R11, 0x7c, RZ, 0xc0, !PT ;  /* 0x0000007c0b0b7812 */ /* 0x000fe200078ec0ff */
[----:B------:R-:W3:Y:S04]  /*34e70*/  LDL.64 R12, [R1+0x140] ;  /* 0x00014000010c7983 */ /* 0x000ee80000100a00 */
[----:B--2---:R-:W-:Y:S01]  /*34e80*/  LDGSTS.E [R20+-0x79ff8], desc[UR22][R14.64], P3 ;  /* 0x860080000e147fae */ /* 0x004fe200099a1016 */
[----:B------:R-:W-:-:S02]  /*34e90*/  ISETP.NE.U32.AND P3, PT, R2, RZ, PT ;  /* 0x000000ff0200720c */ /* 0x000fc40003f65070 */
[----:B------:R-:W-:Y:S01]  /*34ea0*/  LOP3.LUT R2, R18, 0x60, RZ, 0xc0, !PT ;  /* 0x0000006012027812 */ /* 0x000fe200078ec0ff */
[----:B------:R-:W0:Y:S04]  /*34eb0*/  LDGDEPBAR ;  /* 0x00000000000079af */ /* 0x000e280000000000 */
[----:B------:R-:W-:Y:S01]  /*34ec0*/  IMAD R11, R2, 0x400, R11 ;  /* 0x00000400020b7824 */ /* 0x000fe200078e020b */
[----:B------:R-:W2:Y:S04]  /*34ed0*/  LDL.64 R14, [R1] ;  /* 0x00000000010e7983 */ /* 0x000ea80000100a00 */
[----:B------:R1:W-:Y:S04]  /*34ee0*/  STL.64 [R1+0x1e08], R20 ;  /* 0x001e081401007387 */ /* 0x0003e80000100a00 */
[----:B-1----:R-:W2:Y:S04]  /*34ef0*/  LDL.64 R20, [R1+0x1c0] ;  /* 0x0001c00001147983 */ /* 0x002ea80000100a00 */
[----:B------:R1:W-:Y:S04]  /*34f00*/  STL [R1+0x1e10], R3 ;  /* 0x001e100301007387 */ /* 0x0003e80000100800 */
[----:B-1----:R-:W2:Y:S01]  /*34f10*/  LDL.64 R2, [R1+0x200] ;  /* 0x0002000001027983 */ /* 0x002ea20000100a00 */
[----:B------:R-:W-:-:S05]  /*34f20*/  VIADD R19, R11, UR7 ;  /* 0x000000070b137c36 */ /* 0x000fca0008000000 */
[----:B----4-:R-:W-:Y:S04]  /*34f30*/  LDGSTS.E [R19], desc[UR22][R216.64], P2 ;  /* 0x00000000d8137fae */ /* 0x010fe800091a1016 */
[----:B---3--:R-:W-:Y:S04]  /*34f40*/  LDGSTS.E [R19+0x400], desc[UR22][R200.64], P2 ;  /* 0x00400000c8137fae */ /* 0x008fe800091a1016 */
[----:B------:R-:W-:Y:S04]  /*34f50*/  LDGSTS.E [R19+0x800], desc[UR22][R184.64], P2 ;  /* 0x00800000b8137fae */ /* 0x000fe800091a1016 */
[----:B------:R-:W-:Y:S04]  /*34f60*/  LDGSTS.E [R19+0xc00], desc[UR22][R168.64], P2 ;  /* 0x00c00000a8137fae */ /* 0x000fe800091a1016 */
[----:B------:R-:W-:Y:S04]  /*34f70*/  LDGSTS.E [R19+0x1000], desc[UR22][R152.64], P2 ;  /* 0x0100000098137fae */ /* 0x000fe800091a1016 */
[----:B------:R-:W-:Y:S04]  /*34f80*/  LDGSTS.E [R19+0x1400], desc[UR22][R124.64], P2 ;  /* 0x014000007c137fae */ /* 0x000fe800091a1016 */
[----:B------:R-:W-:Y:S04]  /*34f90*/  LDGSTS.E [R19+0x1800], desc[UR22][R108.64], P2 ;  /* 0x018000006c137fae */ /* 0x000fe800091a1016 */
[----:B------:R-:W-:Y:S04]  /*34fa0*/  LDGSTS.E [R19+0x1c00], desc[UR22][R92.64], P2 ;  /* 0x01c000005c137fae */ /* 0x000fe800091a1016 */
[----:B------:R-:W-:Y:S04]  /*34fb0*/  LDGSTS.E [R19+0x2000], desc[UR22][R76.64], P2 ;  /* 0x020000004c137fae */ /* 0x000fe800091a1016 */
[----:B------:R-:W3:Y:S04]  /*34fc0*/  LDL.LU.64 R216, [R1+0x1e98] ;  /* 0x001e980001d87983 */ /* 0x000ee80000300a00 */
[----:B------:R-:W-:Y:S04]  /*34fd0*/  LDGSTS.E [R19+0x2400], desc[UR22][R60.64], P2 ;  /* 0x024000003c137fae */ /* 0x000fe800091a1016 */
[----:B------:R-:W4:Y:S04]  /*34fe0*/  LDL.LU.64 R200, [R1+0x1e90] ;  /* 0x001e900001c87983 */ /* 0x000f280000300a00 */
[----:B------:R-:W-:Y:S04]  /*34ff0*/  LDGSTS.E [R19+0x2800], desc[UR22][R44.64], P2 ;  /* 0x028000002c137fae */ /* 0x000fe800091a1016 */
[----:B------:R-:W3:Y:S04]  /*35000*/  LDL.LU.64 R184, [R1+0x1e88] ;  /* 0x001e880001b87983 */ /* 0x000ee80000300a00 */
[----:B------:R-:W-:Y:S04]  /*35010*/  LDGSTS.E [R19+0x2c00], desc[UR22][R28.64], P2 ;  /* 0x02c000001c137fae */ /* 0x000fe800091a1016 */
[----:B------:R-:W3:Y:S04]  /*35020*/  LDL.LU.64 R168, [R1+0x1e80] ;  /* 0x001e800001a87983 */ /* 0x000ee80000300a00 */
[----:B------:R-:W-:Y:S04]  /*35030*/  LDGSTS.E [R19+0x3000], desc[UR22][R22.64], P2 ;  /* 0x0300000016137fae */ /* 0x000fe800091a1016 */
[----:B------:R-:W3:Y:S04]  /*35040*/  LDL.LU.64 R152, [R1+0x1e78] ;  /* 0x001e780001987983 */ /* 0x000ee80000300a00 */
        /* <DEDUP_REMOVED lines=8> */
[----:B--2---:R-:W-:Y:S04]  /*350d0*/  LDGSTS.E [R19+0x3400], desc[UR22][R2.64], P2 ;  /* 0x0340000002137fae */ /* 0x004fe800091a1016 */
[----:B------:R-:W-:Y:S04]  /*350e0*/  LDGSTS.E [R19+0x3800], desc[UR22][R20.64], P2 ;  /* 0x0380000014137fae */ /* 0x000fe800091a1016 */
[----:B------:R-:W-:Y:S04]  /*350f0*/  LDGSTS.E [R19+0x3c00], desc[UR22][R4.64], P2 ;  /* 0x03c0000004137fae */ /* 0x000fe800091a1016 */
[----:B------:R-:W-:Y:S04]  /*35100*/  LDGSTS.E [R19+0x4000], desc[UR22][R12.64], P2 ;  /* 0x040000000c137fae */ /* 0x000fe800091a1016 */
[----:B------:R-:W-:Y:S04]  /*35110*/  LDGSTS.E [R19+0x4400], desc[UR22][R230.64], P2 ;  /* 0x04400000e6137fae */ /* 0x000fe800091a1016 */
[----:B------:R-:W-:Y:S04]  /*35120*/  LDGSTS.E [R19+0x4800], desc[UR22][R232.64], P2 ;  /* 0x04800000e8137fae */ /* 0x000fe800091a1016 */
[----:B------:R-:W-:Y:S04]  /*35130*/  LDGSTS.E [R19+0x4c00], desc[UR22][R234.64], P2 ;  /* 0x04c00000ea137fae */ /* 0x000fe800091a1016 */
[----:B------:R-:W-:Y:S04]  /*35140*/  LDGSTS.E [R19+0x5000], desc[UR22][R16.64], P2 ;  /* 0x0500000010137fae */ /* 0x000fe800091a1016 */
[----:B------:R-:W-:Y:S04]  /*35150*/  LDGSTS.E [R19+0x5400], desc[UR22][R14.64], P2 ;  /* 0x054000000e137fae */ /* 0x000fe800091a1016 */
[----:B------:R-:W2:Y:S04]  /*35160*/  LDL.64 R230, [R1+0xab8] ;  /* 0x000ab80001e67983 */ /* 0x000ea80000100a00 */
        /* <DEDUP_REMOVED lines=8> */
[----:B------:R-:W-:Y:S04]  /*351f0*/  LDGSTS.E [R19+0x5800], desc[UR22][R236.64], P2 ;  /* 0x05800000ec137fae */ /* 0x000fe800091a1016 */
[----:B------:R1:W-:Y:S04]  /*35200*/  STL.64 [R1+0x1b38], R236 ;  /* 0x001b38ec01007387 */ /* 0x0003e80000100a00 */
[----:B------:R-:W-:Y:S04]  /*35210*/  LDGSTS.E [R19+0x5c00], desc[UR22][R214.64], P2 ;  /* 0x05c00000d6137fae */ /* 0x000fe800091a1016 */
[----:B------:R-:W-:Y:S04]  /*35220*/  LDGSTS.E [R19+0x6000], desc[UR22][R198.64], P2 ;  /* 0x06000000c6137fae */ /* 0x000fe800091a1016 */
[----:B-1----:R-:W2:Y:S04]  /*35230*/  LDL.64 R236, [R1+0xa60] ;  /* 0x000a600001ec7983 */ /* 0x002ea80000100a00 */
        /* <DEDUP_REMOVED lines=33> */
[----:B------:R2:W-:Y:S04]  /*35450*/  LDGSTS.E [R19+0x22400], desc[UR22][R8.64], P2 ;  /* 0x2240000008137fae */ /* 0x0005e800091a1016 */
[----:B-1----:R-:W2:Y:S04]  /*35460*/  LDL.64 R142, [R1+0x770] ;  /* 0x00077000018e7983 */ /* 0x002ea80000100a00 */
[----:B------:R-:W-:Y:S04]  /*35470*/  STL.64 [R1+0x1a88], R140 ;  /* 0x001a888c01007387 */ /* 0x000fe80000100a00 */
[----:B------:R-:W-:Y:S04]  /*35480*/  STL.64 [R1+0x1a50], R138 ;  /* 0x001a508a01007387 */ /* 0x000fe80000100a00 */
[----:B------:R-:W-:Y:S04]  /*35490*/  STL.64 [R1+0x1a38], R122 ;  /* 0x001a387a01007387 */ /* 0x000fe80000100a00 */
[----:B------:R-:W-:Y:S04]  /*354a0*/  STL.64 [R1+0x1a40], R106 ;  /* 0x001a406a01007387 */ /* 0x000fe80000100a00 */
[----:B------:R1:W-:Y:S04]  /*354b0*/  STL.64 [R1+0x1a48], R90 ;  /* 0x001a485a01007387 */ /* 0x0003e80000100a00 */
[----:B------:R-:W-:Y:S04]  /*354c0*/  STL.64 [R1+0x1a58], R74 ;  /* 0x001a584a01007387 */ /* 0x000fe80000100a00 */
[----:B------:R-:W-:Y:S04]  /*354d0*/  STL.64 [R1+0x1a60], R58 ;  /* 0x001a603a01007387 */ /* 0x000fe80000100a00 */
[----:B------:R-:W-:Y:S04]  /*354e0*/  STL.64 [R1+0x1a68], R42 ;  /* 0x001a682a01007387 */ /* 0x000fe80000100a00 */
[----:B------:R-:W-:Y:S04]  /*354f0*/  STL.64 [R1+0x1a70], R26 ;  /* 0x001a701a01007387 */ /* 0x000fe80000100a00 */
[----:B------:R2:W-:Y:S04]  /*35500*/  STL.64 [R1+0x1a28], R8 ;  /* 0x001a280801007387 */ /* 0x0005e80000100a00 */
[----:B-1----:R-:W3:Y:S04]  /*35510*/  LDL.64 R90, [R1+0xd90] ;  /* 0x000d9000015a7983 */ /* 0x002ee80000100a00 */
[----:B------:R-:W3:Y:S04]  /*35520*/  LDL.64 R106, [R1+0xdd8] ;  /* 0x000dd800016a7983 */ /* 0x000ee80000100a00 */
[----:B------:R-:W3:Y:S04]  /*35530*/  LDL.64 R122, [R1+0xe28] ;  /* 0x000e2800017a7983 */ /* 0x000ee80000100a00 */
[----:B------:R-:W3:Y:S04]  /*35540*/  LDL.64 R138, [R1+0x538] ;  /* 0x00053800018a7983 */ /* 0x000ee80000100a00 */
[----:B------:R-:W3:Y:S04]  /*35550*/  LDL.64 R140, [R1+0x4f8] ;  /* 0x0004f800018c7983 */ /* 0x000ee80000100a00 */
        /* <DEDUP_REMOVED lines=14> */
[----:B------:R-:W4:Y:S04]  /*35640*/  LDL.64 R232, [R1+0x478] ;  /* 0x0004780001e87983 */ /* 0x000f280000100a00 */
[----:B------:R-:W-:Y:S04]  /*35650*/  LDGSTS.E [R19+0x25c00], desc[UR22][R16.64], P2 ;  /* 0x25c0000010137fae */ /* 0x000fe800091a1016 */
[----:B------:R-:W4:Y:S04]  /*35660*/  LDL.64 R234, [R1+0x438] ;  /* 0x0004380001ea7983 */ /* 0x000f280000100a00 */
[----:B------:R-:W-:Y:S04]  /*35670*/  LDGSTS.E [R19+0x26000], desc[UR22][R14.64], P2 ;  /* 0x260000000e137fae */ /* 0x000fe800091a1016 */
[----:B------:R-:W4:Y:S04]  /*35680*/  LDL.64 R16, [R1+0x3f8] ;  /* 0x0003f80001107983 */ /* 0x000f280000100a00 */
[----:B------:R-:W4:Y:S04]  /*35690*/  LDL.64 R142, [R1+0x378] ;  /* 0x00037800018e7983 */ /* 0x000f280000100a00 */
[----:B------:R-:W4:Y:S04]  /*356a0*/  LDL.64 R14, [R1+0x3b8] ;  /* 0x0003b800010e7983 */ /* 0x000f280000100a00 */
[----:B------:R-:W4:Y:S04]  /*356b0*/  LDL.64 R144, [R1+0x338] ;  /* 0x0003380001907983 */ /* 0x000f280000100a00 */
[----:B------:R-:W4:Y:S04]  /*356c0*/  LDL.64 R146, [R1+0x2f8] ;  /* 0x0002f80001927983 */ /* 0x000f280000100a00 */
[----:B------:R-:W4:Y:S01]  /*356d0*/  LDL.64 R148, [R1+0x2b8] ;  /* 0x0002b80001947983 */ /* 0x000f220000100a00 */
[----:B------:R-:W-:-:S03]  /*356e0*/  LOP3.LUT R8, R11, 0x10, RZ, 0x3c, !PT ;  /* 0x000000100b087812 */ /* 0x000fc600078e3cff */
[----:B------:R-:W4:Y:S04]  /*356f0*/  LDL.64 R150, [R1+0x278] ;  /* 0x0002780001967983 */ /* 0x000f280000100a00 */
[----:B------:R-:W4:Y:S04]  /*35700*/  LDL.64 R166, [R1+0x238] ;  /* 0x0002380001a67983 */ /* 0x000f280000100a00 */
[----:B------:R-:W4:Y:S04]  /*35710*/  LDL.64 R182, [R1+0x1f8] ;  /* 0x0001f80001b67983 */ /* 0x000f280000100a00 */
[----:B------:R-:W4:Y:S04]  /*35720*/  LDL.64 R198, [R1+0x1b8] ;  /* 0x0001b80001c67983 */ /* 0x000f280000100a00 */
[----:B------:R-:W4:Y:S01]  /*35730*/  LDL.64 R214, [R1+0x178] ;  /* 0x0001780001d67983 */ /* 0x000f220000100a00 */
[----:B------:R-:W-:-:S03]  /*35740*/  VIADD R18, R8, UR7 ;  /* 0x0000000708127c36 */ /* 0x000fc60008000000 */
[----:B------:R-:W-:Y:S04]  /*35750*/  LDGSTS.E [R19+0x26400], desc[UR22][R2.64], P2 ;  /* 0x2640000002137fae */ /* 0x000fe800091a1016 */
[----:B------:R-:W4:Y:S04]  /*35760*/  LDL.64 R236, [R1+0x138] ;  /* 0x0001380001ec7983 */ /* 0x000f280000100a00 */
[----:B------:R-:W-:Y:S04]  /*35770*/  LDGSTS.E [R19+0x26800], desc[UR22][R20.64], P2 ;  /* 0x2680000014137fae */ /* 0x000fe800091a1016 */
[----:B------:R-:W4:Y:S04]  /*35780*/  LDL.64 R2, [R1+0xf8] ;  /* 0x0000f80001027983 */ /* 0x000f280000100a00 */
[----:B------:R-:W-:Y:S04]  /*35790*/  LDGSTS.E [R19+0x26c00], desc[UR22][R4.64], P2 ;  /* 0x26c0000004137fae */ /* 0x000fe800091a1016 */
[----:B------:R-:W4:Y:S04]  /*357a0*/  LDL.64 R20, [R1+0xb8] ;  /* 0x0000b80001147983 */ /* 0x000f280000100a00 */
[----:B------:R-:W-:Y:S04]  /*357b0*/  LDGSTS.E [R19+0x27000], desc[UR22][R12.64], P2 ;  /* 0x270000000c137fae */ /* 0x000fe800091a1016 */
[----:B------:R-:W4:Y:S04]  /*357c0*/  LDL.64 R4, [R1+0x78] ;  /* 0x0000780001047983 */ /* 0x000f280000100a00 */
[----:B---3--:R-:W-:Y:S04]  /*357d0*/  LDGSTS.E [R19+0x27400], desc[UR22][R90.64], P2 ;  /* 0x274000005a137fae */ /* 0x008fe800091a1016 */
[----:B------:R-:W3:Y:S04]  /*357e0*/  LDL.64 R12, [R1+0x38] ;  /* 0x00003800010c7983 */ /* 0x000ee80000100a00 */
[----:B------:R-:W-:Y:S04]  /*357f0*/  LDGSTS.E [R19+0x27800], desc[UR22][R106.64], P2 ;  /* 0x278000006a137fae */ /* 0x000fe800091a1016 */
[----:B------:R-:W-:Y:S04]  /*35800*/  LDGSTS.E [R19+0x27c00], desc[UR22][R122.64], P2 ;  /* 0x27c000007a137fae */ /* 0x000fe800091a1016 */
[----:B------:R-:W-:Y:S04]  /*35810*/  LDGSTS.E [R18+0x80], desc[UR22][R138.64], P2 ;  /* 0x000800008a127fae */ /* 0x000fe800091a1016 */
[----:B------:R-:W-:Y:S04]  /*35820*/  LDGSTS.E [R18+0x480], desc[UR22][R140.64], P2 ;  /* 0x004800008c127fae */ /* 0x000fe800091a1016 */
[----:B------:R-:W3:Y:S04]  /*35830*/  LDL.LU.64 R58, [R1+0x738] ;  /* 0x00073800013a7983 */ /* 0x000ee80000300a00 */
[----:B--2---:R-:W-:Y:S04]  /*35840*/  LDGSTS.E [R18+0x880], desc[UR22][R230.64], P2 ;  /* 0x00880000e6127fae */ /* 0x004fe800091a1016 */
[----:B----4-:R-:W-:Y:S04]  /*35850*/  LDGSTS.E [R18+0xc80], desc[UR22][R232.64], P2 ;  /* 0x00c80000e8127fae */ /* 0x010fe800091a1016 */
[----:B------:R-:W2:Y:S04]  /*35860*/  LDL.64 R230, [R1+0x580] ;  /* 0x0005800001e67983 */ /* 0x000ea80000100a00 */
        /* <DEDUP_REMOVED lines=20> */
[----:B------:R-:W-:Y:S04]  /*359b0*/  STL.64 [R1+0x1b68], R250 ;  /* 0x001b68fa01007387 */ /* 0x000fe80000100a00 */
[----:B---3--:R-:W-:Y:S04]  /*359c0*/  LDGSTS.E [R18+0x5080], desc[UR22][R12.64], P2 ;  /* 0x050800000c127fae */ /* 0x008fe800091a1016 */
[----:B------:R-:W-:Y:S04]  /*359d0*/  LDGSTS.E [R18+0x5480], desc[UR22][R250.64], P2 ;  /* 0x05480000fa127fae */ /* 0x000fe800091a1016 */
[----:B------:R-:W-:Y:S04]  /*359e0*/  LDGSTS.E [R18+0x5880], desc[UR22][R228.64], P2 ;  /* 0x05880000e4127fae */ /* 0x000fe800091a1016 */
[----:B------:R-:W-:Y:S04]  /*359f0*/  STL.64 [R1+0x1b70], R228 ;  /* 0x001b70e401007387 */ /* 0x000fe80000100a00 */
[----:B------:R-:W-:Y:S04]  /*35a00*/  LDGSTS.E [R18+0x5c80], desc[UR22][R212.64], P2 ;  /* 0x05c80000d4127fae */ /* 0x000fe800091a1016 */
[----:B------:R-:W-:Y:S04]  /*35a10*/  STL.64 [R1+0x1b78], R212 ;  /* 0x001b78d401007387 */ /* 0x000fe80000100a00 */
[----:B------:R-:W-:Y:S04]  /*35a20*/  LDGSTS.E [R18+0x6080], desc[UR22][R196.64], P2 ;  /* 0x06080000c4127fae */ /* 0x000fe800091a1016 */
[----:B------:R-:W-:Y:S04]  /*35a30*/  STL.64 [R1+0x1b80], R196 ;  /* 0x001b80c401007387 */ /* 0x000fe80000100a00 */
[----:B------:R-:W-:Y:S04]  /*35a40*/  LDGSTS.E [R18+0x6480], desc[UR22][R180.64], P2 ;  /* 0x06480000b4127fae */ /* 0x000fe800091a1016 */
[----:B------:R-:W-:Y:S04]  /*35a50*/  STL.64 [R1+0x1b88], R180 ;  /* 0x001b88b401007387 */ /* 0x000fe80000100a00 */
[----:B------:R-:W-:Y:S04]  /*35a60*/  LDGSTS.E [R18+0x6880], desc[UR22][R164.64], P2 ;  /* 0x06880000a4127fae */ /* 0x000fe800091a1016 */
[----:B------:R1:W-:Y:S04]  /*35a70*/  STL.64 [R1+0x1b90], R164 ;  /* 0x001b90a401007387 */ /* 0x0003e80000100a00 */
        /* <DEDUP_REMOVED lines=31> */
[----:B------:R1:W-:Y:S04]  /*35c70*/  LDGSTS.E [R18+0x22480], desc[UR22][R6.64], P2 ;  /* 0x2248000006127fae */ /* 0x0003e800091a1016 */
[----:B------:R-:W-:Y:S04]  /*35c80*/  STL.64 [R1+0x1a80], R58 ;  /* 0x001a803a01007387 */ /* 0x000fe80000100a00 */
        /* <DEDUP_REMOVED lines=8> */
[----:B------:R1:W-:Y:S04]  /*35d10*/  STL.64 [R1+0x1a30], R6 ;  /* 0x001a300601007387 */ /* 0x0003e80000100a00 */
[----:B------:R-:W4:Y:S04]  /*35d20*/  LDL.64 R90, [R1+0xdb8] ;  /* 0x000db800015a7983 */ /* 0x000f280000100a00 */
[----:B------:R-:W4:Y:S04]  /*35d30*/  LDL.64 R106, [R1+0xdf8] ;  /* 0x000df800016a7983 */ /* 0x000f280000100a00 */
[----:B------:R-:W4:Y:S04]  /*35d40*/  LDL.64 R122, [R1+0xe50] ;  /* 0x000e5000017a7983 */ /* 0x000f280000100a00 */
[----:B------:R-:W4:Y:S04]  /*35d50*/  LDL.64 R138, [R1+0x530] ;  /* 0x00053000018a7983 */ /* 0x000f280000100a00 */
[----:B------:R-:W4:Y:S04]  /*35d60*/  LDL.64 R140, [R1+0x4f0] ;  /* 0x0004f000018c7983 */ /* 0x000f280000100a00 */
[----:B------:R-:W4:Y:S04]  /*35d70*/  LDL.64 R142, [R1+0x4b0] ;  /* 0x0004b000018e7983 */ /* 0x000f280000100a00 */
[----:B------:R-:W4:Y:S04]  /*35d80*/  LDL.64 R144, [R1+0x470] ;  /* 0x0004700001907983 */ /* 0x000f280000100a00 */
[----:B--2---:R-:W-:Y:S04]  /*35d90*/  LDGSTS.E [R18+0x22880], desc[UR22][R230.64], P2 ;  /* 0x22880000e6127fae */ /* 0x004fe800091a1016 */
        /* <DEDUP_REMOVED lines=13> */
[----:B----4-:R-:W-:Y:S04]  /*35e70*/  LDGSTS.E [R18+0x25c80], desc[UR22][R16.64], P2 ;  /* 0x25c8000010127fae */ /* 0x010fe800091a1016 */
[----:B------:R-:W-:Y:S04]  /*35e80*/  LDGSTS.E [R18+0x26080], desc[UR22][R232.64], P2 ;  /* 0x26080000e8127fae */ /* 0x000fe800091a1016 */
[----:B------:R-:W-:Y:S04]  /*35e90*/  LDGSTS.E [R18+0x26480], desc[UR22][R234.64], P2 ;  /* 0x26480000ea127fae */ /* 0x000fe800091a1016 */
[----:B------:R-:W3:Y:S04]  /*35ea0*/  LDL.64 R16, [R1+0xd78] ;  /* 0x000d780001107983 */ /* 0x000ee80000100a00 */
[----:B------:R-:W4:Y:S04]  /*35eb0*/  LDL.64 R232, [R1+0x430] ;  /* 0x0004300001e87983 */ /* 0x000f280000100a00 */
[----:B------:R-:W-:Y:S04]  /*35ec0*/  LDGSTS.E [R18+0x26880], desc[UR22][R14.64], P2 ;  /* 0x268800000e127fae */ /* 0x000fe800091a1016 */
[----:B------:R-:W4:Y:S04]  /*35ed0*/  LDL.64 R234, [R1+0x3f0] ;  /* 0x0003f00001ea7983 */ /* 0x000f280000100a00 */
[----:B------:R-:W4:Y:S04]  /*35ee0*/  LDL.64 R14, [R1+0x3b0] ;  /* 0x0003b000010e7983 */ /* 0x000f280000100a00 */
[----:B-1----:R-:W4:Y:S04]  /*35ef0*/  LDL.LU.64 R164, [R1+0x70] ;  /* 0x0000700001a47983 */ /* 0x002f280000300a00 */
[----:B------:R-:W4:Y:S04]  /*35f00*/  LDL.LU.64 R150, [R1+0x30] ;  /* 0x0000300001967983 */ /* 0x000f280000300a00 */
[----:B------:R-:W4:Y:S04]  /*35f10*/  LDL.64 R146, [R1+0x370] ;  /* 0x0003700001927983 */ /* 0x000f280000100a00 */
[----:B------:R-:W4:Y:S01]  /*35f20*/  LDL.64 R148, [R1+0x330] ;  /* 0x0003300001947983 */ /* 0x000f220000100a00 */
[----:B------:R-:W-:-:S03]  /*35f30*/  LOP3.LUT R6, R11, 0x20, RZ, 0x3c, !PT ;  /* 0x000000200b067812 */ /* 0x000fc600078e3cff */
[----:B------:R-:W4:Y:S04]  /*35f40*/  LDL.64 R166, [R1+0x2f0] ;  /* 0x0002f00001a67983 */ /* 0x000f280000100a00 */
        /* <DEDUP_REMOVED lines=9> */
[----:B------:R-:W2:Y:S04]  /*35fe0*/  LDL.64 R230, [R1+0xb0] ;  /* 0x0000b00001e67983 */ /* 0x000ea80000100a00 */
[----:B---3--:R1:W-:Y:S04]  /*35ff0*/  LDGSTS.E [R18+0x27080], desc[UR22][R16.64], P2 ;  /* 0x2708000010127fae */ /* 0x0083e800091a1016 */
[----:B------:R-:W-:Y:S04]  /*36000*/  LDGSTS.E [R18+0x27480], desc[UR22][R90.64], P2 ;  /* 0x274800005a127fae */ /* 0x000fe800091a1016 */
[----:B------:R-:W-:Y:S01]  /*36010*/  LDGSTS.E [R18+0x27880], desc[UR22][R106.64], P2 ;  /* 0x278800006a127fae */ /* 0x000fe200091a1016 */
[----:B-1----:R-:W-:-:S03]  /*36020*/  VIADD R17, R6, UR7 ;  /* 0x0000000706117c36 */ /* 0x002fc60008000000 */
[----:B------:R-:W-:Y:S04]  /*36030*/  LDGSTS.E [R18+0x27c80], desc[UR22][R122.64], P2 ;  /* 0x27c800007a127fae */ /* 0x000fe800091a1016 */
[----:B------:R-:W-:Y:S04]  /*36040*/  LDGSTS.E [R17+0x100], desc[UR22][R138.64], P2 ;  /* 0x001000008a117fae */ /* 0x000fe800091a1016 */
[----:B------:R-:W3:Y:S04]  /*36050*/  LDL.LU.64 R40, [R1+0x6c0] ;  /* 0x0006c00001287983 */ /* 0x000ee80000300a00 */
[----:B------:R-:W-:Y:S04]  /*36060*/  LDGSTS.E [R17+0x500], desc[UR22][R140.64], P2 ;  /* 0x005000008c117fae */ /* 0x000fe800091a1016 */
[----:B------:R-:W3:Y:S04]  /*36070*/  LDL.LU.64 R120, [R1+0x6f8] ;  /* 0x0006f80001787983 */ /* 0x000ee80000300a00 */
[----:B------:R-:W-:Y:S04]  /*36080*/  LDGSTS.E [R17+0x900], desc[UR22][R142.64], P2 ;  /* 0x009000008e117fae */ /* 0x000fe800091a1016 */
[----:B------:R-:W3:Y:S04]  /*36090*/  LDL.LU.64 R74, [R1+0x730] ;  /* 0x00073000014a7983 */ /* 0x000ee80000300a00 */
[----:B------:R-:W-:Y:S04]  /*360a0*/  LDGSTS.E [R17+0xd00], desc[UR22][R144.64], P2 ;  /* 0x00d0000090117fae */ /* 0x000fe800091a1016 */
[----:B------:R-:W-:Y:S04]  /*360b0*/  STL.64 [R1+0x1a18], R18 ;  /* 0x001a181201007387 */ /* 0x000fe80000100a00 */
[----:B----4-:R-:W-:Y:S04]  /*360c0*/  LDGSTS.E [R17+0x1100], desc[UR22][R232.64], P2 ;  /* 0x01100000e8117fae */ /* 0x010fe800091a1016 */
[----:B------:R-:W-:Y:S04]  /*360d0*/  LDGSTS.E [R17+0x1500], desc[UR22][R234.64], P2 ;  /* 0x01500000ea117fae */ /* 0x000fe800091a1016 */
[----:B------:R-:W-:Y:S04]  /*360e0*/  LDGSTS.E [R17+0x1900], desc[UR22][R14.64], P2 ;  /* 0x019000000e117fae */ /* 0x000fe800091a1016 */
[----:B------:R-:W4:Y:S04]  /*360f0*/  LDL.64 R232, [R1+0x578] ;  /* 0x0005780001e87983 */ /* 0x000f280000100a00 */
[----:B------:R-:W3:Y:S04]  /*36100*/  LDL.64 R234, [R1+0x650] ;  /* 0x0006500001ea7983 */ /* 0x000ee80000100a00 */
[----:B------:R-:W3:Y:S04]  /*36110*/  LDL.64 R14, [R1+0x688] ;  /* 0x00068800010e7983 */ /* 0x000ee80000100a00 */
[----:B------:R-:W-:Y:S04]  /*36120*/  STL.64 [R1+0x1bb0], R164 ;  /* 0x001bb0a401007387 */ /* 0x000fe80000100a00 */
[----:B------:R-:W-:Y:S04]  /*36130*/  STL.64 [R1+0x1b98], R150 ;  /* 0x001b989601007387 */ /* 0x000fe80000100a00 */
[----:B------:R-:W-:Y:S04]  /*36140*/  STL.64 [R1+0x1ba0], R248 ;  /* 0x001ba0f801007387 */ /* 0x000fe80000100a00 */
[----:B------:R-:W-:Y:S04]  /*36150*/  STL.64 [R1+0x1ba8], R226 ;  /* 0x001ba8e201007387 */ /* 0x000fe80000100a00 */
[----:B------:R-:W-:Y:S04]  /*36160*/  LDGSTS.E [R17+0x1d00], desc[UR22][R146.64], P2 ;  /* 0x01d0000092117fae */ /* 0x000fe800091a1016 */
[----:B------:R1:W-:Y:S04]  /*36170*/  STL.64 [R1+0x1bb8], R210 ;  /* 0x001bb8d201007387 */ /* 0x0003e80000100a00 */
[----:B------:R-:W-:Y:S04]  /*36180*/  LDGSTS.E [R17+0x2100], desc[UR22][R148.64], P2 ;  /* 0x0210000094117fae */ /* 0x000fe800091a1016 */
[----:B------:R-:W-:Y:S04]  /*36190*/  STL.64 [R1+0x1bc0], R194 ;  /* 0x001bc0c201007387 */ /* 0x000fe80000100a00 */
[----:B------:R-:W-:Y:S04]  /*361a0*/  LDGSTS.E [R17+0x2500], desc[UR22][R166.64], P2 ;  /* 0x02500000a6117fae */ /* 0x000fe800091a1016 */
[----:B------:R-:W-:Y:S04]  /*361b0*/  STL.64 [R1+0x1bc8], R178 ;  /* 0x001bc8b201007387 */ /* 0x000fe80000100a00 */
[----:B------:R-:W-:Y:S04]  /*361c0*/  LDGSTS.E [R17+0x2900], desc[UR22][R182.64], P2 ;  /* 0x02900000b6117fae */ /* 0x000fe800091a1016 */
[----:B------:R-:W-:Y:S04]  /*361d0*/  STL.64 [R1+0x1bd0], R162 ;  /* 0x001bd0a201007387 */ /* 0x000fe80000100a00 */
[----:B------:R-:W-:Y:S04]  /*361e0*/  LDGSTS.E [R17+0x2d00], desc[UR22][R198.64], P2 ;  /* 0x02d00000c6117fae */ /* 0x000fe800091a1016 */
[----:B------:R-:W3:Y:S04]  /*361f0*/  LDL.64 R122, [R1+0x760] ;  /* 0x00076000017a7983 */ /* 0x000ee80000100a00 */
        /* <DEDUP_REMOVED lines=32> */
[----:B---3--:R-:W-:Y:S04]  /*36400*/  LDGSTS.E [R17+0x7100], desc[UR22][R234.64], P2 ;  /* 0x07100000ea117fae */ /* 0x008fe800091a1016 */
[----:B------:R-:W-:Y:S04]  /*36410*/  LDGSTS.E [R17+0x7500], desc[UR22][R14.64], P2 ;  /* 0x075000000e117fae */ /* 0x000fe800091a1016 */
[----:B------:R-:W3:Y:S04]  /*36420*/  LDL.64 R232, [R1+0xcc0] ;  /* 0x000cc00001e87983 */ /* 0x000ee80000100a00 */
[----:B------:R-:W4:Y:S04]  /*36430*/  LDL.64 R234, [R1+0xd00] ;  /* 0x000d000001ea7983 */ /* 0x000f280000100a00 */
        /* <DEDUP_REMOVED lines=57> */
[----:B---3--:R-:W-:Y:S04]  /*367d0*/  LDGSTS.E [R17+0x26500], desc[UR22][R232.64], P2 ;  /* 0x26500000e8117fae */ /* 0x008fe800091a1016 */
[----:B----4-:R-:W-:Y:S04]  /*367e0*/  LDGSTS.E [R17+0x26900], desc[UR22][R234.64], P2 ;  /* 0x26900000ea117fae */ /* 0x010fe800091a1016 */
[----:B------:R-:W-:Y:S04]  /*367f0*/  LDGSTS.E [R17+0x26d00], desc[UR22][R14.64], P2 ;  /* 0x26d000000e117fae */ /* 0x000fe800091a1016 */
[----:B------:R-:W3:Y:S04]  /*36800*/  LDL.64 R232, [R1+0x128] ;  /* 0x0001280001e87983 */ /* 0x000ee80000100a00 */
[----:B------:R-:W4:Y:S04]  /*36810*/  LDL.64 R234, [R1+0xe8] ;  /* 0x0000e80001ea7983 */ /* 0x000f280000100a00 */
[----:B------:R-:W2:Y:S04]  /*36820*/  LDL.64 R14, [R1+0x3e8] ;  /* 0x0003e800010e7983 */ /* 0x000ea80000100a00 */
[----:B-1----:R-:W3:Y:S04]  /*36830*/  LDL.LU.64 R210, [R1+0xa8] ;  /* 0x0000a80001d27983 */ /* 0x002ee80000300a00 */
[----:B------:R-:W3:Y:S04]  /*36840*/  LDL.LU.64 R180, [R1+0x68] ;  /* 0x0000680001b47983 */ /* 0x000ee80000300a00 */
[----:B------:R-:W3:Y:S01]  /*36850*/  LDL.LU.64 R166, [R1+0x28] ;  /* 0x0000280001a67983 */ /* 0x000ee20000300a00 */
[----:B------:R-:W-:-:S05]  /*36860*/  LOP3.LUT R6, R11, 0x30, RZ, 0x3c, !PT ;  /* 0x000000300b067812 */ /* 0x000fca00078e3cff */
[----:B------:R-:W-:Y:S01]  /*36870*/  VIADD R16, R6, UR7 ;  /* 0x0000000706107c36 */ /* 0x000fe20008000000 */
[----:B------:R-:W-:Y:S04]  /*36880*/  LDGSTS.E [R17+0x27100], desc[UR22][R138.64], P2 ;  /* 0x271000008a117fae */ /* 0x000fe800091a1016 */
[----:B------:R-:W-:Y:S04]  /*36890*/  LDGSTS.E [R17+0x27500], desc[UR22][R140.64], P2 ;  /* 0x275000008c117fae */ /* 0x000fe800091a1016 */
[----:B------:R-:W-:Y:S04]  /*368a0*/  LDGSTS.E [R17+0x27900], desc[UR22][R144.64], P2 ;  /* 0x2790000090117fae */ /* 0x000fe800091a1016 */
[----:B------:R-:W-:Y:S04]  /*368b0*/  LDGSTS.E [R17+0x27d00], desc[UR22][R146.64], P2 ;  /* 0x27d0000092117fae */ /* 0x000fe800091a1016 */
[----:B------:R-:W-:Y:S04]  /*368c0*/  LDGSTS.E [R16+0x180], desc[UR22][R42.64], P2 ;  /* 0x001800002a107fae */ /* 0x000fe800091a1016 */
[----:B------:R-:W4:Y:S04]  /*368d0*/  LDL.LU.64 R146, [R1+0x648] ;  /* 0x0006480001927983 */ /* 0x000f280000300a00 */
        /* <DEDUP_REMOVED lines=8> */
[----:B--2---:R-:W-:Y:S04]  /*36960*/  LDGSTS.E [R16+0x1580], desc[UR22][R14.64], P2 ;  /* 0x015800000e107fae */ /* 0x004fe800091a1016 */
[----:B------:R-:W-:Y:S04]  /*36970*/  LDGSTS.E [R16+0x1980], desc[UR22][R148.64], P2 ;  /* 0x0198000094107fae */ /* 0x000fe800091a1016 */
[----:B------:R-:W-:Y:S04]  /*36980*/  LDGSTS.E [R16+0x1d80], desc[UR22][R182.64], P2 ;  /* 0x01d80000b6107fae */ /* 0x000fe800091a1016 */
[----:B------:R-:W2:Y:S04]  /*36990*/  LDL.64 R14, [R1+0x570] ;  /* 0x00057000010e7983 */ /* 0x000ea80000100a00 */
[----:B---3--:R-:W-:Y:S04]  /*369a0*/  STL.64 [R1+0x1bd8], R210 ;  /* 0x001bd8d201007387 */ /* 0x008fe80000100a00 */
        /* <DEDUP_REMOVED lines=35> */
[----:B----4-:R-:W-:Y:S04]  /*36be0*/  LDGSTS.E [R16+0x4580], desc[UR22][R234.64], P2 ;  /* 0x04580000ea107fae */ /* 0x010fe800091a1016 */
        /* <DEDUP_REMOVED lines=11> */
[----:B--2---:R-:W-:Y:S04]  /*36ca0*/  LDGSTS.E [R16+0x6d80], desc[UR22][R14.64], P2 ;  /* 0x06d800000e107fae */ /* 0x004fe800091a1016 */
[----:B------:R-:W-:Y:S04]  /*36cb0*/  LDGSTS.E [R16+0x7180], desc[UR22][R146.64], P2 ;  /* 0x0718000092107fae */ /* 0x000fe800091a1016 */
[----:B------:R-:W-:Y:S04]  /*36cc0*/  LDGSTS.E [R16+0x7580], desc[UR22][R144.64], P2 ;  /* 0x0758000090107fae */ /* 0x000fe800091a1016 */
[----:B------:R-:W-:Y:S04]  /*36cd0*/  LDGSTS.E [R16+0x7980], desc[UR22][R56.64], P2 ;  /* 0x0798000038107fae */ /* 0x000fe800091a1016 */
[----:B------:R-:W-:Y:S04]  /*36ce0*/  LDGSTS.E [R16+0x7d80], desc[UR22][R140.64], P2 ;  /* 0x07d800008c107fae */ /* 0x000fe800091a1016 */
[----:B------:R-:W-:Y:S04]  /*36cf0*/  LDGSTS.E [R16+0x20180], desc[UR22][R138.64], P2 ;  /* 0x201800008a107fae */ /* 0x000fe800091a1016 */
[----:B------:R-:W-:Y:S04]  /*36d00*/  LDGSTS.E [R16+0x20580], desc[UR22][R132.64], P2 ;  /* 0x2058000084107fae */ /* 0x000fe800091a1016 */
[----:B------:R-:W2:Y:S04]  /*36d10*/  LDL.64 R14, [R1+0xd88] ;  /* 0x000d8800010e7983 */ /* 0x000ea80000100a00 */
[----:B------:R-:W-:Y:S04]  /*36d20*/  LDGSTS.E [R16+0x20980], desc[UR22][R116.64], P2 ;  /* 0x2098000074107fae */ /* 0x000fe800091a1016 */
        /* <DEDUP_REMOVED lines=11> */
[----:B---3--:R-:W-:Y:S04]  /*36de0*/  LDGSTS.E [R16+0x22180], desc[UR22][R250.64], P2 ;  /* 0x22180000fa107fae */ /* 0x008fe800091a1016 */
        /* <DEDUP_REMOVED lines=13> */
[----:B------:R-:W-:Y:S04]  /*36ec0*/  LDGSTS.E [R16+0x24180], desc[UR22][R148.64], P2 ;  /* 0x2418000094107fae */ /* 0x000fe800091a1016 */
[----:B------:R-:W3:Y:S04]  /*36ed0*/  LDL.64 R122, [R1+0xdc8] ;  /* 0x000dc800017a7983 */ /* 0x000ee80000100a00 */
[----:B------:R-:W3:Y:S04]  /*36ee0*/  LDL.64 R142, [R1+0xe08] ;  /* 0x000e0800018e7983 */ /* 0x000ee80000100a00 */
[----:B------:R-:W3:Y:S04]  /*36ef0*/  LDL.64 R148, [R1+0xe60] ;  /* 0x000e600001947983 */ /* 0x000ee80000100a00 */
[----:B-1----:R-:W3:Y:S04]  /*36f00*/  LDL.LU.64 R224, [R1+0x320] ;  /* 0x0003200001e07983 */ /* 0x002ee80000300a00 */
[----:B------:R-:W-:Y:S04]  /*36f10*/  LDGSTS.E [R16+0x24580], desc[UR22][R182.64], P2 ;  /* 0x24580000b6107fae */ /* 0x000fe800091a1016 */
[----:B------:R-:W-:Y:S04]  /*36f20*/  LDGSTS.E [R16+0x24980], desc[UR22][R198.64], P2 ;  /* 0x24980000c6107fae */ /* 0x000fe800091a1016 */
[----:B------:R-:W-:Y:S04]  /*36f30*/  LDGSTS.E [R16+0x24d80], desc[UR22][R214.64], P2 ;  /* 0x24d80000d6107fae */ /* 0x000fe800091a1016 */
[----:B------:R-:W-:Y:S04]  /*36f40*/  LDGSTS.E [R16+0x25180], desc[UR22][R236.64], P2 ;  /* 0x25180000ec107fae */ /* 0x000fe800091a1016 */
        /* <DEDUP_REMOVED lines=16> */
[----:B------:R-:W4:Y:S04]  /*37050*/  LDL.64 R234, [R1+0x2a0] ;  /* 0x0002a00001ea7983 */ /* 0x000f280000100a00 */
[----:B------:R-:W4:Y:S04]  /*37060*/  LDL.LU.64 R246, [R1+0x260] ;  /* 0x0002600001f67983 */ /* 0x000f280000300a00 */
        /* <DEDUP_REMOVED lines=8> */
[----:B------:R-:W4:Y:S01]  /*370f0*/  LDL.LU.64 R182, [R1+0x20] ;  /* 0x0000200001b67983 */ /* 0x000f220000300a00 */
[----:B------:R-:W-:-:S03]  /*37100*/  LOP3.LUT R6, R11, 0x40, RZ, 0x3c, !PT ;  /* 0x000000400b067812 */ /* 0x000fc600078e3cff */
[----:B--2---:R1:W-:Y:S02]  /*37110*/  LDGSTS.E [R16+0x27180], desc[UR22][R14.64], P2 ;  /* 0x271800000e107fae */ /* 0x0043e400091a1016 */
[----:B-1----:R-:W-:Y:S02]  /*37120*/  VIADD R15, R6, UR7 ;  /* 0x00000007060f7c36 */ /* 0x002fe40008000000 */
[----:B---3--:R-:W-:Y:S04]  /*37130*/  LDGSTS.E [R16+0x27580], desc[UR22][R122.64], P2 ;  /* 0x275800007a107fae */ /* 0x008fe800091a1016 */
[----:B------:R-:W-:Y:S04]  /*37140*/  LDGSTS.E [R16+0x27980], desc[UR22][R142.64], P2 ;  /* 0x279800008e107fae */ /* 0x000fe800091a1016 */
[----:B------:R-:W-:Y:S04]  /*37150*/  LDGSTS.E [R16+0x27d80], desc[UR22][R148.64], P2 ;  /* 0x27d8000094107fae */ /* 0x000fe800091a1016 */
[----:B------:R-:W2:Y:S04]  /*37160*/  LDL.LU.64 R148, [R1+0x568] ;  /* 0x0005680001947983 */ /* 0x000ea80000300a00 */
[----:B------:R-:W3:Y:S04]  /*37170*/  LDL.LU.64 R86, [R1+0x640] ;  /* 0x0006400001567983 */ /* 0x000ee80000300a00 */
[----:B------:R-:W3:Y:S04]  /*37180*/  LDL.LU.64 R74, [R1+0x678] ;  /* 0x00067800014a7983 */ /* 0x000ee80000300a00 */
[----:B------:R-:W3:Y:S04]  /*37190*/  LDL.LU.64 R142, [R1+0x6b0] ;  /* 0x0006b000018e7983 */ /* 0x000ee80000300a00 */
[----:B------:R-:W3:Y:S04]  /*371a0*/  LDL.LU.64 R58, [R1+0x6e8] ;  /* 0x0006e800013a7983 */ /* 0x000ee80000300a00 */
[----:B------:R-:W3:Y:S04]  /*371b0*/  LDL.LU.64 R90, [R1+0x720] ;  /* 0x00072000015a7983 */ /* 0x000ee80000300a00 */
        /* <DEDUP_REMOVED lines=106> */
[----:B----4-:R-:W-:Y:S04]  /*37860*/  LDGSTS.E [R15+0x25e00], desc[UR22][R12.64], P2 ;  /* 0x25e000000c0f7fae */ /* 0x010fe800091a1016 */
[----:B------:R1:W-:Y:S04]  /*37870*/  STL.64 [R1+0x1d68], R34 ;  /* 0x001d682201007387 */ /* 0x0003e80000100a00 */
[----:B------:R-:W-:Y:S04]  /*37880*/  LDGSTS.E [R15+0x26200], desc[UR22][R230.64], P2 ;  /* 0x26200000e60f7fae */ /* 0x000fe800091a1016 */
[----:B------:R-:W2:Y:S04]  /*37890*/  LDL.64 R4, [R1+0xdd0] ;  /* 0x000dd00001047983 */ /* 0x000ea80000100a00 */
[----:B------:R3:W-:Y:S04]  /*378a0*/  LDGSTS.E [R15+0x26600], desc[UR22][R2.64], P2 ;  /* 0x26600000020f7fae */ /* 0x0007e800091a1016 */
[----:B------:R-:W4:Y:S04]  /*378b0*/  LDL.64 R12, [R1+0xe10] ;  /* 0x000e1000010c7983 */ /* 0x000f280000100a00 */
[----:B------:R-:W-:Y:S04]  /*378c0*/  LDGSTS.E [R15+0x26a00], desc[UR22][R20.64], P2 ;  /* 0x26a00000140f7fae */ /* 0x000fe800091a1016 */
[----:B------:R-:W4:Y:S04]  /*378d0*/  LDL.64 R230, [R1+0xe68] ;  /* 0x000e680001e67983 */ /* 0x000f280000100a00 */
[----:B------:R-:W-:Y:S04]  /*378e0*/  LDGSTS.E [R15+0x26e00], desc[UR22][R232.64], P2 ;  /* 0x26e00000e80f7fae */ /* 0x000fe800091a1016 */
[----:B------:R-:W-:Y:S04]  /*378f0*/  LDGSTS.E [R15+0x27200], desc[UR22][R234.64], P2 ;  /* 0x27200000ea0f7fae */ /* 0x000fe800091a1016 */
[----:B------:R-:W4:Y:S04]  /*37900*/  LDL.64 R232, [R1+0x518] ;  /* 0x0005180001e87983 */ /* 0x000f280000100a00 */
[----:B------:R-:W4:Y:S04]  /*37910*/  LDL.64 R234, [R1+0x4d8] ;  /* 0x0004d80001ea7983 */ /* 0x000f280000100a00 */
[----:B-1----:R-:W4:Y:S04]  /*37920*/  LDL.LU.64 R34, [R1+0x498] ;  /* 0x0004980001227983 */ /* 0x002f280000300a00 */
        /* <DEDUP_REMOVED lines=25> */
[----:B---3--:R-:W-:-:S03]  /*37ac0*/  LOP3.LUT R2, R11, 0x50, RZ, 0x3c, !PT ;  /* 0x000000500b027812 */ /* 0x008fc600078e3cff */
[----:B------:R-:W3:Y:S04]  /*37ad0*/  LDL.LU.64 R6, [R1+0x748] ;  /* 0x0007480001067983 */ /* 0x000ee80000300a00 */
[----:B------:R-:W3:Y:S04]  /*37ae0*/  LDL.64 R178, [R1+0x788] ;  /* 0x0007880001b27983 */ /* 0x000ee80000100a00 */
[----:B------:R-:W3:Y:S04]  /*37af0*/  LDL.64 R248, [R1+0x7c8] ;  /* 0x0007c80001f87983 */ /* 0x000ee80000100a00 */
[----:B------:R-:W3:Y:S04]  /*37b00*/  LDL.64 R150, [R1+0x808] ;  /* 0x0008080001967983 */ /* 0x000ee80000100a00 */
[----:B------:R-:W3:Y:S01]  /*37b10*/  LDL.64 R24, [R1+0x850] ;  /* 0x0008500001187983 */ /* 0x000ee20000100a00 */
[----:B------:R-:W-:-:S03]  /*37b20*/  VIADD R14, R2, UR7 ;  /* 0x00000007020e7c36 */ /* 0x000fc60008000000 */
        /* <DEDUP_REMOVED lines=17> */
[----:B------:R-:W2:Y:S04]  /*37c40*/  LDL.64 R230, [R1+0xdf0] ;  /* 0x000df00001e67983 */ /* 0x000ea80000100a00 */
[----:B------:R-:W-:Y:S04]  /*37c50*/  LDGSTS.E [R14+0x280], desc[UR22][R232.64], P2 ;  /* 0x00280000e80e7fae */ /* 0x000fe800091a1016 */
[----:B------:R-:W-:Y:S04]  /*37c60*/  LDGSTS.E [R14+0x680], desc[UR22][R234.64], P2 ;  /* 0x00680000ea0e7fae */ /* 0x000fe800091a1016 */
[----:B------:R-:W-:Y:S04]  /*37c70*/  LDGSTS.E [R14+0xa80], desc[UR22][R34.64], P2 ;  /* 0x00a80000220e7fae */ /* 0x000fe800091a1016 */
[----:B------:R-:W2:Y:S04]  /*37c80*/  LDL.64 R232, [R1+0xbe8] ;  /* 0x000be80001e87983 */ /* 0x000ea80000100a00 */
        /* <DEDUP_REMOVED lines=72> */
[----:B--2---:R-:W-:Y:S04]  /*38110*/  LDGSTS.E [R14+0x25a80], desc[UR22][R232.64], P2 ;  /* 0x25a80000e80e7fae */ /* 0x004fe800091a1016 */
[----:B----4-:R-:W-:Y:S04]  /*38120*/  LDGSTS.E [R14+0x25e80], desc[UR22][R234.64], P2 ;  /* 0x25e80000ea0e7fae */ /* 0x010fe800091a1016 */
[----:B------:R-:W-:Y:S04]  /*38130*/  LDGSTS.E [R14+0x26280], desc[UR22][R236.64], P2 ;  /* 0x26280000ec0e7fae */ /* 0x000fe800091a1016 */
[----:B------:R-:W2:Y:S04]  /*38140*/  LDL.64 R232, [R1+0xe18] ;  /* 0x000e180001e87983 */ /* 0x000ea80000100a00 */
[----:B------:R-:W4:Y:S04]  /*38150*/  LDL.64 R234, [R1+0xe78] ;  /* 0x000e780001ea7983 */ /* 0x000f280000100a00 */
[----:B-1----:R-:W3:Y:S04]  /*38160*/  LDL.LU.64 R98, [R1+0x510] ;  /* 0x0005100001627983 */ /* 0x002ee80000300a00 */
        /* <DEDUP_REMOVED lines=18> */
[----:B------:R-:W-:Y:S04]  /*38290*/  LDGSTS.E [R14+0x26680], desc[UR22][R2.64], P2 ;  /* 0x26680000020e7fae */ /* 0x000fe800091a1016 */
[----:B------:R-:W3:Y:S04]  /*382a0*/  LDL.LU.64 R228, [R1+0x50] ;  /* 0x0000500001e47983 */ /* 0x000ee80000300a00 */
[----:B------:R1:W-:Y:S04]  /*382b0*/  LDGSTS.E [R14+0x26a80], desc[UR22][R12.64], P2 ;  /* 0x26a800000c0e7fae */ /* 0x0003e800091a1016 */
[----:B------:R-:W3:Y:S04]  /*382c0*/  LDL.LU.64 R214, [R1+0x10] ;  /* 0x0000100001d67983 */ /* 0x000ee80000300a00 */
[----:B------:R-:W-:Y:S04]  /*382d0*/  LDGSTS.E [R14+0x26e80], desc[UR22][R20.64], P2 ;  /* 0x26e80000140e7fae */ /* 0x000fe800091a1016 */
[----:B------:R-:W-:Y:S04]  /*382e0*/  LDGSTS.E [R14+0x27280], desc[UR22][R4.64], P2 ;  /* 0x27280000040e7fae */ /* 0x000fe800091a1016 */
        /* <DEDUP_REMOVED lines=24> */
[----:B------:R-:W4:Y:S04]  /*38470*/  LDL.64 R234, [R1+0xe20] ;  /* 0x000e200001ea7983 */ /* 0x000f280000100a00 */
[----:B------:R-:W2:Y:S04]  /*38480*/  LDL.LU.64 R54, [R1+0x558] ;  /* 0x0005580001367983 */ /* 0x000ea80000300a00 */
[----:B------:R-:W4:Y:S04]  /*38490*/  LDL.LU.64 R118, [R1+0x630] ;  /* 0x0006300001767983 */ /* 0x000f280000300a00 */
[----:B------:R-:W4:Y:S04]  /*384a0*/  LDL.LU.64 R120, [R1+0x668] ;  /* 0x0006680001787983 */ /* 0x000f280000300a00 */
[----:B------:R-:W4:Y:S04]  /*384b0*/  LDL.LU.64 R88, [R1+0x6a0] ;  /* 0x0006a00001587983 */ /* 0x000f280000300a00 */
[----:B------:R-:W4:Y:S04]  /*384c0*/  LDL.LU.64 R26, [R1+0x6d8] ;  /* 0x0006d800011a7983 */ /* 0x000f280000300a00 */
[----:B------:R-:W4:Y:S04]  /*384d0*/  LDL.LU.64 R122, [R1+0x710] ;  /* 0x00071000017a7983 */ /* 0x000f280000300a00 */
[----:B------:R-:W4:Y:S01]  /*384e0*/  LDL.LU.64 R8, [R1+0x740] ;  /* 0x0007400001087983 */ /* 0x000f220000300a00 */
[----:B-1----:R-:W-:-:S05]  /*384f0*/  LOP3.LUT R12, R11, 0x60, RZ, 0x3c, !PT ;  /* 0x000000600b0c7812 */ /* 0x002fca00078e3cff */
[----:B------:R-:W-:-:S05]  /*38500*/  VIADD R10, R12, UR7 ;  /* 0x000000070c0a7c36 */ /* 0x000fca0008000000 */
        /* <DEDUP_REMOVED lines=26> */
[----:B------:R-:W-:Y:S01]  /*386b0*/  LDGSTS.E [R10+0x6b00], desc[UR22][R154.64], P2 ;  /* 0x06b000009a0a7fae */ /* 0x000fe200091a1016 */
[----:B------:R-:W-:-:S03]  /*386c0*/  LOP3.LUT R13, R11, 0x70, RZ, 0x3c, !PT ;  /* 0x000000700b0d7812 */ /* 0x000fc600078e3cff */
[----:B------:R-:W-:Y:S04]  /*386d0*/  STL.64 [R1+0x1988], R14 ;  /* 0x0019880e01007387 */ /* 0x000fe80000100a00 */
        /* <DEDUP_REMOVED lines=49> */
[----:B------:R-:W-:Y:S04]  /*389f0*/  LDGSTS.E [R10+0x27300], desc[UR22][R230.64], P2 ;  /* 0x27300000e60a7fae */ /* 0x000fe800091a1016 */
[----:B------:R-:W-:Y:S01]  /*38a00*/  LDGSTS.E [R10+0x27700], desc[UR22][R232.64], P2 ;  /* 0x27700000e80a7fae */ /* 0x000fe200091a1016 */
[----:B--2---:R-:W-:-:S03]  /*38a10*/  VIADD R5, R13, UR7 ;  /* 0x000000070d057c36 */ /* 0x004fc60008000000 */
[----:B------:R-:W-:Y:S04]  /*38a20*/  LDGSTS.E [R10+0x27b00], desc[UR22][R234.64], P2 ;  /* 0x27b00000ea0a7fae */ /* 0x000fe800091a1016 */
[----:B------:R-:W2:Y:S04]  /*38a30*/  LDL.64 R2, [R1+0x960] ;  /* 0x0009600001027983 */ /* 0x000ea80000100a00 */
[----:B------:R-:W4:Y:S04]  /*38a40*/  LDL.64 R20, [R1+0x9b8] ;  /* 0x0009b80001147983 */ /* 0x000f280000100a00 */
[----:B------:R-:W2:Y:S04]  /*38a50*/  LDL.64 R230, [R1+0xa10] ;  /* 0x000a100001e67983 */ /* 0x000ea80000100a00 */
[----:B------:R-:W2:Y:S04]  /*38a60*/  LDL.64 R232, [R1+0xa68] ;  /* 0x000a680001e87983 */ /* 0x000ea80000100a00 */
[----:B------:R-:W2:Y:S04]  /*38a70*/  LDL.64 R234, [R1+0xac0] ;  /* 0x000ac00001ea7983 */ /* 0x000ea80000100a00 */
[----:B-1----:R-:W2:Y:S04]  /*38a80*/  LDL.64 R12, [R1+0xb18] ;  /* 0x000b1800010c7983 */ /* 0x002ea80000100a00 */
[----:B------:R-:W2:Y:S04]  /*38a90*/  LDL.LU.64 R82, [R1+0x508] ;  /* 0x0005080001527983 */ /* 0x000ea80000300a00 */
[----:B------:R-:W3:Y:S04]  /*38aa0*/  LDL.LU.64 R130, [R1+0x4c8] ;  /* 0x0004c80001827983 */ /* 0x000ee80000300a00 */
        /* <DEDUP_REMOVED lines=25> */
[----:B------:R-:W-:Y:S04]  /*38c40*/  LDGSTS.E [R10+0x27f00], desc[UR22][R18.64], P2 ;  /* 0x27f00000120a7fae */ /* 0x000fe800091a1016 */
[----:B------:R1:W-:Y:S04]  /*38c50*/  STL.64 [R1+0x1a20], R18 ;  /* 0x001a201201007387 */ /* 0x0003e80000100a00 */
[----:B-1----:R-:W4:Y:S04]  /*38c60*/  LDL.LU.64 R18, [R1+0xe48] ;  /* 0x000e480001127983 */ /* 0x002f280000300a00 */
[----:B------:R1:W-:Y:S04]  /*38c70*/  STL.64 [R1+0x1968], R10 ;  /* 0x0019680a01007387 */ /* 0x0003e80000100a00 */
[----:B-1----:R-:W4:Y:S04]  /*38c80*/  LDL.LU.64 R10, [R1+0x708] ;  /* 0x00070800010a7983 */ /* 0x002f280000300a00 */
[----:B--2---:R-:W-:Y:S04]  /*38c90*/  LDGSTS.E [R5+0x380], desc[UR22][R82.64], P2 ;  /* 0x0038000052057fae */ /* 0x004fe800091a1016 */
[----:B---3--:R-:W-:Y:S04]  /*38ca0*/  LDGSTS.E [R5+0x780], desc[UR22][R130.64], P2 ;  /* 0x0078000082057fae */ /* 0x008fe800091a1016 */
        /* <DEDUP_REMOVED lines=42> */
[----:B------:R-:W2:Y:S04]  /*38f50*/  LDL.LU.64 R224, [R1+0xc40] ;  /* 0x000c400001e07983 */ /* 0x000ea80000300a00 */
        /* <DEDUP_REMOVED lines=11> */
[----:B------:R-:W3:Y:S04]  /*39010*/  LDL.LU R3, [R1+0x1e10] ;  /* 0x001e100001037983 */ /* 0x000ee80000300800 */
[----:B------:R-:W-:Y:S04]  /*39020*/  LDGSTS.E [R5+0x24f80], desc[UR22][R234.64], P2 ;  /* 0x24f80000ea057fae */ /* 0x000fe800091a1016 */
[----:B------:R-:W3:Y:S04]  /*39030*/  LDL.LU.64 R20, [R1+0x1e08] ;  /* 0x001e080001147983 */ /* 0x000ee80000300a00 */
[----:B------:R2:W-:Y:S04]  /*39040*/  LDGSTS.E [R5+0x25380], desc[UR22][R12.64], P2 ;  /* 0x253800000c057fae */ /* 0x0005e800091a1016 */
[----:B------:R-:W3:Y:S04]  /*39050*/  LDL.LU.64 R230, [R1+0x1e00] ;  /* 0x001e000001e67983 */ /* 0x000ee80000300a00 */
[----:B------:R-:W-:Y:S04]  /*39060*/  LDGSTS.E [R5+0x25780], desc[UR22][R210.64], P2 ;  /* 0x25780000d2057fae */ /* 0x000fe800091a1016 */
[----:B------:R-:W3:Y:S04]  /*39070*/  LDL.LU.64 R232, [R1+0x1df8] ;  /* 0x001df80001e87983 */ /* 0x000ee80000300a00 */
[----:B------:R-:W-:Y:S04]  /*39080*/  LDGSTS.E [R5+0x25b80], desc[UR22][R176.64], P2 ;  /* 0x25b80000b0057fae */ /* 0x000fe800091a1016 */
[----:B------:R-:W3:Y:S04]  /*39090*/  LDL.LU.64 R234, [R1+0x1df0] ;  /* 0x001df00001ea7983 */ /* 0x000ee80000300a00 */
[----:B------:R-:W-:Y:S04]  /*390a0*/  LDGSTS.E [R5+0x25f80], desc[UR22][R132.64], P2 ;  /* 0x25f8000084057fae */ /* 0x000fe800091a1016 */
[----:B------:R-:W-:Y:S01]  /*390b0*/  LDGSTS.E [R5+0x26380], desc[UR22][R158.64], P2 ;  /* 0x263800009e057fae */ /* 0x000fe200091a1016 */
[----:B------:R-:W-:-:S03]  /*390c0*/  IMAD.U32 R4, RZ, RZ, UR13 ;  /* 0x0000000dff047e24 */ /* 0x000fc6000f8e00ff */
[----:B------:R-:W-:Y:S04]  /*390d0*/  LDGSTS.E [R5+0x26780], desc[UR22][R138.64], P2 ;  /* 0x267800008a057fae */ /* 0x000fe800091a1016 */
[----:B------:R-:W4:Y:S04]  /*390e0*/  LDL.LU.64 R132, [R1+0xc38] ;  /* 0x000c380001847983 */ /* 0x000f280000300a00 */
[----:B------:R-:W4:Y:S04]  /*390f0*/  LDL.LU.64 R158, [R1+0xaf8] ;  /* 0x000af800019e7983 */ /* 0x000f280000300a00 */
[----:B------:R4:W-:Y:S04]  /*39100*/  LDGSTS.E [R5+0x26b80], desc[UR22][R68.64], P2 ;  /* 0x26b8000044057fae */ /* 0x0009e800091a1016 */
[----:B------:R-:W-:Y:S04]  /*39110*/  LDGSTS.E [R5+0x26f80], desc[UR22][R146.64], P2 ;  /* 0x26f8000092057fae */ /* 0x000fe800091a1016 */
[----:B------:R-:W-:Y:S04]  /*39120*/  LDGSTS.E [R5+0x27380], desc[UR22][R34.64], P2 ;  /* 0x2738000022057fae */ /* 0x000fe800091a1016 */
[----:B------:R-:W-:Y:S04]  /*39130*/  LDGSTS.E [R5+0x27780], desc[UR22][R196.64], P2 ;  /* 0x27780000c4057fae */ /* 0x000fe800091a1016 */
[----:B------:R-:W-:Y:S04]  /*39140*/  LDGSTS.E [R5+0x27b80], desc[UR22][R18.64], P2 ;  /* 0x27b8000012057fae */ /* 0x000fe800091a1016 */
[----:B------:R-:W-:Y:S04]  /*39150*/  LDGSTS.E [R5+0x27f80], desc[UR22][R222.64], P2 ;  /* 0x27f80000de057fae */ /* 0x000fe800091a1016 */
[----:B------:R-:W4:Y:S04]  /*39160*/  LDL.LU.64 R196, [R1+0xae8] ;  /* 0x000ae80001c47983 */ /* 0x000f280000300a00 */
[----:B------:R-:W0:Y:S01]  /*39170*/  LDGDEPBAR ;  /* 0x00000000000079af */ /* 0x000e220000000000 */
[C---:B--2---:R-:W-:Y:S01]  /*39180*/  IMAD.WIDE R12, R4.reuse, 0x4, R224 ;  /* 0x00000004040c7825 */ /* 0x044fe200078e02e0 */
[----:B------:R-:W-:Y:S06]  /*39190*/  BAR.SYNC.DEFER_BLOCKING 0x0 ;  /* 0x0000000000007b1d */ /* 0x000fec0000010000 */
[----:B------:R-:W2:Y:S04]  /*391a0*/  LDL.LU.64 R224, [R1+0x930] ;  /* 0x0009300001e07983 */ /* 0x000ea80000300a00 */
[----:B------:R1:W-:Y:S04]  /*391b0*/  STL.64 [R1+0x1830], R12 ;  /* 0x0018300c01007387 */ /* 0x0003e80000100a00 */
[----:B------:R-:W2:Y:S04]  /*391c0*/  LDL.LU.64 R146, [R1+0x900] ;  /* 0x0009000001927983 */ /* 0x000ea80000300a00 */
[----:B------:R-:W2:Y:S04]  /*391d0*/  LDL.LU.64 R222, [R1+0x5f8] ;  /* 0x0005f80001de7983 */ /* 0x000ea80000300a00 */
[----:B------:R-:W-:Y:S01]  /*391e0*/  @!PT LDS RZ, [RZ] ;  /* 0x00000000fffff984 */ /* 0x000fe20000000800 */
[----:B------:R-:W-:Y:S01]  /*391f0*/  @!PT LDS RZ, [RZ] ;  /* 0x00000000fffff984 */ /* 0x000fe20000000800 */
[----:B------:R-:W-:Y:S01]  /*39200*/  @!PT LDS RZ, [RZ] ;  /* 0x00000000fffff984 */ /* 0x000fe20000000800 */
[----:B---3--:R1:W-:Y:S01]  /*39210*/  LDGSTS.E [R235+-0x78000], desc[UR22][R12.64], P4 ;  /* 0x880000000ceb7fae */ /* 0x0083e2000a1a1016 */
[----:B----4-:R-:W-:-:S04]  /*39220*/  IMAD.WIDE R68, R4, 0x4, R132 ;  /* 0x0000000404447825 */ /* 0x010fc800078e0284 */
[C---:B-1----:R-:W-:Y:S01]  /*39230*/  IMAD.WIDE R12, R4.reuse, 0x4, R158 ;  /* 0x00000004040c7825 */ /* 0x042fe200078e029e */
[----:B------:R1:W-:Y:S04]  /*39240*/  STL.64 [R1+0xf70], R68 ;  /* 0x000f704401007387 */ /* 0x0003e80000100a00 */
[----:B------:R2:W-:Y:S04]  /*39250*/  STL.64 [R1+0xf00], R12 ;  /* 0x000f000c01007387 */ /* 0x0005e80000100a00 */
[----:B------:R-:W3:Y:S04]  /*39260*/  LDL.LU.64 R132, [R1+0x5f0] ;  /* 0x0005f00001847983 */ /* 0x000ee80000300a00 */
[----:B------:R-:W4:Y:S04]  /*39270*/  LDL.LU.64 R158, [R1+0xc30] ;  /* 0x000c3000019e7983 */ /* 0x000f280000300a00 */
[----:B------:R1:W-:Y:S04]  /*39280*/  LDGSTS.E [R235+-0x77ff8], desc[UR22][R68.64], P1 ;  /* 0x8800800044eb7fae */ /* 0x0003e800089a1016 */
[----:B------:R2:W-:Y:S01]  /*39290*/  LDGSTS.E [R235+-0x76000], desc[UR22][R12.64], P3 ;  /* 0x8a0000000ceb7fae */ /* 0x0005e200099a1016 */
[----:B-1----:R-:W-:-:S05]  /*392a0*/  IMAD.WIDE R68, R4, 0x4, R196 ;  /* 0x0000000404447825 */ /* 0x002fca00078e02c4 */
[----:B------:R1:W-:Y:S01]  /*392b0*/  STL.64 [R1+0xef8], R68 ;  /* 0x000ef84401007387 */ /* 0x0003e20000100a00 */
[----:B--2---:R-:W-:-:S05]  /*392c0*/  IMAD.WIDE R12, R4, 0x4, R224 ;  /* 0x00000004040c7825 */ /* 0x004fca00078e02e0 */
[----:B------:R2:W-:Y:S04]  /*392d0*/  STL.64 [R1+0xeb8], R12 ;  /* 0x000eb80c01007387 */ /* 0x0005e80000100a00 */
[----:B------:R-:W4:Y:S04]  /*392e0*/  LDL.LU.64 R196, [R1+0xc28] ;  /* 0x000c280001c47983 */ /* 0x000f280000300a00 */
[----:B------:R-:W4:Y:S01]  /*392f0*/  LDL.LU.64 R224, [R1+0xab0] ;  /* 0x000ab00001e07983 */ /* 0x000f220000300a00 */
[----:B------:R-:W-:-:S04]  /*39300*/  LOP3.LUT R35, R3, 0x22, RZ, 0xfc, !PT ;  /* 0x0000002203237812 */ /* 0x000fc800078efcff */
[----:B------:R-:W-:Y:S02]  /*39310*/  ISETP.GE.AND P2, PT, R35, UR4, PT ;  /* 0x0000000423007c0c */ /* 0x000fe4000bf46270 */
[----:B------:R-:W-:Y:S02]  /*39320*/  LOP3.LUT R34, R3, 0x40, RZ, 0xfc, !PT ;  /* 0x0000004003227812 */ /* 0x000fe400078efcff */
[----:B------:R-:W-:Y:S02]  /*39330*/  SEL R2, RZ, 0x4, P2 ;  /* 0x00000004ff027807 */ /* 0x000fe40001000000 */
[----:B------:R-:W-:Y:S02]  /*39340*/  ISETP.GE.AND P2, PT, R34, UR4, PT ;  /* 0x0000000422007c0c */ /* 0x000fe4000bf46270 */
[----:B------:R-:W-:-:S04]  /*39350*/  SEL R2, R2, RZ, P6 ;  /* 0x000000ff02027207 */ /* 0x000fc80003000000 */
[----:B------:R-:W-:Y:S02]  /*39360*/  ISETP.NE.U32.AND P4, PT, R2, RZ, PT ;  /* 0x000000ff0200720c */ /* 0x000fe40003f85070 */
[----:B------:R-:W-:Y:S02]  /*39370*/  SEL R2, RZ, 0x4, P2 ;  /* 0x00000004ff027807 */ /* 0x000fe40001000000 */
[----:B------:R-:W-:Y:S02]  /*39380*/  ISETP.GE.AND P2, PT, R252, UR4, PT ;  /* 0x00000004fc007c0c */ /* 0x000fe4000bf46270 */
[----:B------:R-:W-:Y:S02]  /*39390*/  SEL R2, R2, RZ, P6 ;  /* 0x000000ff02027207 */ /* 0x000fe40003000000 */
[----:B------:R-:W-:Y:S02]  /*393a0*/  SEL R252, RZ, 0x4, P2 ;  /* 0x00000004fffc7807 */ /* 0x000fe40001000000 */
[----:B------:R-:W-:-:S02]  /*393b0*/  LOP3.LUT R34, R3, 0x60, RZ, 0xfc, !PT ;  /* 0x0000006003227812 */ /* 0x000fc400078efcff */
[----:B------:R-:W-:Y:S01]  /*393c0*/  ISETP.NE.U32.AND P2, PT, R2, RZ, PT ;  /* 0x000000ff0200720c */ /* 0x000fe20003f45070 */
[----:B------:R1:W-:Y:S01]  /*393d0*/  LDGSTS.E [R235+-0x75ff8], desc[UR22][R68.64], P4 ;  /* 0x8a00800044eb7fae */ /* 0x0003e2000a1a1016 */
[----:B------:R-:W-:Y:S02]  /*393e0*/  SEL R2, R252, RZ, P6 ;  /* 0x000000fffc027207 */ /* 0x000fe40003000000 */
[----:B------:R-:W-:Y:S02]  /*393f0*/  ISETP.GE.AND P1, PT, R34, UR4, PT ;  /* 0x0000000422007c0c */ /* 0x000fe4000bf26270 */
[----:B------:R-:W-:Y:S02]  /*39400*/  LOP3.LUT R34, R3, 0x62, RZ, 0xfc, !PT ;  /* 0x0000006203227812 */ /* 0x000fe400078efcff */
[----:B------:R-:W-:Y:S02]  /*39410*/  ISETP.NE.U32.AND P3, PT, R2, RZ, PT ;  /* 0x000000ff0200720c */ /* 0x000fe40003f65070 */
[----:B------:R-:W-:-:S02]  /*39420*/  SEL R2, RZ, 0x4, P1 ;  /* 0x00000004ff027807 */ /* 0x000fc40000800000 */
[----:B------:R-:W-:Y:S01]  /*39430*/  ISETP.GE.AND P1, PT, R34, UR4, PT ;  /* 0x0000000422007c0c */ /* 0x000fe2000bf26270 */
[----:B------:R2:W-:Y:S01]  /*39440*/  LDGSTS.E [R235+-0x74000], desc[UR22][R12.64], P2 ;  /* 0x8c0000000ceb7fae */ /* 0x0005e200091a1016 */
[----:B------:R-:W-:Y:S02]  /*39450*/  SEL R2, R2, RZ, P6 ;  /* 0x000000ff02027207 */ /* 0x000fe40003000000 */
[----:B------:R-:W-:Y:S02]  /*39460*/  SEL R252, RZ, 0x4, P1 ;  /* 0x00000004fffc7807 */ /* 0x000fe40000800000 */
[----:B------:R-:W-:Y:S02]  /*39470*/  ISETP.NE.U32.AND P1, PT, R2, RZ, PT ;  /* 0x000000ff0200720c */ /* 0x000fe40003f25070 */
[----:B------:R-:W-:Y:S02]  /*39480*/  LOP3.LUT R34, R3, 0x4, RZ, 0xfc, !PT ;  /* 0x0000000403227812 */ /* 0x000fe400078efcff */
[----:B------:R-:W-:Y:S01]  /*39490*/  SEL R2, R252, RZ, P6 ;  /* 0x000000fffc027207 */ /* 0x000fe20003000000 */
[----:B-1----:R-:W-:Y:S01]  /*394a0*/  IMAD.WIDE R68, R4, 0x4, R146 ;  /* 0x0000000404447825 */ /* 0x002fe200078e0292 */
[----:B------:R-:W-:-:S02]  /*394b0*/  ISETP.GE.AND P4, PT, R34, UR4, PT ;  /* 0x0000000422007c0c */ /* 0x000fc4000bf86270 */
[----:B------:R-:W-:Y:S01]  /*394c0*/  LOP3.LUT R34, R3, 0x6, RZ, 0xfc, !PT ;  /* 0x0000000603227812 */ /* 0x000fe200078efcff */
[----:B--2---:R-:W-:Y:S01]  /*394d0*/  IMAD.WIDE R12, R4, 0x4, R222 ;  /* 0x00000004040c7825 */ /* 0x004fe200078e02de */
[----:B------:R-:W-:Y:S01]  /*394e0*/  ISETP.NE.U32.AND P2, PT, R2, RZ, PT ;  /* 0x000000ff0200720c */ /* 0x000fe20003f45070 */
[----:B------:R3:W-:Y:S01]  /*394f0*/  LDGSTS.E [R235+-0x73ff8], desc[UR22][R68.64], P3 ;  /* 0x8c00800044eb7fae */ /* 0x0007e200099a1016 */
[----:B------:R-:W-:Y:S02]  /*39500*/  SEL R2, RZ, 0x4, P4 ;  /* 0x00000004ff027807 */ /* 0x000fe40002000000 */
[----:B------:R-:W-:Y:S01]  /*39510*/  ISETP.GE.AND P4, PT, R34, UR4, PT ;  /* 0x0000000422007c0c */ /* 0x000fe2000bf86270 */
[----:B------:R3:W-:Y:S01]  /*39520*/  STL.64 [R1+0xeb0], R68 ;  /* 0x000eb04401007387 */ /* 0x0007e20000100a00 */
[----:B------:R-:W-:-:S03]  /*39530*/  SEL R2, R2, RZ, P6 ;  /* 0x000000ff02027207 */ /* 0x000fc60003000000 */
[----:B------:R4:W-:Y:S01]  /*39540*/  STL.64 [R1+0x5f8], R12 ;  /* 0x0005f80c01007387 */ /* 0x0009e20000100a00 */
[----:B------:R-:W-:-:S03]  /*39550*/  SEL R252, RZ, 0x4, P4 ;  /* 0x00000004fffc7807 */ /* 0x000fc60002000000 */
[----:B------:R4:W-:Y:S04]  /*39560*/  LDGSTS.E [R235+-0x72000], desc[UR22][R12.64], P1 ;  /* 0x8e0000000ceb7fae */ /* 0x0009e800089a1016 */
[----:B------:R-:W2:Y:S01]  /*39570*/  LDL.LU.64 R146, [R1+0xaa0] ;  /* 0x000aa00001927983 */ /* 0x000ea20000300a00 */
[----:B------:R-:W-:-:S03]  /*39580*/  ISETP.NE.U32.AND P4, PT, R2, RZ, PT ;  /* 0x000000ff0200720c */ /* 0x000fc60003f85070 */
[----:B------:R-:W2:Y:S01]  /*39590*/  LDL.LU.64 R222, [R1+0x8f8] ;  /* 0x0008f80001de7983 */ /* 0x000ea20000300a00 */
[----:B---3--:R-:W-:-:S04]  /*395a0*/  IMAD.WIDE R68, R4, 0x4, R132 ;  /* 0x0000000404447825 */ /* 0x008fc800078e0284 */
[C---:B----4-:R-:W-:Y:S01]  /*395b0*/  IMAD.WIDE R12, R4.reuse, 0x4, R158 ;  /* 0x00000004040c7825 */ /* 0x050fe200078e029e */
[----:B------:R1:W-:Y:S04]  /*395c0*/  STL.64 [R1+0x5f0], R68 ;  /* 0x0005f04401007387 */ /* 0x0003e80000100a00 */
[----:B------:R3:W-:Y:S04]  /*395d0*/  STL.64 [R1+0xf68], R12 ;  /* 0x000f680c01007387 */ /* 0x0007e80000100a00 */
[----:B------:R-:W4:Y:S04]  /*395e0*/  LDL.LU.64 R158, [R1+0x8f0] ;  /* 0x0008f000019e7983 */ /* 0x000f280000300a00 */
[----:B------:R1:W-:Y:S04]  /*395f0*/  LDGSTS.E [R235+-0x71ff8], desc[UR22][R68.64], P2 ;  /* 0x8e00800044eb7fae */ /* 0x0003e800091a1016 */
[----:B------:R3:W-:Y:S04]  /*39600*/  LDGSTS.E [R234+-0x78000], desc[UR22][R12.64], P4 ;  /* 0x880000000cea7fae */ /* 0x0007e8000a1a1016 */
[----:B------:R-:W4:Y:S01]  /*39610*/  LDL.LU.64 R132, [R1+0x5e8] ;  /* 0x0005e80001847983 */ /* 0x000f220000300a00 */
[----:B-1----:R-:W-:-:S04]  /*39620*/  IMAD.WIDE R68, R4, 0x4, R196 ;  /* 0x0000000404447825 */ /* 0x002fc800078e02c4 */
[----:B---3--:R-:W-:Y:S01]  /*39630*/  IMAD.WIDE R12, R4, 0x4, R224 ;  /* 0x00000004040c7825 */ /* 0x008fe200078e02e0 */
[----:B------:R2:W-:Y:S04]  /*39640*/  STL.64 [R1+0xf60], R68 ;  /* 0x000f604401007387 */ /* 0x0005e80000100a00 */
[----:B------:R1:W-:Y:S04]  /*39650*/  STL.64 [R1+0xef0], R12 ;  /* 0x000ef00c01007387 */ /* 0x0003e80000100a00 */
[----:B------:R-:W3:Y:S01]  /*39660*/  LDL.LU.64 R224, [R1+0x5e0] ;  /* 0x0005e00001e07983 */ /* 0x000ee20000300a00 */
[----:B------:R-:W-:-:S02]  /*39670*/  LOP3.LUT R34, R3, 0x24, RZ, 0xfc, !PT ;  /* 0x0000002403227812 */ /* 0x000fc400078efcff */
[----:B------:R-:W-:Y:S01]  /*39680*/  SEL R2, R252, RZ, P6 ;  /* 0x000000fffc027207 */ /* 0x000fe20003000000 */
[----:B------:R-:W3:Y:S01]  /*39690*/  LDL.LU.64 R196, [R1+0xc20] ;  /* 0x000c200001c47983 */ /* 0x000ee20000300a00 */
[----:B------:R-:W-:Y:S02]  /*396a0*/  ISETP.GE.AND P3, PT, R34, UR4, PT ;  /* 0x0000000422007c0c */ /* 0x000fe4000bf66270 */
[----:B------:R-:W-:Y:S02]  /*396b0*/  LOP3.LUT R34, R3, 0x26, RZ, 0xfc, !PT ;  /* 0x0000002603227812 */ /* 0x000fe400078efcff */
[----:B------:R-:W-:Y:S02]  /*396c0*/  ISETP.NE.U32.AND P1, PT, R2, RZ, PT ;  /* 0x000000ff0200720c */ /* 0x000fe40003f25070 */
[----:B------:R-:W-:Y:S02]  /*396d0*/  SEL R2, RZ, 0x4, P3 ;  /* 0x00000004ff027807 */ /* 0x000fe40001800000 */
[----:B------:R-:W-:-:S02]  /*396e0*/  ISETP.GE.AND P3, PT, R34, UR4, PT ;  /* 0x0000000422007c0c */ /* 0x000fc4000bf66270 */
[----:B------:R-:W-:Y:S02]  /*396f0*/  SEL R2, R2, RZ, P6 ;  /* 0x000000ff02027207 */ /* 0x000fe40003000000 */
[----:B------:R-:W-:Y:S02]  /*39700*/  SEL R252, RZ, 0x4, P3 ;  /* 0x00000004fffc7807 */ /* 0x000fe40001800000 */
[----:B------:R-:W-:Y:S02]  /*39710*/  ISETP.NE.U32.AND P3, PT, R2, RZ, PT ;  /* 0x000000ff0200720c */ /* 0x000fe40003f65070 */
[----:B------:R-:W-:Y:S01]  /*39720*/  LOP3.LUT R34, R3, 0x44, RZ, 0xfc, !PT ;  /* 0x0000004403227812 */ /* 0x000fe200078efcff */
[----:B------:R2:W-:Y:S01]  /*39730*/  LDGSTS.E [R234+-0x77ff8], desc[UR22][R68.64], P1 ;  /* 0x8800800044ea7fae */ /* 0x0005e200089a1016 */
[----:B------:R-:W-:Y:S02]  /*39740*/  SEL R2, R252, RZ, P6 ;  /* 0x000000fffc027207 */ /* 0x000fe40003000000 */
[----:B------:R-:W-:-:S02]  /*39750*/  ISETP.GE.AND P2, PT, R34, UR4, PT ;  /* 0x0000000422007c0c */ /* 0x000fc4000bf46270 */
[----:B------:R-:W-:Y:S02]  /*39760*/  ISETP.NE.U32.AND P4, PT, R2, RZ, PT ;  /* 0x000000ff0200720c */ /* 0x000fe40003f85070 */
[----:B------:R-:W-:Y:S02]  /*39770*/  LOP3.LUT R34, R3, 0x46, RZ, 0xfc, !PT ;  /* 0x0000004603227812 */ /* 0x000fe400078efcff */
[----:B------:R-:W-:Y:S01]  /*39780*/  SEL R2, RZ, 0x4, P2 ;  /* 0x00000004ff027807 */ /* 0x000fe20001000000 */
[----:B------:R1:W-:Y:S01]  /*39790*/  LDGSTS.E [R234+-0x76000], desc[UR22][R12.64], P3 ;  /* 0x8a0000000cea7fae */ /* 0x0003e200099a1016 */
[----:B------:R-:W-:Y:S02]  /*397a0*/  ISETP.GE.AND P2, PT, R34, UR4, PT ;  /* 0x0000000422007c0c */ /* 0x000fe4000bf46270 */
[----:B------:R-:W-:Y:S02]  /*397b0*/  SEL R2, R2, RZ, P6 ;  /* 0x000000ff02027207 */ /* 0x000fe40003000000 */
[----:B------:R-:W-:-:S02]  /*397c0*/  SEL R252, RZ, 0x4, P2 ;  /* 0x00000004fffc7807 */ /* 0x000fc40001000000 */
[----:B------:R-:W-:Y:S02]  /*397d0*/  ISETP.NE.U32.AND P2, PT, R2, RZ, PT ;  /* 0x000000ff0200720c */ /* 0x000fe40003f45070 */
[----:B------:R-:W-:-:S04]  /*397e0*/  SEL R2, R252, RZ, P6 ;  /* 0x000000fffc027207 */ /* 0x000fc80003000000 */
[----:B------:R-:W-:Y:S01]  /*397f0*/  ISETP.NE.U32.AND P3, PT, R2, RZ, PT ;  /* 0x000000ff0200720c */ /* 0x000fe20003f65070 */
[----:B--2---:R-:W-:-:S04]  /*39800*/  IMAD.WIDE R68, R4, 0x4, R146 ;  /* 0x0000000404447825 */ /* 0x004fc800078e0292 */
[C---:B-1----:R-:W-:Y:S01]  /*39810*/  IMAD.WIDE R12, R4.reuse, 0x4, R222 ;  /* 0x00000004040c7825 */ /* 0x042fe200078e02de */
[----:B------:R4:W-:Y:S04]  /*39820*/  STL.64 [R1+0xee8], R68 ;  /* 0x000ee84401007387 */ /* 0x0009e80000100a00 */
[----:B------:R4:W-:Y:S04]  /*39830*/  LDGSTS.E [R234+-0x75ff8], desc[UR22][R68.64], P4 ;  /* 0x8a00800044ea7fae */ /* 0x0009e8000a1a1016 */
[----:B------:R1:W-:Y:S04]  /*39840*/  STL.64 [R1+0xea8], R12 ;  /* 0x000ea80c01007387 */ /* 0x0003e80000100a00 */
[----:B------:R-:W2:Y:S04]  /*39850*/  LDL.LU.64 R222, [R1+0xc18] ;  /* 0x000c180001de7983 */ /* 0x000ea80000300a00 */
[----:B------:R1:W-:Y:S01]  /*39860*/  LDGSTS.E [R234+-0x74000], desc[UR22][R12.64], P2 ;  /* 0x8c0000000cea7fae */ /* 0x0003e200091a1016 */
[----:B----4-:R-:W-:-:S03]  /*39870*/  IMAD.WIDE R68, R4, 0x4, R158 ;  /* 0x0000000404447825 */ /* 0x010fc600078e029e */
[----:B------:R-:W4:Y:S04]  /*39880*/  LDL.LU.64 R158, [R1+0xa90] ;  /* 0x000a9000019e7983 */ /* 0x000f280000300a00 */
[----:B------:R3:W-:Y:S04]  /*39890*/  STL.64 [R1+0xea0], R68 ;  /* 0x000ea04401007387 */ /* 0x0007e80000100a00 */
[----:B------:R3:W-:Y:S01]  /*398a0*/  LDGSTS.E [R234+-0x73ff8], desc[UR22][R68.64], P3 ;  /* 0x8c00800044ea7fae */ /* 0x0007e200099a1016 */
[----:B-1----:R-:W-:-:S05]  /*398b0*/  IMAD.WIDE R12, R4, 0x4, R132 ;  /* 0x00000004040c7825 */ /* 0x002fca00078e0284 */
[----:B------:R1:W-:Y:S04]  /*398c0*/  STL.64 [R1+0x5e8], R12 ;  /* 0x0005e80c01007387 */ /* 0x0003e80000100a00 */
[----:B------:R-:W4:Y:S01]  /*398d0*/  LDL.LU.64 R132, [R1+0xa58] ;  /* 0x000a580001847983 */ /* 0x000f220000300a00 */
[----:B---3--:R-:W-:-:S03]  /*398e0*/  IMAD.WIDE R68, R4, 0x4, R224 ;  /* 0x0000000404447825 */ /* 0x008fc600078e02e0 */
[----:B------:R-:W3:Y:S01]  /*398f0*/  LDL.LU.64 R224, [R1+0x8e0] ;  /* 0x0008e00001e07983 */ /* 0x000ee20000300a00 */
[----:B------:R-:W-:-:S04]  /*39900*/  LOP3.LUT R34, R3, 0x64, RZ, 0xfc, !PT ;  /* 0x0000006403227812 */ /* 0x000fc800078efcff */
[----:B------:R-:W-:Y:S02]  /*39910*/  ISETP.GE.AND P1, PT, R34, UR4, PT ;  /* 0x0000000422007c0c */ /* 0x000fe4000bf26270 */
[----:B------:R-:W-:Y:S02]  /*39920*/  LOP3.LUT R34, R3, 0x66, RZ, 0xfc, !PT ;  /* 0x0000006603227812 */ /* 0x000fe400078efcff */
[----:B------:R-:W-:Y:S02]  /*39930*/  SEL R2, RZ, 0x4, P1 ;  /* 0x00000004ff027807 */ /* 0x000fe40000800000 */
[----:B------:R-:W-:Y:S02]  /*39940*/  ISETP.GE.AND P1, PT, R34, UR4, PT ;  /* 0x0000000422007c0c */ /* 0x000fe4000bf26270 */
[----:B------:R-:W-:Y:S02]  /*39950*/  SEL R2, R2, RZ, P6 ;  /* 0x000000ff02027207 */ /* 0x000fe40003000000 */
[----:B------:R-:W-:-:S02]  /*39960*/  SEL R252, RZ, 0x4, P1 ;  /* 0x00000004fffc7807 */ /* 0x000fc40000800000 */
[C---:B------:R-:W-:Y:S02]  /*39970*/  LOP3.LUT R34, R3.reuse, 0x8, RZ, 0xfc, !PT ;  /* 0x0000000803227812 */ /* 0x040fe400078efcff */
[----:B------:R-:W-:Y:S02]  /*39980*/  ISETP.NE.U32.AND P1, PT, R2, RZ, PT ;  /* 0x000000ff0200720c */ /* 0x000fe40003f25070 */
[----:B------:R-:W-:Y:S02]  /*39990*/  SEL R2, R252, RZ, P6 ;  /* 0x000000fffc027207 */ /* 0x000fe40003000000 */
[----:B------:R-:W-:Y:S02]  /*399a0*/  ISETP.GE.AND P4, PT, R34, UR4, PT ;  /* 0x0000000422007c0c */ /* 0x000fe4000bf86270 */
[----:B------:R-:W-:Y:S02]  /*399b0*/  LOP3.LUT R34, R3, 0xa, RZ, 0xfc, !PT ;  /* 0x0000000a03227812 */ /* 0x000fe400078efcff */
[----:B------:R-:W-:-:S02]  /*399c0*/  ISETP.NE.U32.AND P2, PT, R2, RZ, PT ;  /* 0x000000ff0200720c */ /* 0x000fc40003f45070 */
[----:B------:R-:W-:Y:S02]  /*399d0*/  SEL R2, RZ, 0x4, P4 ;  /* 0x00000004ff027807 */ /* 0x000fe40002000000 */
[----:B------:R-:W-:Y:S01]  /*399e0*/  ISETP.GE.AND P4, PT, R34, UR4, PT ;  /* 0x0000000422007c0c */ /* 0x000fe2000bf86270 */
[----:B------:R1:W-:Y:S01]  /*399f0*/  LDGSTS.E [R234+-0x72000], desc[UR22][R12.64], P1 ;  /* 0x8e0000000cea7fae */ /* 0x0003e200089a1016 */
[----:B------:R-:W-:Y:S02]  /*39a00*/  SEL R2, R2, RZ, P6 ;  /* 0x000000ff02027207 */ /* 0x000fe40003000000 */
[----:B------:R-:W-:Y:S02]  /*39a10*/  SEL R252, RZ, 0x4, P4 ;  /* 0x00000004fffc7807 */ /* 0x000fe40002000000 */
[----:B------:R-:W-:Y:S02]  /*39a20*/  ISETP.NE.U32.AND P4, PT, R2, RZ, PT ;  /* 0x000000ff0200720c */ /* 0x000fe40003f85070 */
[----:B------:R-:W-:Y:S01]  /*39a30*/  LOP3.LUT R34, R3, 0x28, RZ, 0xfc, !PT ;  /* 0x0000002803227812 */ /* 0x000fe200078efcff */
[----:B------:R2:W-:Y:S01]  /*39a40*/  STL.64 [R1+0x5e0], R68 ;  /* 0x0005e04401007387 */ /* 0x0005e20000100a00 */
[----:B------:R-:W-:-:S02]  /*39a50*/  SEL R2, R252, RZ, P6 ;  /* 0x000000fffc027207 */ /* 0x000fc40003000000 */
[----:B------:R-:W-:Y:S01]  /*39a60*/  ISETP.GE.AND P3, PT, R34, UR4, PT ;  /* 0x0000000422007c0c */ /* 0x000fe2000bf66270 */
[----:B-1----:R-:W-:Y:S01]  /*39a70*/  IMAD.WIDE R12, R4, 0x4, R196 ;  /* 0x00000004040c7825 */ /* 0x002fe200078e02c4 */
[----:B------:R-:W-:Y:S01]  /*39a80*/  LOP3.LUT R34, R3, 0x2a, RZ, 0xfc, !PT ;  /* 0x0000002a03227812 */ /* 0x000fe200078efcff */
[----:B------:R2:W-:Y:S01]  /*39a90*/  LDGSTS.E [R234+-0x71ff8], desc[UR22][R68.64], P2 ;  /* 0x8e00800044ea7fae */ /* 0x0005e200091a1016 */
[----:B------:R-:W-:Y:S02]  /*39aa0*/  ISETP.NE.U32.AND P1, PT, R2, RZ, PT ;  /* 0x000000ff0200720c */ /* 0x000fe40003f25070 */
[----:B------:R-:W-:Y:S01]  /*39ab0*/  SEL R2, RZ, 0x4, P3 ;  /* 0x00000004ff027807 */ /* 0x000fe20001800000 */
[----:B------:R-:W-:Y:S01]  /*39ac0*/  STL.64 [R1+0x1838], R234 ;  /* 0x001838ea01007387 */ /* 0x000fe20000100a00 */
[----:B------:R-:W-:Y:S02]  /*39ad0*/  ISETP.GE.AND P3, PT, R34, UR4, PT ;  /* 0x0000000422007c0c */ /* 0x000fe4000bf66270 */
[----:B------:R-:W-:Y:S01]  /*39ae0*/  SEL R2, R2, RZ, P6 ;  /* 0x000000ff02027207 */ /* 0x000fe20003000000 */
[----:B------:R4:W-:Y:S01]  /*39af0*/  STL.64 [R1+0xf58], R12 ;  /* 0x000f580c01007387 */ /* 0x0009e20000100a00 */
[----:B------:R-:W-:-:S03]  /*39b00*/  SEL R252, RZ, 0x4, P3 ;  /* 0x00000004fffc7807 */ /* 0x000fc60001800000 */
[----:B------:R4:W-:Y:S04]  /*39b10*/  LDGSTS.E [R233+-0x78000], desc[UR22][R12.64], P4 ;  /* 0x880000000ce97fae */ /* 0x0009e8000a1a1016 */
[----:B------:R-:W3:Y:S01]  /*39b20*/  LDL.LU.64 R146, [R1+0x8d0] ;  /* 0x0008d00001927983 */ /* 0x000ee20000300a00 */
[----:B------:R-:W-:-:S03]  /*39b30*/  ISETP.NE.U32.AND P3, PT, R2, RZ, PT ;  /* 0x000000ff0200720c */ /* 0x000fc60003f65070 */
[----:B------:R-:W3:Y:S01]  /*39b40*/  LDL.LU.64 R196, [R1+0x5d8] ;  /* 0x0005d80001c47983 */ /* 0x000ee20000300a00 */
[----:B--2---:R-:W-:-:S05]  /*39b50*/  IMAD.WIDE R68, R4, 0x4, R222 ;  /* 0x0000000404447825 */ /* 0x004fca00078e02de */
[----:B------:R1:W-:Y:S04]  /*39b60*/  STL.64 [R1+0xf50], R68 ;  /* 0x000f504401007387 */ /* 0x0003e80000100a00 */
[----:B------:R1:W-:Y:S01]  /*39b70*/  LDGSTS.E [R233+-0x77ff8], desc[UR22][R68.64], P1 ;  /* 0x8800800044e97fae */ /* 0x0003e200089a1016 */
[----:B----4-:R-:W-:-:S05]  /*39b80*/  IMAD.WIDE R12, R4, 0x4, R158 ;  /* 0x00000004040c7825 */ /* 0x010fca00078e029e */
[----:B------:R3:W-:Y:S04]  /*39b90*/  STL.64 [R1+0xee0], R12 ;  /* 0x000ee00c01007387 */ /* 0x0007e80000100a00 */
[----:B------:R-:W2:Y:S04]  /*39ba0*/  LDL.LU.64 R222, [R1+0x5d0] ;  /* 0x0005d00001de7983 */ /* 0x000ea80000300a00 */
[----:B------:R-:W4:Y:S04]  /*39bb0*/  LDL.LU.64 R158, [R1+0xc08] ;  /* 0x000c0800019e7983 */ /* 0x000f280000300a00 */
[----:B------:R3:W-:Y:S01]  /*39bc0*/  LDGSTS.E [R233+-0x76000], desc[UR22][R12.64], P3 ;  /* 0x8a0000000ce97fae */ /* 0x0007e200099a1016 */
[----:B-1----:R-:W-:-:S05]  /*39bd0*/  IMAD.WIDE R68, R4, 0x4, R132 ;  /* 0x0000000404447825 */ /* 0x002fca00078e0284 */
[----:B------:R1:W-:Y:S01]  /*39be0*/  STL.64 [R1+0xed8], R68 ;  /* 0x000ed84401007387 */ /* 0x0003e20000100a00 */
[----:B---3--:R-:W-:-:S05]  /*39bf0*/  IMAD.WIDE R12, R4, 0x4, R224 ;  /* 0x00000004040c7825 */ /* 0x008fca00078e02e0 */
[----:B------:R3:W-:Y:S04]  /*39c00*/  STL.64 [R1+0xe98], R12 ;  /* 0x000e980c01007387 */ /* 0x0007e80000100a00 */
[----:B------:R-:W4:Y:S04]  /*39c10*/  LDL.LU.64 R132, [R1+0xbf8] ;  /* 0x000bf80001847983 */ /* 0x000f280000300a00 */
[----:B------:R-:W4:Y:S01]  /*39c20*/  LDL.LU.64 R224, [R1+0xa48] ;  /* 0x000a480001e07983 */ /* 0x000f220000300a00 */
[----:B------:R-:W-:Y:S02]  /*39c30*/  LOP3.LUT R34, R3, 0x48, RZ, 0xfc, !PT ;  /* 0x0000004803227812 */ /* 0x000fe400078efcff */
[----:B------:R-:W-:-:S02]  /*39c40*/  SEL R2, R252, RZ, P6 ;  /* 0x000000fffc027207 */ /* 0x000fc40003000000 */
[----:B------:R-:W-:Y:S02]  /*39c50*/  ISETP.GE.AND P2, PT, R34, UR4, PT ;  /* 0x0000000422007c0c */ /* 0x000fe4000bf46270 */
[----:B------:R-:W-:Y:S02]  /*39c60*/  LOP3.LUT R34, R3, 0x4a, RZ, 0xfc, !PT ;  /* 0x0000004a03227812 */ /* 0x000fe400078efcff */
[----:B------:R-:W-:Y:S02]  /*39c70*/  ISETP.NE.U32.AND P4, PT, R2, RZ, PT ;  /* 0x000000ff0200720c */ /* 0x000fe40003f85070 */
[----:B------:R-:W-:Y:S02]  /*39c80*/  SEL R2, RZ, 0x4, P2 ;  /* 0x00000004ff027807 */ /* 0x000fe40001000000 */
[----:B------:R-:W-:Y:S02]  /*39c90*/  ISETP.GE.AND P2, PT, R34, UR4, PT ;  /* 0x0000000422007c0c */ /* 0x000fe4000bf46270 */
[----:B------:R-:W-:-:S02]  /*39ca0*/  SEL R2, R2, RZ, P6 ;  /* 0x000000ff02027207 */ /* 0x000fc40003000000 */
[----:B------:R-:W-:Y:S02]  /*39cb0*/  SEL R252, RZ, 0x4, P2 ;  /* 0x00000004fffc7807 */ /* 0x000fe40001000000 */
[C---:B------:R-:W-:Y:S02]  /*39cc0*/  LOP3.LUT R34, R3.reuse, 0x68, RZ, 0xfc, !PT ;  /* 0x0000006803227812 */ /* 0x040fe400078efcff */
[----:B------:R-:W-:Y:S01]  /*39cd0*/  ISETP.NE.U32.AND P2, PT, R2, RZ, PT ;  /* 0x000000ff0200720c */ /* 0x000fe20003f45070 */
[----:B------:R1:W-:Y:S01]  /*39ce0*/  LDGSTS.E [R233+-0x75ff8], desc[UR22][R68.64], P4 ;  /* 0x8a00800044e97fae */ /* 0x0003e2000a1a1016 */
[----:B------:R-:W-:Y:S02]  /*39cf0*/  SEL R2, R252, RZ, P6 ;  /* 0x000000fffc027207 */ /* 0x000fe40003000000 */
[----:B------:R-:W-:Y:S02]  /*39d00*/  ISETP.GE.AND P1, PT, R34, UR4, PT ;  /* 0x0000000422007c0c */ /* 0x000fe4000bf26270 */
[----:B------:R-:W-:-:S02]  /*39d10*/  LOP3.LUT R34, R3, 0x6a, RZ, 0xfc, !PT ;  /* 0x0000006a03227812 */ /* 0x000fc400078efcff */
[----:B------:R-:W-:Y:S02]  /*39d20*/  ISETP.NE.U32.AND P3, PT, R2, RZ, PT ;  /* 0x000000ff0200720c */ /* 0x000fe40003f65070 */
[----:B------:R-:W-:Y:S02]  /*39d30*/  SEL R2, RZ, 0x4, P1 ;  /* 0x00000004ff027807 */ /* 0x000fe40000800000 */
[----:B------:R-:W-:Y:S01]  /*39d40*/  ISETP.GE.AND P1, PT, R34, UR4, PT ;  /* 0x0000000422007c0c */ /* 0x000fe2000bf26270 */
[----:B------:R3:W-:Y:S01]  /*39d50*/  LDGSTS.E [R233+-0x74000], desc[UR22][R12.64], P2 ;  /* 0x8c0000000ce97fae */ /* 0x0007e200091a1016 */
[----:B------:R-:W-:Y:S02]  /*39d60*/  SEL R2, R2, RZ, P6 ;  /* 0x000000ff02027207 */ /* 0x000fe40003000000 */
[----:B------:R-:W-:Y:S02]  /*39d70*/  SEL R252, RZ, 0x4, P1 ;  /* 0x00000004fffc7807 */ /* 0x000fe40000800000 */
[----:B------:R-:W-:-:S02]  /*39d80*/  ISETP.NE.U32.AND P1, PT, R2, RZ, PT ;  /* 0x000000ff0200720c */ /* 0x000fc40003f25070 */
[C---:B------:R-:W-:Y:S02]  /*39d90*/  LOP3.LUT R34, R3.reuse, 0xc, RZ, 0xfc, !PT ;  /* 0x0000000c03227812 */ /* 0x040fe400078efcff */
[----:B------:R-:W-:Y:S02]  /*39da0*/  SEL R2, R252, RZ, P6 ;  /* 0x000000fffc027207 */ /* 0x000fe40003000000 */
[----:B------:R-:W-:Y:S02]  /*39db0*/  ISETP.GE.AND P4, PT, R34, UR4, PT ;  /* 0x0000000422007c0c */ /* 0x000fe4000bf86270 */
[----:B------:R-:W-:Y:S01]  /*39dc0*/  LOP3.LUT R34, R3, 0xe, RZ, 0xfc, !PT ;  /* 0x0000000e03227812 */ /* 0x000fe200078efcff */
[----:B-1----:R-:W-:Y:S01]  /*39dd0*/  IMAD.WIDE R68, R4, 0x4, R146 ;  /* 0x0000000404447825 */ /* 0x002fe200078e0292 */
[----:B------:R-:W-:-:S03]  /*39de0*/  ISETP.NE.U32.AND P2, PT, R2, RZ, PT ;  /* 0x000000ff0200720c */ /* 0x000fc60003f45070 */
[----:B---3--:R-:W-:Y:S01]  /*39df0*/  IMAD.WIDE R12, R4, 0x4, R196 ;  /* 0x00000004040c7825 */ /* 0x008fe200078e02c4 */
[----:B------:R-:W-:Y:S01]  /*39e00*/  SEL R2, RZ, 0x4, P4 ;  /* 0x00000004ff027807 */ /* 0x000fe20002000000 */
[----:B------:R2:W-:Y:S01]  /*39e10*/  STL.64 [R1+0xc20], R68 ;  /* 0x000c204401007387 */ /* 0x0005e20000100a00 */
[----:B------:R-:W-:Y:S02]  /*39e20*/  ISETP.GE.AND P4, PT, R34, UR4, PT ;  /* 0x0000000422007c0c */ /* 0x000fe4000bf86270 */
[----:B------:R-:W-:Y:S01]  /*39e30*/  SEL R2, R2, RZ, P6 ;  /* 0x000000ff02027207 */ /* 0x000fe20003000000 */
[----:B------:R2:W-:Y:S04]  /*39e40*/  LDGSTS.E [R233+-0x73ff8], desc[UR22][R68.64], P3 ;  /* 0x8c00800044e97fae */ /* 0x0005e800099a1016 */
[----:B------:R4:W-:Y:S01]  /*39e50*/  STL.64 [R1+0x5d8], R12 ;  /* 0x0005d80c01007387 */ /* 0x0009e20000100a00 */
[----:B------:R-:W-:-:S03]  /*39e60*/  SEL R252, RZ, 0x4, P4 ;  /* 0x00000004fffc7807 */ /* 0x000fc60002000000 */
[----:B------:R4:W-:Y:S04]  /*39e70*/  LDGSTS.E [R233+-0x72000], desc[UR22][R12.64], P1 ;  /* 0x8e0000000ce97fae */ /* 0x0009e800089a1016 */
[----:B------:R-:W3:Y:S01]  /*39e80*/  LDL.LU.64 R146, [R1+0xa38] ;  /* 0x000a380001927983 */ /* 0x000ee20000300a00 */
[----:B------:R-:W-:-:S03]  /*39e90*/  ISETP.NE.U32.AND P4, PT, R2, RZ, PT ;  /* 0x000000ff0200720c */ /* 0x000fc60003f85070 */
[----:B------:R-:W3:Y:S01]  /*39ea0*/  LDL.LU.64 R196, [R1+0x8b0] ;  /* 0x0008b00001c47983 */ /* 0x000ee20000300a00 */
[----:B--2---:R-:W-:-:S04]  /*39eb0*/  IMAD.WIDE R68, R4, 0x4, R222 ;  /* 0x0000000404447825 */ /* 0x004fc800078e02de */
        /* <DEDUP_REMOVED lines=8> */
[----:B--2---:R-:W-:Y:S01]  /*39f40*/  IMAD.WIDE R12, R4, 0x4, R224 ;  /* 0x00000004040c7825 */ /* 0x004fe200078e02e0 */
[----:B------:R3:W-:Y:S04]  /*39f50*/  STL.64 [R1+0xf40], R68 ;  /* 0x000f404401007387 */ /* 0x0007e80000100a00 */
[----:B------:R1:W-:Y:S04]  /*39f60*/  STL.64 [R1+0xed0], R12 ;  /* 0x000ed00c01007387 */ /* 0x0003e80000100a00 */
[----:B------:R-:W2:Y:S01]  /*39f70*/  LDL.LU.64 R224, [R1+0x5c0] ;  /* 0x0005c00001e07983 */ /* 0x000ea20000300a00 */
[----:B------:R-:W-:-:S02]  /*39f80*/  LOP3.LUT R34, R3, 0x2c, RZ, 0xfc, !PT ;  /* 0x0000002c03227812 */ /* 0x000fc400078efcff */
[----:B------:R-:W-:Y:S01]  /*39f90*/  SEL R2, R252, RZ, P6 ;  /* 0x000000fffc027207 */ /* 0x000fe20003000000 */
[----:B------:R-:W2:Y:S01]  /*39fa0*/  LDL.LU.64 R132, [R1+0xbc8] ;  /* 0x000bc80001847983 */ /* 0x000ea20000300a00 */
        /* <DEDUP_REMOVED lines=22> */
[----:B---3--:R-:W-:-:S04]  /*3a110*/  IMAD.WIDE R68, R4, 0x4, R146 ;  /* 0x0000000404447825 */ /* 0x008fc800078e0292 */
[C---:B-1----:R-:W-:Y:S01]  /*3a120*/  IMAD.WIDE R12, R4.reuse, 0x4, R196 ;  /* 0x00000004040c7825 */ /* 0x042fe200078e02c4 */
[----:B------:R4:W-:Y:S04]  /*3a130*/  STL.64 [R1+0xec8], R68 ;  /* 0x000ec84401007387 */ /* 0x0009e80000100a00 */
[----:B------:R4:W-:Y:S04]  /*3a140*/  LDGSTS.E [R232+-0x75ff8], desc[UR22][R68.64], P4 ;  /* 0x8a00800044e87fae */ /* 0x0009e8000a1a1016 */
[----:B------:R1:W-:Y:S04]  /*3a150*/  STL.64 [R1+0xc08], R12 ;  /* 0x000c080c01007387 */ /* 0x0003e80000100a00 */
[----:B------:R-:W3:Y:S04]  /*3a160*/  LDL.LU.64 R196, [R1+0xbb8] ;  /* 0x000bb80001c47983 */ /* 0x000ee80000300a00 */
        /* <DEDUP_REMOVED lines=8> */
[----:B--2---:R-:W-:-:S03]  /*3a1f0*/  IMAD.WIDE R68, R4, 0x4, R224 ;  /* 0x0000000404447825 */ /* 0x004fc600078e02e0 */
[----:B------:R-:W2:Y:S01]  /*3a200*/  LDL.LU.64 R224, [R1+0x878] ;  /* 0x0008780001e07983 */ /* 0x000ea20000300a00 */
        /* <DEDUP_REMOVED lines=34> */
[----:B------:R-:W2:Y:S01]  /*3a430*/  LDL.LU.64 R146, [R1+0x860] ;  /* 0x0008600001927983 */ /* 0x000ea20000300a00 */
[----:B------:R-:W-:-:S03]  /*3a440*/  ISETP.NE.U32.AND P3, PT, R2, RZ, PT ;  /* 0x000000ff0200720c */ /* 0x000fc60003f65070 */
[----:B------:R-:W2:Y:S01]  /*3a450*/  LDL.LU.64 R132, [R1+0x5b8] ;  /* 0x0005b80001847983 */ /* 0x000ea20000300a00 */
[----:B---3--:R-:W-:-:S05]  /*3a460*/  IMAD.WIDE R68, R4, 0x4, R196 ;  /* 0x0000000404447825 */ /* 0x008fca00078e02c4 */
[----:B------:R1:W-:Y:S04]  /*3a470*/  STL.64 [R1+0xf30], R68 ;  /* 0x000f304401007387 */ /* 0x0003e80000100a00 */
[----:B------:R1:W-:Y:S01]  /*3a480*/  LDGSTS.E [R231+-0x77ff8], desc[UR22][R68.64], P1 ;  /* 0x8800800044e77fae */ /* 0x0003e200089a1016 */
[----:B----4-:R-:W-:-:S05]  /*3a490*/  IMAD.WIDE R12, R4, 0x4, R222 ;  /* 0x00000004040c7825 */ /* 0x010fca00078e02de */
[----:B------:R2:W-:Y:S04]  /*3a4a0*/  STL.64 [R1+0xec0], R12 ;  /* 0x000ec00c01007387 */ /* 0x0005e80000100a00 */
[----:B------:R-:W3:Y:S04]  /*3a4b0*/  LDL.LU.64 R196, [R1+0x5b0] ;  /* 0x0005b00001c47983 */ /* 0x000ee80000300a00 */
[----:B------:R-:W4:Y:S04]  /*3a4c0*/  LDL.LU.64 R222, [R1+0xba8] ;  /* 0x000ba80001de7983 */ /* 0x000f280000300a00 */
[----:B------:R2:W-:Y:S01]  /*3a4d0*/  LDGSTS.E [R231+-0x76000], desc[UR22][R12.64], P3 ;  /* 0x8a0000000ce77fae */ /* 0x0005e200099a1016 */
[----:B-1----:R-:W-:-:S05]  /*3a4e0*/  IMAD.WIDE R68, R4, 0x4, R158 ;  /* 0x0000000404447825 */ /* 0x002fca00078e029e */
[----:B------:R1:W-:Y:S01]  /*3a4f0*/  STL.64 [R1+0xbc8], R68 ;  /* 0x000bc84401007387 */ /* 0x0003e20000100a00 */
[----:B--2---:R-:W-:-:S05]  /*3a500*/  IMAD.WIDE R12, R4, 0x4, R224 ;  /* 0x00000004040c7825 */ /* 0x004fca00078e02e0 */
        /* <DEDUP_REMOVED lines=31> */
[----:B--2---:R-:W-:Y:S01]  /*3a700*/  IMAD.WIDE R12, R4, 0x4, R132 ;  /* 0x00000004040c7825 */ /* 0x004fe200078e0284 */
        /* <DEDUP_REMOVED lines=17> */
[----:B------:R-:W4:Y:S04]  /*3a820*/  LDL.LU.64 R222, [R1+0x5a8] ;  /* 0x0005a80001de7983 */ /* 0x000f280000300a00 */
[----:B------:R3:W-:Y:S01]  /*3a830*/  LDGSTS.E [R230+-0x78000], desc[UR22][R12.64], P4 ;  /* 0x880000000ce67fae */ /* 0x0007e2000a1a1016 */
[----:B-1----:R-:W-:-:S04]  /*3a840*/  IMAD.WIDE R68, R4, 0x4, R158 ;  /* 0x0000000404447825 */ /* 0x002fc800078e029e */
[----:B---3--:R-:W-:Y:S01]  /*3a850*/  IMAD.WIDE R12, R4, 0x4, R224 ;  /* 0x00000004040c7825 */ /* 0x008fe200078e02e0 */
[----:B------:R2:W-:Y:S04]  /*3a860*/  STL.64 [R1+0xf20], R68 ;  /* 0x000f204401007387 */ /* 0x0005e80000100a00 */
[----:B------:R1:W-:Y:S04]  /*3a870*/  STL.64 [R1+0xbb8], R12 ;  /* 0x000bb80c01007387 */ /* 0x0003e80000100a00 */
[----:B------:R-:W3:Y:S04]  /*3a880*/  LDL.LU.64 R158, [R1+0x5a0] ;  /* 0x0005a000019e7983 */ /* 0x000ee80000300a00 */
[----:B------:R-:W3:Y:S01]  /*3a890*/  LDL.LU.64 R224, [R1+0xb60] ;  /* 0x000b600001e07983 */ /* 0x000ee20000300a00 */
[----:B------:R-:W-:-:S02]  /*3a8a0*/  LOP3.LUT R34, R3, 0x34, RZ, 0xfc, !PT ;  /* 0x0000003403227812 */ /* 0x000fc400078efcff */
[----:B------:R-:W-:Y:S02]  /*3a8b0*/  SEL R2, R252, RZ, P6 ;  /* 0x000000fffc027207 */ /* 0x000fe40003000000 */
[----:B------:R-:W-:Y:S02]  /*3a8c0*/  ISETP.GE.AND P3, PT, R34, UR4, PT ;  /* 0x0000000422007c0c */ /* 0x000fe4000bf66270 */
[----:B------:R-:W-:Y:S02]  /*3a8d0*/  LOP3.LUT R34, R3, 0x36, RZ, 0xfc, !PT ;  /* 0x0000003603227812 */ /* 0x000fe400078efcff */
[----:B------:R-:W-:Y:S02]  /*3a8e0*/  ISETP.NE.U32.AND P1, PT, R2, RZ, PT ;  /* 0x000000ff0200720c */ /* 0x000fe40003f25070 */
[----:B------:R-:W-:Y:S02]  /*3a8f0*/  SEL R2, RZ, 0x4, P3 ;  /* 0x00000004ff027807 */ /* 0x000fe40001800000 */
[----:B------:R-:W-:-:S02]  /*3a900*/  ISETP.GE.AND P3, PT, R34, UR4, PT ;  /* 0x0000000422007c0c */ /* 0x000fc4000bf66270 */
[----:B------:R-:W-:Y:S02]  /*3a910*/  SEL R2, R2, RZ, P6 ;  /* 0x000000ff02027207 */ /* 0x000fe40003000000 */
[----:B------:R-:W-:Y:S02]  /*3a920*/  SEL R252, RZ, 0x4, P3 ;  /* 0x00000004fffc7807 */ /* 0x000fe40001800000 */
[----:B------:R-:W-:Y:S02]  /*3a930*/  LOP3.LUT R34, R3, 0x54, RZ, 0xfc, !PT ;  /* 0x0000005403227812 */ /* 0x000fe400078efcff */
[----:B------:R-:W-:Y:S01]  /*3a940*/  ISETP.NE.U32.AND P3, PT, R2, RZ, PT ;  /* 0x000000ff0200720c */ /* 0x000fe20003f65070 */
[----:B------:R2:W-:Y:S01]  /*3a950*/  LDGSTS.E [R230+-0x77ff8], desc[UR22][R68.64], P1 ;  /* 0x8800800044e67fae */ /* 0x0005e200089a1016 */
[----:B------:R-:W-:Y:S02]  /*3a960*/  SEL R2, R252, RZ, P6 ;  /* 0x000000fffc027207 */ /* 0x000fe40003000000 */
[----:B------:R-:W-:-:S02]  /*3a970*/  ISETP.GE.AND P2, PT, R34, UR4, PT ;  /* 0x0000000422007c0c */ /* 0x000fc4000bf46270 */
[----:B------:R-:W-:Y:S02]  /*3a980*/  LOP3.LUT R34, R3, 0x56, RZ, 0xfc, !PT ;  /* 0x0000005603227812 */ /* 0x000fe400078efcff */
[----:B------:R-:W-:Y:S02]  /*3a990*/  ISETP.NE.U32.AND P4, PT, R2, RZ, PT ;  /* 0x000000ff0200720c */ /* 0x000fe40003f85070 */
[----:B------:R-:W-:Y:S02]  /*3a9a0*/  SEL R2, RZ, 0x4, P2 ;  /* 0x00000004ff027807 */ /* 0x000fe40001000000 */
[----:B------:R-:W-:Y:S01]  /*3a9b0*/  ISETP.GE.AND P2, PT, R34, UR4, PT ;  /* 0x0000000422007c0c */ /* 0x000fe2000bf46270 */
[----:B------:R1:W-:Y:S01]  /*3a9c0*/  LDGSTS.E [R230+-0x76000], desc[UR22][R12.64], P3 ;  /* 0x8a0000000ce67fae */ /* 0x0003e200099a1016 */
        /* <DEDUP_REMOVED lines=8> */
[----:B------:R-:W-:Y:S01]  /*3aa50*/  SEL R2, RZ, 0x4, P1 ;  /* 0x00000004ff027807 */ /* 0x000fe20000800000 */
[----:B--2---:R-:W-:-:S04]  /*3aa60*/  IMAD.WIDE R68, R4, 0x4, R146 ;  /* 0x0000000404447825 */ /* 0x004fc800078e0292 */
[----:B-1----:R-:W-:Y:S01]  /*3aa70*/  IMAD.WIDE R12, R4, 0x4, R132 ;  /* 0x00000004040c7825 */ /* 0x002fe200078e0284 */
[----:B------:R4:W-:Y:S01]  /*3aa80*/  STL.64 [R1+0xba8], R68 ;  /* 0x000ba84401007387 */ /* 0x0009e20000100a00 */
[----:B------:R-:W-:-:S03]  /*3aa90*/  ISETP.GE.AND P1, PT, R34, UR4, PT ;  /* 0x0000000422007c0c */ /* 0x000fc6000bf26270 */
[----:B------:R4:W-:Y:S01]  /*3aaa0*/  LDGSTS.E [R230+-0x75ff8], desc[UR22][R68.64], P4 ;  /* 0x8a00800044e67fae */ /* 0x0009e2000a1a1016 */
[----:B------:R-:W-:-:S03]  /*3aab0*/  SEL R2, R2, RZ, P6 ;  /* 0x000000ff02027207 */ /* 0x000fc60003000000 */
[----:B------:R1:W-:Y:S04]  /*3aac0*/  STL.64 [R1+0x9e0], R12 ;  /* 0x0009e00c01007387 */ /* 0x0003e80000100a00 */
[----:B------:R-:W2:Y:S01]  /*3aad0*/  LDL.LU.64 R146, [R1+0xb50] ;  /* 0x000b500001927983 */ /* 0x000ea20000300a00 */
[----:B------:R-:W-:Y:S02]  /*3aae0*/  SEL R252, RZ, 0x4, P1 ;  /* 0x00000004fffc7807 */ /* 0x000fe40000800000 */
[----:B------:R-:W-:Y:S01]  /*3aaf0*/  ISETP.NE.U32.AND P1, PT, R2, RZ, PT ;  /* 0x000000ff0200720c */ /* 0x000fe20003f25070 */
[----:B------:R1:W-:Y:S01]  /*3ab00*/  LDGSTS.E [R230+-0x74000], desc[UR22][R12.64], P2 ;  /* 0x8c0000000ce67fae */ /* 0x0003e200091a1016 */
[----:B----4-:R-:W-:-:S03]  /*3ab10*/  IMAD.WIDE R68, R4, 0x4, R196 ;  /* 0x0000000404447825 */ /* 0x010fc600078e02c4 */
[----:B------:R-:W4:Y:S01]  /*3ab20*/  LDL.LU.64 R196, [R1+0x998] ;  /* 0x0009980001c47983 */ /* 0x000f220000300a00 */
[----:B-1----:R-:W-:-:S03]  /*3ab30*/  IMAD.WIDE R12, R4, 0x4, R222 ;  /* 0x00000004040c7825 */ /* 0x002fc600078e02de */
[----:B------:R3:W-:Y:S04]  /*3ab40*/  STL.64 [R1+0x9a8], R68 ;  /* 0x0009a84401007387 */ /* 0x0007e80000100a00 */
[----:B------:R1:W-:Y:S04]  /*3ab50*/  STL.64 [R1+0x5a8], R12 ;  /* 0x0005a80c01007387 */ /* 0x0003e80000100a00 */
[----:B------:R-:W4:Y:S04]  /*3ab60*/  LDL.LU.64 R132, [R1+0x988] ;  /* 0x0009880001847983 */ /* 0x000f280000300a00 */
[----:B------:R3:W-:Y:S04]  /*3ab70*/  LDGSTS.E [R230+-0x73ff8], desc[UR22][R68.64], P3 ;  /* 0x8c00800044e67fae */ /* 0x0007e800099a1016 */
[----:B------:R-:W4:Y:S04]  /*3ab80*/  LDL.LU.64 R222, [R1+0x618] ;  /* 0x0006180001de7983 */ /* 0x000f280000300a00 */
[----:B------:R1:W-:Y:S01]  /*3ab90*/  LDGSTS.E [R230+-0x72000], desc[UR22][R12.64], P1 ;  /* 0x8e0000000ce67fae */ /* 0x0003e200089a1016 */
[----:B---3--:R-:W-:-:S04]  /*3aba0*/  IMAD.WIDE R68, R4, 0x4, R158 ;  /* 0x0000000404447825 */ /* 0x008fc800078e029e */
[----:B-1----:R-:W-:Y:S01]  /*3abb0*/  IMAD.WIDE R12, R4, 0x4, R224 ;  /* 0x00000004040c7825 */ /* 0x002fe200078e02e0 */
[----:B------:R2:W-:Y:S04]  /*3abc0*/  STL.64 [R1+0x5a0], R68 ;  /* 0x0005a04401007387 */ /* 0x0005e80000100a00 */
[----:B------:R-:W-:Y:S04]  /*3abd0*/  STL.64 [R1+0x1848], R230 ;  /* 0x001848e601007387 */ /* 0x000fe80000100a00 */
        /* <DEDUP_REMOVED lines=31> */
[----:B--2---:R-:W-:Y:S01]  /*3add0*/  IMAD.WIDE R68, R4, 0x4, R146 ;  /* 0x0000000404447825 */ /* 0x004fe200078e0292 */
[----:B------:R-:W-:-:S04]  /*3ade0*/  ISETP.GE.AND P2, PT, R34, UR4, PT ;  /* 0x0000000422007c0c */ /* 0x000fc8000bf46270 */
[----:B------:R1:W-:Y:S01]  /*3adf0*/  STL.64 [R1+0xf10], R68 ;  /* 0x000f104401007387 */ /* 0x0003e20000100a00 */
[----:B------:R-:W-:Y:S01]  /*3ae00*/  SEL R2, R2, RZ, P6 ;  /* 0x000000ff02027207 */ /* 0x000fe20003000000 */
[----:B----4-:R-:W-:Y:S02]  /*3ae10*/  IMAD.WIDE R12, R4, 0x4, R196 ;  /* 0x00000004040c7825 */ /* 0x010fe400078e02c4 */
[----:B------:R1:W-:Y:S04]  /*3ae20*/  LDGSTS.E [R21+-0x77ff8], desc[UR22][R68.64], P1 ;  /* 0x8800800044157fae */ /* 0x0003e800089a1016 */
[----:B------:R2:W-:Y:S04]  /*3ae30*/  STL.64 [R1+0xb60], R12 ;  /* 0x000b600c01007387 */ /* 0x0005e80000100a00 */
[----:B------:R-:W4:Y:S01]  /*3ae40*/  LDL.LU.64 R146, [R1+0x590] ;  /* 0x0005900001927983 */ /* 0x000f220000300a00 */
[----:B------:R-:W-:-:S03]  /*3ae50*/  SEL R252, RZ, 0x4, P2 ;  /* 0x00000004fffc7807 */ /* 0x000fc60001000000 */
[----:B------:R-:W4:Y:S01]  /*3ae60*/  LDL.LU.64 R196, [R1+0xb40] ;  /* 0x000b400001c47983 */ /* 0x000f220000300a00 */
[----:B------:R-:W-:Y:S01]  /*3ae70*/  ISETP.NE.U32.AND P2, PT, R2, RZ, PT ;  /* 0x000000ff0200720c */ /* 0x000fe20003f45070 */
[C---:B-1----:R-:W-:Y:S02]  /*3ae80*/  IMAD.WIDE R68, R4.reuse, 0x4, R132 ;  /* 0x0000000404447825 */ /* 0x042fe400078e0284 */
[----:B------:R2:W-:Y:S04]  /*3ae90*/  LDGSTS.E [R21+-0x76000], desc[UR22][R12.64], P3 ;  /* 0x8a0000000c157fae */ /* 0x0005e800099a1016 */
[----:B------:R3:W-:Y:S04]  /*3aea0*/  STL.64 [R1+0xb50], R68 ;  /* 0x000b504401007387 */ /* 0x0007e80000100a00 */
[----:B------:R3:W-:Y:S01]  /*3aeb0*/  LDGSTS.E [R21+-0x75ff8], desc[UR22][R68.64], P4 ;  /* 0x8a00800044157fae */ /* 0x0007e2000a1a1016 */
[----:B--2---:R-:W-:-:S05]  /*3aec0*/  IMAD.WIDE R12, R4, 0x4, R222 ;  /* 0x00000004040c7825 */ /* 0x004fca00078e02de */
[----:B------:R1:W-:Y:S04]  /*3aed0*/  STL.64 [R1+0x620], R12 ;  /* 0x0006200c01007387 */ /* 0x0003e80000100a00 */
[----:B------:R-:W2:Y:S04]  /*3aee0*/  LDL.LU.64 R132, [R1+0xb08] ;  /* 0x000b080001847983 */ /* 0x000ea80000300a00 */
[----:B------:R-:W2:Y:S04]  /*3aef0*/  LDL.LU.64 R222, [R1+0x950] ;  /* 0x0009500001de7983 */ /* 0x000ea80000300a00 */
[----:B------:R1:W-:Y:S01]  /*3af00*/  LDGSTS.E [R21+-0x74000], desc[UR22][R12.64], P2 ;  /* 0x8c0000000c157fae */ /* 0x0003e200091a1016 */
[----:B---3--:R-:W-:-:S04]  /*3af10*/  IMAD.WIDE R68, R4, 0x4, R158 ;  /* 0x0000000404447825 */ /* 0x008fc800078e029e */
[----:B-1----:R-:W-:Y:S01]  /*3af20*/  IMAD.WIDE R12, R4, 0x4, R224 ;  /* 0x00000004040c7825 */ /* 0x002fe200078e02e0 */
        /* <DEDUP_REMOVED lines=15> */
[----:B------:R-:W-:Y:S01]  /*3b020*/  LDGSTS.E [R21+-0x73ff8], desc[UR22][R68.64], P3 ;  /* 0x8c00800044157fae */ /* 0x000fe200099a1016 */
        /* <DEDUP_REMOVED lines=9> */
[----:B------:R-:W-:Y:S02]  /*3b0c0*/  ISETP.NE.U32.AND P4, PT, R2, RZ, PT ;  /* 0x000000ff0200720c */ /* 0x000fe40003f85070 */
[----:B------:R-:W-:-:S04]  /*3b0d0*/  SEL R2, R252, RZ, P6 ;  /* 0x000000fffc027207 */ /* 0x000fc80003000000 */
[----:B------:R-:W-:Y:S01]  /*3b0e0*/  ISETP.NE.U32.AND P1, PT, R2, RZ, PT ;  /* 0x000000ff0200720c */ /* 0x000fe20003f25070 */
[C---:B----4-:R-:W-:Y:S02]  /*3b0f0*/  IMAD.WIDE R12, R4.reuse, 0x4, R196 ;  /* 0x00000004040c7825 */ /* 0x050fe400078e02c4 */
[----:B------:R-:W4:Y:S02]  /*3b100*/  LDL.LU.64 R196, [R1+0x600] ;  /* 0x0006000001c47983 */ /* 0x000f240000300a00 */
[----:B------:R-:W-:-:S05]  /*3b110*/  IMAD.WIDE R68, R4, 0x4, R146 ;  /* 0x0000000404447825 */ /* 0x000fca00078e0292 */
[----:B------:R2:W-:Y:S04]  /*3b120*/  STL.64 [R1+0x590], R68 ;  /* 0x0005904401007387 */ /* 0x0005e80000100a00 */
[----:B------:R2:W-:Y:S04]  /*3b130*/  LDGSTS.E [R21+-0x71ff8], desc[UR22][R68.64], P2 ;  /* 0x8e00800044157fae */ /* 0x0005e800091a1016 */
[----:B------:R1:W-:Y:S04]  /*3b140*/  STL.64 [R1+0xf08], R12 ;  /* 0x000f080c01007387 */ /* 0x0003e80000100a00 */
[----:B------:R1:W-:Y:S01]  /*3b150*/  LDGSTS.E [R20+-0x78000], desc[UR22][R12.64], P4 ;  /* 0x880000000c147fae */ /* 0x0003e2000a1a1016 */
[----:B--2---:R-:W-:-:S04]  /*3b160*/  IMAD.WIDE R68, R4, 0x4, R132 ;  /* 0x0000000404447825 */ /* 0x004fc800078e0284 */
[C---:B-1----:R-:W-:Y:S01]  /*3b170*/  IMAD.WIDE R12, R4.reuse, 0x4, R222 ;  /* 0x00000004040c7825 */ /* 0x042fe200078e02de */
[----:B------:R3:W-:Y:S04]  /*3b180*/  STL.64 [R1+0xb40], R68 ;  /* 0x000b404401007387 */ /* 0x0007e80000100a00 */
[----:B------:R1:W-:Y:S04]  /*3b190*/  STL.64 [R1+0xb08], R12 ;  /* 0x000b080c01007387 */ /* 0x0003e80000100a00 */
[----:B------:R-:W2:Y:S04]  /*3b1a0*/  LDL.LU.64 R222, [R1+0x588] ;  /* 0x0005880001de7983 */ /* 0x000ea80000300a00 */
[----:B------:R3:W-:Y:S02]  /*3b1b0*/  LDGSTS.E [R20+-0x77ff8], desc[UR22][R68.64], P1 ;  /* 0x8800800044147fae */ /* 0x0007e400089a1016 */
[----:B---3--:R-:W-:-:S02]  /*3b1c0*/  IMAD.WIDE R68, R4, 0x4, R224 ;  /* 0x0000000404447825 */ /* 0x008fc400078e02e0 */
        /* <DEDUP_REMOVED lines=16> */
[----:B------:R-:W-:Y:S01]  /*3b2d0*/  UIADD3 UR5, UPT, UPT, UR5, -0x100, URZ ;  /* 0xffffff0005057890 */ /* 0x000fe2000fffe0ff */
[----:B------:R-:W4:Y:S01]  /*3b2e0*/  LDC R34, c[0x0][0x3a0] ;  /* 0x0000e800ff227b82 */ /* 0x000f220000000800 */
[----:B------:R-:W-:Y:S01]  /*3b2f0*/  SEL R2, R2, RZ, P6 ;  /* 0x000000ff02027207 */ /* 0x000fe20003000000 */
[----:B------:R1:W-:Y:S01]  /*3b300*/  LDGSTS.E [R20+-0x76000], desc[UR22][R12.64], P3 ;  /* 0x8a0000000c147fae */ /* 0x0003e200099a1016 */
[----:B------:R-:W-:Y:S02]  /*3b310*/  SEL R252, RZ, 0x4, P2 ;  /* 0x00000004fffc7807 */ /* 0x000fe40001000000 */
[----:B------:R-:W-:Y:S02]  /*3b320*/  ISETP.NE.U32.AND P2, PT, R2, RZ, PT ;  /* 0x000000ff0200720c */ /* 0x000fe40003f45070 */
[----:B------:R-:W-:Y:S01]  /*3b330*/  SEL R2, R252, RZ, P6 ;  /* 0x000000fffc027207 */ /* 0x000fe20003000000 */
[----:B------:R-:W-:Y:S01]  /*3b340*/  LDGSTS.E [R20+-0x75ff8], desc[UR22][R68.64], P4 ;  /* 0x8a00800044147fae */ /* 0x000fe2000a1a1016 */
[----:B------:R-:W-:-:S02]  /*3b350*/  ISETP.GE.AND P1, PT, R3, UR5, PT ;  /* 0x0000000503007c0c */ /* 0x000fc4000bf26270 */
[----:B------:R-:W-:Y:S02]  /*3b360*/  ISETP.NE.U32.AND P3, PT, R2, RZ, PT ;  /* 0x000000ff0200720c */ /* 0x000fe40003f65070 */
[----:B------:R-:W-:Y:S01]  /*3b370*/  SEL R2, RZ, 0x4, P1 ;  /* 0x00000004ff027807 */ /* 0x000fe20000800000 */
[----:B-1----:R-:W-:-:S05]  /*3b380*/  IMAD.WIDE R12, R4, 0x4, R158 ;  /* 0x00000004040c7825 */ /* 0x002fca00078e029e */
[----:B------:R1:W-:Y:S01]  /*3b390*/  LDGSTS.E [R20+-0x74000], desc[UR22][R12.64], P2 ;  /* 0x8c0000000c147fae */ /* 0x0003e200091a1016 */
[----:B----4-:R-:W-:-:S05]  /*3b3a0*/  VIADD R34, R34, 0x7f ;  /* 0x0000007f22227836 */ /* 0x010fca0000000000 */
[----:B------:R-:W-:Y:S02]  /*3b3b0*/  ISETP.GT.AND P1, PT, R34, 0x17f, PT ;  /* 0x0000017f2200780c */ /* 0x000fe40003f24270 */
[----:B------:R-:W-:-:S04]  /*3b3c0*/  LOP3.LUT R34, R3, 0x7c, RZ, 0xfc, !PT ;  /* 0x0000007c03227812 */ /* 0x000fc800078efcff */
[----:B------:R-:W-:Y:S02]  /*3b3d0*/  ISETP.GE.AND P2, PT, R34, UR4, PT ;  /* 0x0000000422007c0c */ /* 0x000fe4000bf46270 */
[----:B------:R-:W4:Y:S01]  /*3b3e0*/  S2R R34, SR_TID.X ;  /* 0x0000000000227919 */ /* 0x000f220000002100 */
[----:B------:R-:W-:Y:S01]  /*3b3f0*/  SEL R2, R2, RZ, P1 ;  /* 0x000000ff02027207 */ /* 0x000fe20000800000 */
[----:B------:R-:W-:Y:S03]  /*3b400*/  STL.64 [R1+0x998], R68 ;  /* 0x0009984401007387 */ /* 0x000fe60000100a00 */
[----:B------:R-:W-:Y:S02]  /*3b410*/  ISETP.NE.U32.AND P4, PT, R2, RZ, PT ;  /* 0x000000ff0200720c */ /* 0x000fe40003f85070 */
[----:B------:R-:W-:Y:S01]  /*3b420*/  LOP3.LUT R159, R3, 0x7e, RZ, 0xfc, !PT ;  /* 0x0000007e039f7812 */ /* 0x000fe200078efcff */
[----:B------:R1:W-:Y:S01]  /*3b430*/  STL.64 [R1+0x610], R12 ;  /* 0x0006100c01007387 */ /* 0x0003e20000100a00 */
[----:B------:R-:W-:-:S02]  /*3b440*/  SEL R2, RZ, 0x4, P2 ;  /* 0x00000004ff027807 */ /* 0x000fc40001000000 */
[----:B------:R-:W-:Y:S01]  /*3b450*/  ISETP.GE.AND P2, PT, R159, UR4, PT ;  /* 0x000000049f007c0c */ /* 0x000fe2000bf46270 */
[----:B------:R-:W2:Y:S01]  /*3b460*/  LDCU UR4, c[0x0][0x3a0] ;  /* 0x00007400ff0477ac */ /* 0x000ea20008000800 */
[----:B------:R-:W-:Y:S01]  /*3b470*/  SEL R2, R2, RZ, P6 ;  /* 0x000000ff02027207 */ /* 0x000fe20003000000 */
[----:B-1----:R-:W-:Y:S01]  /*3b480*/  IMAD.WIDE R12, R4, 0x4, R196 ;  /* 0x00000004040c7825 */ /* 0x002fe200078e02c4 */
[----:B------:R-:W-:-:S04]  /*3b490*/  SEL R252, RZ, 0x4, P2 ;  /* 0x00000004fffc7807 */ /* 0x000fc80001000000 */
[----:B------:R2:W-:Y:S01]  /*3b4a0*/  LDGSTS.E [R20+-0x73ff8], desc[UR22][R12.64], P3 ;  /* 0x8c0080000c147fae */ /* 0x0005e200099a1016 */
[----:B----4-:R-:W-:-:S03]  /*3b4b0*/  LOP3.LUT R34, R34, 0x7f, RZ, 0xc0, !PT ;  /* 0x0000007f22227812 */ /* 0x010fc600078ec0ff */
[----:B------:R2:W-:Y:S01]  /*3b4c0*/  STL.64 [R1+0x608], R12 ;  /* 0x0006080c01007387 */ /* 0x0005e20000100a00 */
[----:B------:R-:W-:-:S03]  /*3b4d0*/  ISETP.GE.AND P3, PT, R34, UR5, PT ;  /* 0x0000000522007c0c */ /* 0x000fc6000bf66270 */
[----:B------:R-:W4:Y:S01]  /*3b4e0*/  LDL.LU.64 R210, [R1+0x540] ;  /* 0x0005400001d27983 */ /* 0x000f220000300a00 */
[----:B------:R-:W-:Y:S02]  /*3b4f0*/  ISETP.NE.U32.AND P2, PT, R2, RZ, PT ;  /* 0x000000ff0200720c */ /* 0x000fe40003f45070 */
[----:B------:R-:W-:Y:S01]  /*3b500*/  SEL R2, RZ, 0x4, P3 ;  /* 0x00000004ff027807 */ /* 0x000fe20001800000 */
[----:B------:R-:W4:Y:S01]  /*3b510*/  LDL.LU.64 R176, [R1+0x538] ;  /* 0x0005380001b07983 */ /* 0x000f220000300a00 */
[----:B------:R-:W-:-:S03]  /*3b520*/  LOP3.LUT R34, R3, 0x2, RZ, 0xfc, !PT ;  /* 0x0000000203227812 */ /* 0x000fc600078efcff */
[----:B------:R-:W4:Y:S01]  /*3b530*/  LDL.LU.64 R138, [R1+0x530] ;  /* 0x00053000018a7983 */ /* 0x000f220000300a00 */
[----:B------:R-:W-:-:S03]  /*3b540*/  SEL R2, R2, RZ, P1 ;  /* 0x000000ff02027207 */ /* 0x000fc60000800000 */
[----:B------:R-:W4:Y:S01]  /*3b550*/  LDL.LU.64 R230, [R1+0x528] ;  /* 0x0005280001e67983 */ /* 0x000f220000300a00 */
[----:B------:R-:W-:Y:S02]  /*3b560*/  ISETP.GE.AND P3, PT, R34, UR5, PT ;  /* 0x0000000522007c0c */ /* 0x000fe4000bf66270 */
[----:B------:R-:W-:Y:S01]  /*3b570*/  SEL R252, R252, RZ, P6 ;  /* 0x000000fffcfc7207 */ /* 0x000fe20003000000 */
[----:B------:R-:W4:Y:S01]  /*3b580*/  LDL.LU.64 R232, [R1+0x520] ;  /* 0x0005200001e87983 */ /* 0x000f220000300a00 */
[----:B------:R-:W-:Y:S01]  /*3b590*/  ISETP.NE.U32.AND P6, PT, R2, RZ, PT ;  /* 0x000000ff0200720c */ /* 0x000fe20003fc5070 */
[----:B--2---:R-:W-:Y:S01]  /*3b5a0*/  IMAD.WIDE R12, R4, 0x4, R222 ;  /* 0x00000004040c7825 */ /* 0x004fe200078e02de */
[----:B------:R-:W-:Y:S01]  /*3b5b0*/  SEL R2, RZ, 0x4, P3 ;  /* 0x00000004ff027807 */ /* 0x000fe20001800000 */
[----:B------:R-:W2:Y:S01]  /*3b5c0*/  LDL.LU.64 R158, [R1+0x518] ;  /* 0x00051800019e7983 */ /* 0x000ea20000300a00 */
[----:B------:R-:W-:-:S03]  /*3b5d0*/  ISETP.NE.U32.AND P3, PT, R252, RZ, PT ;  /* 0x000000fffc00720c */ /* 0x000fc60003f65070 */
[----:B------:R1:W-:Y:S04]  /*3b5e0*/  STL.64 [R1+0x588], R12 ;  /* 0x0005880c01007387 */ /* 0x0003e80000100a00 */
[----:B------:R-:W2:Y:S04]  /*3b5f0*/  LDL.LU.64 R68, [R1+0x500] ;  /* 0x0005000001447983 */ /* 0x000ea80000300a00 */
[----:B------:R-:W2:Y:S04]  /*3b600*/  LDL.LU.64 R146, [R1+0x4f8] ;  /* 0x0004f80001927983 */ /* 0x000ea80000300a00 */
[----:B------:R-:W2:Y:S04]  /*3b610*/  LDL.LU.64 R132, [R1+0x4f0] ;  /* 0x0004f00001847983 */ /* 0x000ea80000300a00 */
[----:B------:R-:W-:Y:S01]  /*3b620*/  LDGSTS.E [R20+-0x72000], desc[UR22][R12.64], P2 ;  /* 0x8e0000000c147fae */ /* 0x000fe200091a1016 */
[----:B------:R-:W-:Y:S01]  /*3b630*/  LOP3.LUT R34, R3, 0x20, RZ, 0xfc, !PT ;  /* 0x0000002003227812 */ /* 0x000fe200078efcff */
[----:B---3--:R-:W-:-:S05]  /*3b640*/  IMAD.WIDE R196, R4, 0x4, R224 ;  /* 0x0000000404c47825 */ /* 0x008fca00078e02e0 */
[----:B------:R-:W-:Y:S04]  /*3b650*/  STL.64 [R1+0x548], R196 ;  /* 0x000548c401007387 */ /* 0x000fe80000100a00 */
[----:B------:R-:W3:Y:S04]  /*3b660*/  LDL.LU.64 R234, [R1+0x4e0] ;  /* 0x0004e00001ea7983 */ /* 0x000ee80000300a00 */
[----:B-1----:R-:W3:Y:S04]  /*3b670*/  LDL.LU.64 R12, [R1+0x4d8] ;  /* 0x0004d800010c7983 */ /* 0x002ee80000300a00 */
[----:B------:R-:W-:Y:S04]  /*3b680*/  STL.64 [R1+0x1950], R4 ;  /* 0x0019500401007387 */ /* 0x000fe80000100a00 */
[----:B------:R1:W-:Y:S04]  /*3b690*/  LDGSTS.E [R20+-0x71ff8], desc[UR22][R196.64], P3 ;  /* 0x8e008000c4147fae */ /* 0x0003e800099a1016 */
[----:B------:R1:W-:Y:S01]  /*3b6a0*/  STL.64 [R1+0x1850], R20 ;  /* 0x0018501401007387 */ /* 0x0003e20000100a00 */
[----:B------:R-:W-:-:S02]  /*3b6b0*/  ISETP.GE.AND P3, PT, R34, UR5, PT ;  /* 0x0000000522007c0c */ /* 0x000fc4000bf66270 */
[----:B------:R-:W-:Y:S01]  /*3b6c0*/  SEL R2, R2, RZ, P1 ;  /* 0x000000ff02027207 */ /* 0x000fe20000800000 */
[----:B------:R-:W0:Y:S04]  /*3b6d0*/  LDGDEPBAR ;  /* 0x00000000000079af */ /* 0x000e280000000000 */
[----:B-1----:R-:W3:Y:S01]  /*3b6e0*/  LDL.LU.64 R20, [R1+0x4e8] ;  /* 0x0004e80001147983 */ /* 0x002ee20000300a00 */
[----:B------:R-:W-:-:S03]  /*3b6f0*/  SEL R252, RZ, 0x4, P3 ;  /* 0x00000004fffc7807 */ /* 0x000fc60001800000 */
[----:B------:R-:W3:Y:S01]  /*3b700*/  LDL.LU.64 R196, [R1+0x4c0] ;  /* 0x0004c00001c47983 */ /* 0x000ee20000300a00 */
[----:B------:R-:W-:-:S03]  /*3b710*/  ISETP.GE.AND P3, PT, R35, UR5, PT ;  /* 0x0000000523007c0c */ /* 0x000fc6000bf66270 */
[----:B------:R-:W3:Y:S04]  /*3b720*/  LDL.LU.64 R222, [R1+0x4b8] ;  /* 0x0004b80001de7983 */ /* 0x000ee80000300a00 */
[----:B------:R-:W3:Y:S01]  /*3b730*/  LDL.LU.64 R34, [R1+0x4b0] ;  /* 0x0004b00001227983 */ /* 0x000ee20000300a00 */
[----:B------:R-:W-:Y:S01]  /*3b740*/  ISETP.NE.U32.AND P2, PT, R2, RZ, PT ;  /* 0x000000ff0200720c */ /* 0x000fe20003f45070 */
[----:B------:R-:W-:Y:S02]  /*3b750*/  IMAD.U32 R2, RZ, RZ, UR15 ;  /* 0x0000000fff027e24 */ /* 0x000fe4000f8e00ff */
[----:B------:R-:W3:Y:S04]  /*3b760*/  LDL.LU.64 R4, [R1+0x4a8] ;  /* 0x0004a80001047983 */ /* 0x000ee80000300a00 */
[----:B------:R-:W3:Y:S01]  /*3b770*/  LDL.LU.64 R224, [R1+0x4a0] ;  /* 0x0004a00001e07983 */ /* 0x000ee20000300a00 */
[----:B------:R-:W-:-:S04]  /*3b780*/  IMAD.WIDE R98, R2, 0x4, R98 ;  /* 0x0000000402627825 */ /* 0x000fc800078e0262 */
[----:B------:R-:W-:-:S04]  /*3b790*/  IMAD.WIDE R82, R2, 0x4, R82 ;  /* 0x0000000402527825 */ /* 0x000fc800078e0252 */
[----:B----4-:R-:W-:-:S04]  /*3b7a0*/  IMAD.WIDE R210, R2, 0x4, R210 ;  /* 0x0000000402d27825 */ /* 0x010fc800078e02d2 */
[C---:B------:R-:W-:Y:S01]  /*3b7b0*/  IMAD.WIDE R176, R2.reuse, 0x4, R176 ;  /* 0x0000000402b07825 */ /* 0x040fe200078e02b0 */
[----:B------:R1:W-:Y:S03]  /*3b7c0*/  STL.64 [R1+0x540], R210 ;  /* 0x000540d201007387 */ /* 0x0003e60000100a00 */
[----:B------:R-:W-:-:S04]  /*3b7d0*/  IMAD.WIDE R138, R2, 0x4, R138 ;  /* 0x00000004028a7825 */ /* 0x000fc800078e028a */
[C---:B------:R-:W-:Y:S01]  /*3b7e0*/  IMAD.WIDE R230, R2.reuse, 0x4, R230 ;  /* 0x0000000402e67825 */ /* 0x040fe200078e02e6 */
[----:B-1----:R-:W4:Y:S04]  /*3b7f0*/  LDL.LU.64 R210, [R1+0x1de8] ;  /* 0x001de80001d27983 */ /* 0x002f280000300a00 */
[----:B------:R1:W-:Y:S01]  /*3b800*/  STL.64 [R1+0x1118], R176 ;  /* 0x001118b001007387 */ /* 0x0003e20000100a00 */
[----:B--2---:R-:W-:-:S03]  /*3b810*/  IMAD.WIDE R158, R2, 0x4, R158 ;  /* 0x00000004029e7825 */ /* 0x004fc600078e029e */
[----:B-1----:R-:W2:Y:S04]  /*3b820*/  LDL.LU.64 R176, [R1+0x1de0] ;  /* 0x001de00001b07983 */ /* 0x002ea80000300a00 */
[----:B------:R1:W-:Y:S01]  /*3b830*/  STL.64 [R1+0x12c8], R138 ;  /* 0x0012c88a01007387 */ /* 0x0003e20000100a00 */
[----:B------:R-:W-:-:S03]  /*3b840*/  IMAD.WIDE R68, R2, 0x4, R68 ;  /* 0x0000000402447825 */ /* 0x000fc600078e0244 */
[----:B-1----:R-:W2:Y:S04]  /*3b850*/  LDL.LU.64 R138, [R1+0x1dd8] ;  /* 0x001dd800018a7983 */ /* 0x002ea80000300a00 */
[----:B------:R1:W-:Y:S01]  /*3b860*/  STL.64 [R1+0x1430], R230 ;  /* 0x001430e601007387 */ /* 0x0003e20000100a00 */
[----:B------:R-:W-:-:S04]  /*3b870*/  IMAD.WIDE R146, R2, 0x4, R146 ;  /* 0x0000000402927825 */ /* 0x000fc800078e0292 */
[----:B-1----:R-:W-:-:S05]  /*3b880*/  IMAD.WIDE R230, R2, 0x4, R232 ;  /* 0x0000000402e67825 */ /* 0x002fca00078e02e8 */
[----:B------:R-:W-:Y:S04]  /*3b890*/  STL.64 [R1+0x1550], R230 ;  /* 0x001550e601007387 */ /* 0x000fe80000100a00 */
[----:B------:R1:W-:Y:S01]  /*3b8a0*/  STL.64 [R1+0x1628], R158 ;  /* 0x0016289e01007387 */ /* 0x0003e20000100a00 */
[----:B------:R-:W-:-:S03]  /*3b8b0*/  IMAD.WIDE R132, R2, 0x4, R132 ;  /* 0x0000000402847825 */ /* 0x000fc600078e0284 */
[----:B-1----:R-:W2:Y:S04]  /*3b8c0*/  LDL.LU.64 R158, [R1+0x480] ;  /* 0x00048000019e7983 */ /* 0x002ea80000300a00 */
[----:B------:R1:W-:Y:S04]  /*3b8d0*/  STL.64 [R1+0x16b8], R98 ;  /* 0x0016b86201007387 */ /* 0x0003e80000100a00 */
[----:B-1----:R-:W4:Y:S04]  /*3b8e0*/  LDL.LU.64 R98, [R1+0x478] ;  /* 0x0004780001627983 */ /* 0x002f280000300a00 */
[----:B------:R1:W-:Y:S04]  /*3b8f0*/  STL.64 [R1+0x1700], R82 ;  /* 0x0017005201007387 */ /* 0x0003e80000100a00 */
[----:B------:R-:W4:Y:S04]  /*3b900*/  LDL.LU.64 R230, [R1+0x470] ;  /* 0x0004700001e67983 */ /* 0x000f280000300a00 */
[----:B------:R-:W4:Y:S04]  /*3b910*/  LDL.LU.64 R232, [R1+0x468] ;  /* 0x0004680001e87983 */ /* 0x000f280000300a00 */
[----:B-1----:R-:W4:Y:S04]  /*3b920*/  LDL.LU.64 R82, [R1+0x460] ;  /* 0x0004600001527983 */ /* 0x002f280000300a00 */
[----:B------:R1:W-:Y:S04]  /*3b930*/  STL.64 [R1+0x500], R68 ;  /* 0x0005004401007387 */ /* 0x0003e80000100a00 */
[----:B-1----:R-:W4:Y:S04]  /*3b940*/  LDL.LU.64 R68, [R1+0x1dd0] ;  /* 0x001dd00001447983 */ /* 0x002f280000300a00 */
[----:B------:R1:W-:Y:S04]  /*3b950*/  STL.64 [R1+0x10e0], R146 ;  /* 0x0010e09201007387 */ /* 0x0003e80000100a00 */
[----:B-1----:R-:W4:Y:S04]  /*3b960*/  LDL.LU.64 R146, [R1+0x1dc8] ;  /* 0x001dc80001927983 */ /* 0x002f280000300a00 */
[----:B------:R1:W-:Y:S04]  /*3b970*/  STL.64 [R1+0x1298], R132 ;  /* 0x0012988401007387 */ /* 0x0003e80000100a00 */
[----:B-1----:R-:W4:Y:S01]  /*3b980*/  LDL.LU.64 R132, [R1+0x1dc0] ;  /* 0x001dc00001847983 */ /* 0x002f220000300a00 */
[----:B---3--:R-:W-:-:S05]  /*3b990*/  IMAD.WIDE R20, R2, 0x4, R20 ;  /* 0x0000000402147825 */ /* 0x008fca00078e0214 */
[----:B------:R1:W-:Y:S02]  /*3b9a0*/  STL.64 [R1+0x1408], R20 ;  /* 0x0014081401007387 */ /* 0x0003e40000100a00 */
[----:B-1----:R-:W-:-:S04]  /*3b9b0*/  IMAD.WIDE R20, R2, 0x4, R234 ;  /* 0x0000000402147825 */ /* 0x002fc800078e02ea */
[C---:B------:R-:W-:Y:S01]  /*3b9c0*/  IMAD.WIDE R234, R2.reuse, 0x4, R12 ;  /* 0x0000000402ea7825 */ /* 0x040fe200078e020c */
[----:B------:R1:W-:Y:S03]  /*3b9d0*/  STL.64 [R1+0x1530], R20 ;  /* 0x0015301401007387 */ /* 0x0003e60000100a00 */
[C---:B------:R-:W-:Y:S01]  /*3b9e0*/  IMAD.WIDE R12, R2.reuse, 0x4, R130 ;  /* 0x00000004020c7825 */ /* 0x040fe200078e0282 */
[----:B------:R-:W-:Y:S03]  /*3b9f0*/  STL.64 [R1+0x1610], R234 ;  /* 0x001610ea01007387 */ /* 0x000fe60000100a00 */
[C---:B-1----:R-:W-:Y:S02]  /*3ba00*/  IMAD.WIDE R20, R2.reuse, 0x4, R144 ;  /* 0x0000000402147825 */ /* 0x042fe400078e0290 */
[----:B------:R-:W3:Y:S02]  /*3ba10*/  LDL.LU.64 R144, [R1+0x440] ;  /* 0x0004400001907983 */ /* 0x000ee40000300a00 */
[----:B------:R-:W-:-:S02]  /*3ba20*/  IMAD.WIDE R196, R2, 0x4, R196 ;  /* 0x0000000402c47825 */ /* 0x000fc400078e02c4 */
[----:B------:R1:W-:Y:S02]  /*3ba30*/  STL.64 [R1+0x16a8], R20 ;  /* 0x0016a81401007387 */ /* 0x0003e40000100a00 */
[C---:B------:R-:W-:Y:S02]  /*3ba40*/  IMAD.WIDE R222, R2.reuse, 0x4, R222 ;  /* 0x0000000402de7825 */ /* 0x040fe400078e02de */
[----:B------:R-:W3:Y:S04]  /*3ba50*/  LDL.LU.64 R130, [R1+0x438] ;  /* 0x0004380001827983 */ /* 0x000ee80000300a00 */
[----:B------:R1:W-:Y:S01]  /*3ba60*/  STL.64 [R1+0x16f8], R12 ;  /* 0x0016f80c01007387 */ /* 0x0003e20000100a00 */
[----:B------:R-:W-:-:S03]  /*3ba70*/  IMAD.WIDE R34, R2, 0x4, R34 ;  /* 0x0000000402227825 */ /* 0x000fc600078e0222 */
[----:B-1----:R-:W3:Y:S04]  /*3ba80*/  LDL.LU.64 R20, [R1+0x430] ;  /* 0x0004300001147983 */ /* 0x002ee80000300a00 */
[----:B------:R-:W3:Y:S04]  /*3ba90*/  LDL.LU.64 R234, [R1+0x428] ;  /* 0x0004280001ea7983 */ /* 0x000ee80000300a00 */
[----:B------:R-:W3:Y:S04]  /*3baa0*/  LDL.LU.64 R12, [R1+0x420] ;  /* 0x00042000010c7983 */ /* 0x000ee80000300a00 */
[----:B------:R1:W-:Y:S04]  /*3bab0*/  STL.64 [R1+0x4c0], R196 ;  /* 0x0004c0c401007387 */ /* 0x0003e80000100a00 */
[----:B-1----:R-:W3:Y:S04]  /*3bac0*/  LDL.LU.64 R196, [R1+0x1db8] ;  /* 0x001db80001c47983 */ /* 0x002ee80000300a00 */
[----:B------:R1:W-:Y:S04]  /*3bad0*/  STL.64 [R1+0x10a8], R222 ;  /* 0x0010a8de01007387 */ /* 0x0003e80000100a00 */
[----:B-1----:R-:W3:Y:S04]  /*3bae0*/  LDL.LU.64 R222, [R1+0x1db0] ;  /* 0x001db00001de7983 */ /* 0x002ee80000300a00 */
[----:B------:R1:W-:Y:S04]  /*3baf0*/  STL.64 [R1+0x1268], R34 ;  /* 0x0012682201007387 */ /* 0x0003e80000100a00 */
[----:B-1----:R-:W3:Y:S01]  /*3bb00*/  LDL.LU.64 R34, [R1+0x1da8] ;  /* 0x001da80001227983 */ /* 0x002ee20000300a00 */
[----:B------:R-:W-:-:S05]  /*3bb10*/  IMAD.WIDE R4, R2, 0x4, R4 ;  /* 0x0000000402047825 */ /* 0x000fca00078e0204 */
[----:B------:R1:W-:Y:S02]  /*3bb20*/  STL.64 [R1+0x13e0], R4 ;  /* 0x0013e00401007387 */ /* 0x0003e40000100a00 */
[----:B-1----:R-:W-:-:S05]  /*3bb30*/  IMAD.WIDE R4, R2, 0x4, R224 ;  /* 0x0000000402047825 */ /* 0x002fca00078e02e0 */
[----:B------:R1:W-:Y:S02]  /*3bb40*/  STL.64 [R1+0x1510], R4 ;  /* 0x0015100401007387 */ /* 0x0003e40000100a00 */
[----:B-1----:R-:W-:-:S04]  /*3bb50*/  IMAD.WIDE R4, R2, 0x4, R246 ;  /* 0x0000000402047825 */ /* 0x002fc800078e02f6 */
[----:B--2---:R-:W-:-:S04]  /*3bb60*/  IMAD.WIDE R158, R2, 0x4, R158 ;  /* 0x00000004029e7825 */ /* 0x004fc800078e029e */
[----:B----4-:R-:W-:-:S04]  /*3bb70*/  IMAD.WIDE R98, R2, 0x4, R98 ;  /* 0x0000000402627825 */ /* 0x010fc800078e0262 */
[----:B---3--:R-:W-:-:S04]  /*3bb80*/  IMAD.WIDE R224, R2, 0x4, R34 ;  /* 0x0000000402e07825 */ /* 0x008fc800078e0222 */
[C---:B------:R-:W-:Y:S01]  /*3bb90*/  IMAD.WIDE R34, R2.reuse, 0x4, R50 ;  /* 0x0000000402227825 */ /* 0x040fe200078e0232 */
[----:B------:R1:W-:Y:S04]  /*3bba0*/  STL.64 [R1+0x15f8], R224 ;  /* 0x0015f8e001007387 */ /* 0x0003e80000100a00 */
[----:B-1----:R-:W2:Y:S04]  /*3bbb0*/  LDL.LU.64 R224, [R1+0x400] ;  /* 0x0004000001e07983 */ /* 0x002ea80000300a00 */
[----:B------:R1:W-:Y:S04]  /*3bbc0*/  STL.64 [R1+0x1698], R34 ;  /* 0x0016982201007387 */ /* 0x0003e80000100a00 */
[----:B-1----:R-:W3:Y:S04]  /*3bbd0*/  LDL.LU.64 R34, [R1+0x3f8] ;  /* 0x0003f80001227983 */ /* 0x002ee80000300a00 */
[----:B------:R1:W-:Y:S04]  /*3bbe0*/  STL.64 [R1+0x16f0], R4 ;  /* 0x0016f00401007387 */ /* 0x0003e80000100a00 */
[----:B------:R-:W4:Y:S04]  /*3bbf0*/  LDL.LU.64 R50, [R1+0x3f0] ;  /* 0x0003f00001327983 */ /* 0x000f280000300a00 */
[----:B-1----:R-:W2:Y:S04]  /*3bc00*/  LDL.LU.64 R4, [R1+0x3e8] ;  /* 0x0003e80001047983 */ /* 0x002ea80000300a00 */
[----:B------:R-:W2:Y:S04]  /*3bc10*/  LDL.LU.64 R246, [R1+0x3e0] ;  /* 0x0003e00001f67983 */ /* 0x000ea80000300a00 */
[----:B------:R1:W-:Y:S04]  /*3bc20*/  STL.64 [R1+0x480], R158 ;  /* 0x0004809e01007387 */ /* 0x0003e80000100a00 */
[----:B-1----:R-:W2:Y:S04]  /*3bc30*/  LDL.LU.64 R158, [R1+0x1da0] ;  /* 0x001da000019e7983 */ /* 0x002ea80000300a00 */
[----:B------:R1:W-:Y:S04]  /*3bc40*/  STL.64 [R1+0x1078], R98 ;  /* 0x0010786201007387 */ /* 0x0003e80000100a00 */
[----:B-1----:R-:W2:Y:S01]  /*3bc50*/  LDL.LU.64 R98, [R1+0x1d98] ;  /* 0x001d980001627983 */ /* 0x002ea20000300a00 */
[----:B------:R-:W-:-:S05]  /*3bc60*/  IMAD.WIDE R230, R2, 0x4, R230 ;  /* 0x0000000402e67825 */ /* 0x000fca00078e02e6 */
[----:B------:R1:W-:Y:S01]  /*3bc70*/  STL.64 [R1+0x1238], R230 ;  /* 0x001238e601007387 */ /* 0x0003e20000100a00 */
[----:B------:R-:W-:-:S04]  /*3bc80*/  IMAD.WIDE R82, R2, 0x4, R82 ;  /* 0x0000000402527825 */ /* 0x000fc800078e0252 */
[----:B------:R-:W-:-:S04]  /*3bc90*/  IMAD.WIDE R148, R2, 0x4, R148 ;  /* 0x0000000402947825 */ /* 0x000fc800078e0294 */
[----:B-1----:R-:W-:-:S05]  /*3bca0*/  IMAD.WIDE R230, R2, 0x4, R232 ;  /* 0x0000000402e67825 */ /* 0x002fca00078e02e8 */
[----:B------:R-:W-:Y:S01]  /*3bcb0*/  STL.64 [R1+0x13b8], R230 ;  /* 0x0013b8e601007387 */ /* 0x000fe20000100a00 */
[----:B------:R-:W-:-:S03]  /*3bcc0*/  IMAD.WIDE R142, R2, 0x4, R142 ;  /* 0x00000004028e7825 */ /* 0x000fc600078e028e */
[----:B------:R1:W-:Y:S01]  /*3bcd0*/  STL.64 [R1+0x14f0], R82 ;  /* 0x0014f05201007387 */ /* 0x0003e20000100a00 */
[----:B------:R-:W-:-:S04]  /*3bce0*/  IMAD.WIDE R144, R2, 0x4, R144 ;  /* 0x0000000402907825 */ /* 0x000fc800078e0290 */
[C---:B------:R-:W-:Y:S01]  /*3bcf0*/  IMAD.WIDE R130, R2.reuse, 0x4, R130 ;  /* 0x0000000402827825 */ /* 0x040fe200078e0282 */
[----:B-1----:R-:W3:Y:S03]  /*3bd00*/  LDL.LU.64 R82, [R1+0x3c0] ;  /* 0x0003c00001527983 */ /* 0x002ee60000300a00 */
[----:B--2---:R-:W-:-:S05]  /*3bd10*/  IMAD.WIDE R98, R2, 0x4, R98 ;  /* 0x0000000402627825 */ /* 0x004fca00078e0262 */
[----:B------:R1:W-:Y:S04]  /*3bd20*/  STL.64 [R1+0x15e0], R98 ;  /* 0x0015e06201007387 */ /* 0x0003e80000100a00 */
[----:B-1----:R-:W2:Y:S04]  /*3bd30*/  LDL.LU.64 R98, [R1+0x3b8] ;  /* 0x0003b80001627983 */ /* 0x002ea80000300a00 */
[----:B------:R1:W-:Y:S04]  /*3bd40*/  STL.64 [R1+0x1688], R148 ;  /* 0x0016889401007387 */ /* 0x0003e80000100a00 */
[----:B------:R-:W2:Y:S04]  /*3bd50*/  LDL.LU.64 R230, [R1+0x3b0] ;  /* 0x0003b00001e67983 */ /* 0x000ea80000300a00 */
[----:B------:R-:W2:Y:S04]  /*3bd60*/  LDL.LU.64 R232, [R1+0x3a8] ;  /* 0x0003a80001e87983 */ /* 0x000ea80000300a00 */
[----:B-1----:R-:W2:Y:S04]  /*3bd70*/  LDL.LU.64 R148, [R1+0x3a0] ;  /* 0x0003a00001947983 */ /* 0x002ea80000300a00 */
[----:B------:R1:W-:Y:S04]  /*3bd80*/  STL.64 [R1+0x16e8], R142 ;  /* 0x0016e88e01007387 */ /* 0x0003e80000100a00 */
[----:B-1----:R-:W2:Y:S04]  /*3bd90*/  LDL.LU.64 R142, [R1+0x1d90] ;  /* 0x001d9000018e7983 */ /* 0x002ea80000300a00 */
[----:B------:R1:W-:Y:S04]  /*3bda0*/  STL.64 [R1+0x440], R144 ;  /* 0x0004409001007387 */ /* 0x0003e80000100a00 */
[----:B-1----:R-:W2:Y:S04]  /*3bdb0*/  LDL.LU.64 R144, [R1+0x1d88] ;  /* 0x001d880001907983 */ /* 0x002ea80000300a00 */
[----:B------:R1:W-:Y:S04]  /*3bdc0*/  STL.64 [R1+0x1048], R130 ;  /* 0x0010488201007387 */ /* 0x0003e80000100a00 */
[----:B-1----:R-:W2:Y:S01]  /*3bdd0*/  LDL.LU.64 R130, [R1+0x1d80] ;  /* 0x001d800001827983 */ /* 0x002ea20000300a00 */
[----:B------:R-:W-:-:S05]  /*3bde0*/  IMAD.WIDE R20, R2, 0x4, R20 ;  /* 0x0000000402147825 */ /* 0x000fca00078e0214 */
[----:B------:R1:W-:Y:S02]  /*3bdf0*/  STL.64 [R1+0x1208], R20 ;  /* 0x0012081401007387 */ /* 0x0003e40000100a00 */
[----:B-1----:R-:W-:-:S04]  /*3be00*/  IMAD.WIDE R20, R2, 0x4, R234 ;  /* 0x0000000402147825 */ /* 0x002fc800078e02ea */
[C---:B------:R-:W-:Y:S01]  /*3be10*/  IMAD.WIDE R234, R2.reuse, 0x4, R12 ;  /* 0x0000000402ea7825 */ /* 0x040fe200078e020c */
[----:B------:R2:W-:Y:S03]  /*3be20*/  STL.64 [R1+0x1390], R20 ;  /* 0x0013901401007387 */ /* 0x0005e60000100a00 */
[C---:B------:R-:W-:Y:S01]  /*3be30*/  IMAD.WIDE R12, R2.reuse, 0x4, R206 ;  /* 0x00000004020c7825 */ /* 0x040fe200078e02ce */
[----:B------:R-:W-:Y:S03]  /*3be40*/  STL.64 [R1+0x14d0], R234 ;  /* 0x0014d0ea01007387 */ /* 0x000fe60000100a00 */
[----:B------:R-:W-:-:S04]  /*3be50*/  IMAD.WIDE R160, R2, 0x4, R160 ;  /* 0x0000000402a07825 */ /* 0x000fc800078e02a0 */
[----:B------:R-:W-:-:S04]  /*3be60*/  IMAD.WIDE R224, R2, 0x4, R224 ;  /* 0x0000000402e07825 */ /* 0x000fc800078e02e0 */
[C---:B--2---:R-:W-:Y:S02]  /*3be70*/  IMAD.WIDE R20, R2.reuse, 0x4, R130 ;  /* 0x0000000402147825 */ /* 0x044fe400078e0282 */
[----:B------:R-:W2:Y:S04]  /*3be80*/  LDL.LU.64 R130, [R1+0x380] ;  /* 0x0003800001827983 */ /* 0x000ea80000300a00 */
[----:B------:R1:W-:Y:S04]  /*3be90*/  STL.64 [R1+0x15c8], R20 ;  /* 0x0015c81401007387 */ /* 0x0003e80000100a00 */
[----:B-1----:R-:W2:Y:S04]  /*3bea0*/  LDL.LU.64 R20, [R1+0x378] ;  /* 0x0003780001147983 */ /* 0x002ea80000300a00 */
[----:B------:R1:W-:Y:S04]  /*3beb0*/  STL.64 [R1+0x1678], R12 ;  /* 0x0016780c01007387 */ /* 0x0003e80000100a00 */
[----:B------:R-:W2:Y:S04]  /*3bec0*/  LDL.LU.64 R234, [R1+0x370] ;  /* 0x0003700001ea7983 */ /* 0x000ea80000300a00 */
[----:B-1----:R-:W2:Y:S04]  /*3bed0*/  LDL.LU.64 R12, [R1+0x368] ;  /* 0x00036800010c7983 */ /* 0x002ea80000300a00 */
[----:B------:R-:W2:Y:S04]  /*3bee0*/  LDL.LU.64 R206, [R1+0x360] ;  /* 0x0003600001ce7983 */ /* 0x000ea80000300a00 */
[----:B------:R1:W-:Y:S04]  /*3bef0*/  STL.64 [R1+0x16e0], R160 ;  /* 0x0016e0a001007387 */ /* 0x0003e80000100a00 */
[----:B-1----:R-:W2:Y:S04]  /*3bf00*/  LDL.LU.64 R160, [R1+0x1d78] ;  /* 0x001d780001a07983 */ /* 0x002ea80000300a00 */
[----:B------:R1:W-:Y:S04]  /*3bf10*/  STL.64 [R1+0x400], R224 ;  /* 0x000400e001007387 */ /* 0x0003e80000100a00 */
[----:B-1----:R-:W2:Y:S01]  /*3bf20*/  LDL.LU.64 R224, [R1+0x1d70] ;  /* 0x001d700001e07983 */ /* 0x002ea20000300a00 */
[----:B---3--:R-:W-:-:S04]  /*3bf30*/  IMAD.WIDE R34, R2, 0x4, R34 ;  /* 0x0000000402227825 */ /* 0x008fc800078e0222 */
[C---:B----4-:R-:W-:Y:S01]  /*3bf40*/  IMAD.WIDE R50, R2.reuse, 0x4, R50 ;  /* 0x0000000402327825 */ /* 0x050fe200078e0232 */
[----:B------:R1:W-:Y:S03]  /*3bf50*/  STL.64 [R1+0x1018], R34 ;  /* 0x0010182201007387 */ /* 0x0003e60000100a00 */
[----:B------:R-:W-:-:S04]  /*3bf60*/  IMAD.WIDE R4, R2, 0x4, R4 ;  /* 0x0000000402047825 */ /* 0x000fc800078e0204 */
[C---:B------:R-:W-:Y:S01]  /*3bf70*/  IMAD.WIDE R246, R2.reuse, 0x4, R246 ;  /* 0x0000000402f67825 */ /* 0x040fe200078e02f6 */
[----:B-1----:R-:W3:Y:S04]  /*3bf80*/  LDL.LU.64 R34, [R1+0x1d68] ;  /* 0x001d680001227983 */ /* 0x002ee80000300a00 */
[----:B------:R1:W-:Y:S04]  /*3bf90*/  STL.64 [R1+0x11d8], R50 ;  /* 0x0011d83201007387 */ /* 0x0003e80000100a00 */
[----:B-1----:R-:W4:Y:S04]  /*3bfa0*/  LDL.LU.64 R50, [R1+0x1d60] ;  /* 0x001d600001327983 */ /* 0x002f280000300a00 */
[----:B------:R2:W-:Y:S04]  /*3bfb0*/  STL.64 [R1+0x1368], R4 ;  /* 0x0013680401007387 */ /* 0x0005e80000100a00 */
[----:B------:R-:W-:Y:S01]  /*3bfc0*/  STL.64 [R1+0x14b0], R246 ;  /* 0x0014b0f601007387 */ /* 0x000fe20000100a00 */
[----:B------:R-:W-:-:S04]  /*3bfd0*/  IMAD.WIDE R16, R2, 0x4, R16 ;  /* 0x0000000402107825 */ /* 0x000fc800078e0210 */
[C---:B--2---:R-:W-:Y:S02]  /*3bfe0*/  IMAD.WIDE R4, R2.reuse, 0x4, R224 ;  /* 0x0000000402047825 */ /* 0x044fe400078e02e0 */
[----:B------:R-:W2:Y:S04]  /*3bff0*/  LDL.LU.64 R224, [R1+0x340] ;  /* 0x0003400001e07983 */ /* 0x000ea80000300a00 */
[----:B------:R1:W-:Y:S04]  /*3c000*/  STL.64 [R1+0x15b0], R4 ;  /* 0x0015b00401007387 */ /* 0x0003e80000100a00 */
[----:B-1----:R-:W3:Y:S04]  /*3c010*/  LDL.LU.64 R4, [R1+0x338] ;  /* 0x0003380001047983 */ /* 0x002ee80000300a00 */
[----:B------:R1:W-:Y:S04]  /*3c020*/  STL.64 [R1+0x1668], R16 ;  /* 0x0016681001007387 */ /* 0x0003e80000100a00 */
[----:B------:R-:W4:Y:S01]  /*3c030*/  LDL.LU.64 R246, [R1+0x330] ;  /* 0x0003300001f67983 */ /* 0x000f220000300a00 */
[----:B------:R-:W-:-:S04]  /*3c040*/  IMAD.WIDE R66, R2, 0x4, R66 ;  /* 0x0000000402427825 */ /* 0x000fc800078e0242 */
[C---:B------:R-:W-:Y:S01]  /*3c050*/  IMAD.WIDE R82, R2.reuse, 0x4, R82 ;  /* 0x0000000402527825 */ /* 0x040fe200078e0252 */
[----:B-1----:R-:W4:Y:S03]  /*3c060*/  LDL.LU.64 R16, [R1+0x328] ;  /* 0x0003280001107983 */ /* 0x002f260000300a00 */
[C---:B------:R-:W-:Y:S01]  /*3c070*/  IMAD.WIDE R98, R2.reuse, 0x4, R98 ;  /* 0x0000000402627825 */ /* 0x040fe200078e0262 */
[----:B------:R1:W-:Y:S03]  /*3c080*/  STL.64 [R1+0x16d8], R66 ;  /* 0x0016d84201007387 */ /* 0x0003e60000100a00 */
[----:B------:R-:W-:-:S04]  /*3c090*/  IMAD.WIDE R230, R2, 0x4, R230 ;  /* 0x0000000402e67825 */ /* 0x000fc800078e02e6 */
[C---:B------:R-:W-:Y:S01]  /*3c0a0*/  IMAD.WIDE R232, R2.reuse, 0x4, R232 ;  /* 0x0000000402e87825 */ /* 0x040fe200078e02e8 */
[----:B-1----:R-:W4:Y:S03]  /*3c0b0*/  LDL.LU.64 R66, [R1+0x1d58] ;  /* 0x001d580001427983 */ /* 0x002f260000300a00 */
[C---:B------:R-:W-:Y:S01]  /*3c0c0*/  IMAD.WIDE R148, R2.reuse, 0x4, R148 ;  /* 0x0000000402947825 */ /* 0x040fe200078e0294 */
[----:B------:R1:W-:Y:S03]  /*3c0d0*/  STL.64 [R1+0x3c0], R82 ;  /* 0x0003c05201007387 */ /* 0x0003e60000100a00 */
[C---:B------:R-:W-:Y:S01]  /*3c0e0*/  IMAD.WIDE R114, R2.reuse, 0x4, R114 ;  /* 0x0000000402727825 */ /* 0x040fe200078e0272 */
[----:B-1----:R-:W4:Y:S04]  /*3c0f0*/  LDL.LU.64 R82, [R1+0x1d50] ;  /* 0x001d500001527983 */ /* 0x002f280000300a00 */
[----:B------:R1:W-:Y:S01]  /*3c100*/  STL.64 [R1+0x3b8], R98 ;  /* 0x0003b86201007387 */ /* 0x0003e20000100a00 */
[----:B------:R-:W-:-:S03]  /*3c110*/  IMAD.WIDE R130, R2, 0x4, R130 ;  /* 0x0000000402827825 */ /* 0x000fc600078e0282 */
[----:B-1----:R-:W4:Y:S04]  /*3c120*/  LDL.LU.64 R98, [R1+0x1d48] ;  /* 0x001d480001627983 */ /* 0x002f280000300a00 */
[----:B------:R1:W-:Y:S04]  /*3c130*/  STL.64 [R1+0x11a8], R230 ;  /* 0x0011a8e601007387 */ /* 0x0003e80000100a00 */
[----:B------:R-:W-:Y:S04]  /*3c140*/  STL.64 [R1+0x1340], R232 ;  /* 0x001340e801007387 */ /* 0x000fe80000100a00 */
[----:B------:R1:W-:Y:S02]  /*3c150*/  STL.64 [R1+0x1490], R148 ;  /* 0x0014909401007387 */ /* 0x0003e40000100a00 */
[----:B-1----:R-:W-:-:S04]  /*3c160*/  IMAD.WIDE R230, R2, 0x4, R160 ;  /* 0x0000000402e67825 */ /* 0x002fc800078e02a0 */
[C---:B------:R-:W-:Y:S01]  /*3c170*/  IMAD.WIDE R160, R2.reuse, 0x4, R194 ;  /* 0x0000000402a07825 */ /* 0x040fe200078e02c2 */
[----:B------:R-:W4:Y:S04]  /*3c180*/  LDL.LU.64 R148, [R1+0x300] ;  /* 0x0003000001947983 */ /* 0x000f280000300a00 */
[----:B------:R1:W-:Y:S01]  /*3c190*/  STL.64 [R1+0x1598], R230 ;  /* 0x001598e601007387 */ /* 0x0003e20000100a00 */
[----:B------:R-:W-:-:S03]  /*3c1a0*/  IMAD.WIDE R20, R2, 0x4, R20 ;  /* 0x0000000402147825 */ /* 0x000fc600078e0214 */
[----:B-1----:R-:W4:Y:S04]  /*3c1b0*/  LDL.LU.64 R230, [R1+0x2f8] ;  /* 0x0002f80001e67983 */ /* 0x002f280000300a00 */
[----:B------:R1:W-:Y:S04]  /*3c1c0*/  STL.64 [R1+0x1658], R160 ;  /* 0x001658a001007387 */ /* 0x0003e80000100a00 */
[----:B------:R-:W4:Y:S04]  /*3c1d0*/  LDL.LU.64 R232, [R1+0x2f0] ;  /* 0x0002f00001e87983 */ /* 0x000f280000300a00 */
[----:B-1----:R-:W4:Y:S04]  /*3c1e0*/  LDL.LU.64 R160, [R1+0x2e8] ;  /* 0x0002e80001a07983 */ /* 0x002f280000300a00 */
[----:B------:R-:W4:Y:S04]  /*3c1f0*/  LDL.LU.64 R194, [R1+0x2e0] ;  /* 0x0002e00001c27983 */ /* 0x000f280000300a00 */
[----:B------:R1:W-:Y:S04]  /*3c200*/  STL.64 [R1+0x16d0], R114 ;  /* 0x0016d07201007387 */ /* 0x0003e80000100a00 */
[----:B-1----:R-:W4:Y:S04]  /*3c210*/  LDL.LU.64 R114, [R1+0x1d40] ;  /* 0x001d400001727983 */ /* 0x002f280000300a00 */
[----:B------:R1:W-:Y:S04]  /*3c220*/  STL.64 [R1+0x380], R130 ;  /* 0x0003808201007387 */ /* 0x0003e80000100a00 */
[----:B-1----:R-:W4:Y:S04]  /*3c230*/  LDL.LU.64 R130, [R1+0x1d38] ;  /* 0x001d380001827983 */ /* 0x002f280000300a00 */
[----:B------:R1:W-:Y:S02]  /*3c240*/  STL.64 [R1+0x378], R20 ;  /* 0x0003781401007387 */ /* 0x0003e40000100a00 */
[----:B-1----:R-:W-:-:S04]  /*3c250*/  IMAD.WIDE R20, R2, 0x4, R234 ;  /* 0x0000000402147825 */ /* 0x002fc800078e02ea */
[C---:B------:R-:W-:Y:S01]  /*3c260*/  IMAD.WIDE R234, R2.reuse, 0x4, R12 ;  /* 0x0000000402ea7825 */ /* 0x040fe200078e020c */
[----:B------:R1:W-:Y:S03]  /*3c270*/  STL.64 [R1+0x1178], R20 ;  /* 0x0011781401007387 */ /* 0x0003e60000100a00 */
[C---:B------:R-:W-:Y:S01]  /*3c280*/  IMAD.WIDE R12, R2.reuse, 0x4, R144 ;  /* 0x00000004020c7825 */ /* 0x040fe200078e0290 */
[----:B------:R-:W-:Y:S03]  /*3c290*/  STL.64 [R1+0x1318], R234 ;  /* 0x001318ea01007387 */ /* 0x000fe60000100a00 */
[C---:B-1----:R-:W-:Y:S02]  /*3c2a0*/  IMAD.WIDE R20, R2.reuse, 0x4, R206 ;  /* 0x0000000402147825 */ /* 0x042fe400078e02ce */
[----:B------:R-:W4:Y:S02]  /*3c2b0*/  LDL.LU.64 R206, [R1+0x2c0] ;  /* 0x0002c00001ce7983 */ /* 0x000f240000300a00 */
[----:B------:R-:W-:-:S02]  /*3c2c0*/  IMAD.WIDE R90, R2, 0x4, R90 ;  /* 0x00000004025a7825 */ /* 0x000fc400078e025a */
[----:B------:R1:W-:Y:S02]  /*3c2d0*/  STL.64 [R1+0x1470], R20 ;  /* 0x0014701401007387 */ /* 0x0003e40000100a00 */
[C---:B------:R-:W-:Y:S02]  /*3c2e0*/  IMAD.WIDE R58, R2.reuse, 0x4, R58 ;  /* 0x00000004023a7825 */ /* 0x040fe400078e023a */
        /* <DEDUP_REMOVED lines=8> */
[----:B-1----:R-:W4:Y:S01]  /*3c370*/  LDL.LU.64 R58, [R1+0x1d28] ;  /* 0x001d2800013a7983 */ /* 0x002f220000300a00 */
[----:B--2---:R-:W-:-:S05]  /*3c380*/  IMAD.WIDE R224, R2, 0x4, R224 ;  /* 0x0000000402e07825 */ /* 0x004fca00078e02e0 */
[----:B------:R1:W-:Y:S04]  /*3c390*/  STL.64 [R1+0x340], R224 ;  /* 0x000340e001007387 */ /* 0x0003e80000100a00 */
[----:B-1----:R-:W2:Y:S01]  /*3c3a0*/  LDL.LU.64 R224, [R1+0x1d20] ;  /* 0x001d200001e07983 */ /* 0x002ea20000300a00 */
[----:B---3--:R-:W-:-:S04]  /*3c3b0*/  IMAD.WIDE R4, R2, 0x4, R4 ;  /* 0x0000000402047825 */ /* 0x008fc800078e0204 */
[C---:B----4-:R-:W-:Y:S01]  /*3c3c0*/  IMAD.WIDE R246, R2.reuse, 0x4, R246 ;  /* 0x0000000402f67825 */ /* 0x050fe200078e02f6 */
[----:B------:R-:W-:Y:S04]  /*3c3d0*/  STL.64 [R1+0x338], R4 ;  /* 0x0003380401007387 */ /* 0x000fe80000100a00 */
[----:B------:R1:W-:Y:S04]  /*3c3e0*/  STL.64 [R1+0x1148], R246 ;  /* 0x001148f601007387 */ /* 0x0003e80000100a00 */
[----:B-1----:R-:W3:Y:S01]  /*3c3f0*/  LDL.LU.64 R246, [R1+0x280] ;  /* 0x0002800001f67983 */ /* 0x002ee20000300a00 */
[----:B------:R-:W-:-:S04]  /*3c400*/  IMAD.WIDE R4, R2, 0x4, R16 ;  /* 0x0000000402047825 */ /* 0x000fc800078e0210 */
[C---:B------:R-:W-:Y:S01]  /*3c410*/  IMAD.WIDE R142, R2.reuse, 0x4, R142 ;  /* 0x00000004028e7825 */ /* 0x040fe200078e028e */
[----:B------:R1:W-:Y:S03]  /*3c420*/  STL.64 [R1+0x12f0], R4 ;  /* 0x0012f00401007387 */ /* 0x0003e60000100a00 */
[----:B------:R-:W-:-:S04]  /*3c430*/  IMAD.WIDE R74, R2, 0x4, R74 ;  /* 0x00000004024a7825 */ /* 0x000fc800078e024a */
[C---:B------:R-:W-:Y:S01]  /*3c440*/  IMAD.WIDE R86, R2.reuse, 0x4, R86 ;  /* 0x0000000402567825 */ /* 0x040fe200078e0256 */
[----:B-1----:R-:W4:Y:S03]  /*3c450*/  LDL.LU.64 R4, [R1+0x278] ;  /* 0x0002780001047983 */ /* 0x002f260000300a00 */
[----:B------:R-:W-:-:S04]  /*3c460*/  IMAD.WIDE R158, R2, 0x4, R158 ;  /* 0x00000004029e7825 */ /* 0x000fc800078e029e */
        /* <DEDUP_REMOVED lines=10> */
[----:B--2---:R-:W-:-:S05]  /*3c510*/  IMAD.WIDE R16, R2, 0x4, R224 ;  /* 0x0000000402107825 */ /* 0x004fca00078e02e0 */
[----:B------:R1:W-:Y:S04]  /*3c520*/  STL.64 [R1+0x1450], R16 ;  /* 0x0014501001007387 */ /* 0x0003e80000100a00 */
[----:B-1----:R-:W2:Y:S04]  /*3c530*/  LDL.LU.64 R16, [R1+0x270] ;  /* 0x0002700001107983 */ /* 0x002ea80000300a00 */
[----:B------:R-:W2:Y:S04]  /*3c540*/  LDL.LU.64 R224, [R1+0x268] ;  /* 0x0002680001e07983 */ /* 0x000ea80000300a00 */
[----:B------:R1:W-:Y:S04]  /*3c550*/  STL.64 [R1+0x1568], R142 ;  /* 0x0015688e01007387 */ /* 0x0003e80000100a00 */
[----:B-1----:R-:W2:Y:S04]  /*3c560*/  LDL.LU.64 R142, [R1+0x1d18] ;  /* 0x001d1800018e7983 */ /* 0x002ea80000300a00 */
[----:B------:R1:W-:Y:S04]  /*3c570*/  STL.64 [R1+0x1638], R74 ;  /* 0x0016384a01007387 */ /* 0x0003e80000100a00 */
[----:B-1----:R-:W2:Y:S04]  /*3c580*/  LDL.LU.64 R74, [R1+0x1d10] ;  /* 0x001d1000014a7983 */ /* 0x002ea80000300a00 */
[----:B------:R1:W-:Y:S04]  /*3c590*/  STL.64 [R1+0x16c0], R86 ;  /* 0x0016c05601007387 */ /* 0x0003e80000100a00 */
[----:B-1----:R-:W2:Y:S04]  /*3c5a0*/  LDL.LU.64 R86, [R1+0x1d08] ;  /* 0x001d080001567983 */ /* 0x002ea80000300a00 */
[----:B------:R1:W-:Y:S04]  /*3c5b0*/  STL.64 [R1+0x300], R148 ;  /* 0x0003009401007387 */ /* 0x0003e80000100a00 */
[----:B-1----:R-:W2:Y:S04]  /*3c5c0*/  LDL.LU.64 R148, [R1+0x1d00] ;  /* 0x001d000001947983 */ /* 0x002ea80000300a00 */
[----:B------:R1:W-:Y:S02]  /*3c5d0*/  STL.64 [R1+0x2f8], R230 ;  /* 0x0002f8e601007387 */ /* 0x0003e40000100a00 */
[----:B-1----:R-:W-:-:S04]  /*3c5e0*/  IMAD.WIDE R230, R2, 0x4, R232 ;  /* 0x0000000402e67825 */ /* 0x002fc800078e02e8 */
[C---:B------:R-:W-:Y:S01]  /*3c5f0*/  IMAD.WIDE R232, R2.reuse, 0x4, R160 ;  /* 0x0000000402e87825 */ /* 0x040fe200078e02a0 */
[----:B------:R1:W-:Y:S04]  /*3c600*/  STL.64 [R1+0x1110], R230 ;  /* 0x001110e601007387 */ /* 0x0003e80000100a00 */
[----:B------:R-:W2:Y:S04]  /*3c610*/  LDL.LU.64 R160, [R1+0x240] ;  /* 0x0002400001a07983 */ /* 0x000ea80000300a00 */
[----:B------:R-:W-:Y:S01]  /*3c620*/  STL.64 [R1+0x12c0], R232 ;  /* 0x0012c0e801007387 */ /* 0x000fe20000100a00 */
[----:B-1----:R-:W-:-:S03]  /*3c630*/  IMAD.WIDE R230, R2, 0x4, R194 ;  /* 0x0000000402e67825 */ /* 0x002fc600078e02c2 */
[----:B------:R-:W2:Y:S04]  /*3c640*/  LDL.LU.64 R194, [R1+0x238] ;  /* 0x0002380001c27983 */ /* 0x000ea80000300a00 */
        /* <DEDUP_REMOVED lines=11> */
[----:B------:R1:W-:Y:S04]  /*3c700*/  STL.64 [R1+0x2b8], R20 ;  /* 0x0002b81401007387 */ /* 0x0003e80000100a00 */
[----:B------:R-:W-:Y:S01]  /*3c710*/  STL.64 [R1+0x10d8], R234 ;  /* 0x0010d8ea01007387 */ /* 0x000fe20000100a00 */
[----:B-1----:R-:W-:-:S04]  /*3c720*/  IMAD.WIDE R20, R2, 0x4, R12 ;  /* 0x0000000402147825 */ /* 0x002fc800078e020c */
[C---:B------:R-:W-:Y:S02]  /*3c730*/  IMAD.WIDE R12, R2.reuse, 0x4, R144 ;  /* 0x00000004020c7825 */ /* 0x040fe400078e0290 */
[----:B------:R-:W2:Y:S04]  /*3c740*/  LDL.LU.64 R144, [R1+0x200] ;  /* 0x0002000001907983 */ /* 0x000ea80000300a00 */
[----:B------:R1:W-:Y:S01]  /*3c750*/  STL.64 [R1+0x1290], R20 ;  /* 0x0012901401007387 */ /* 0x0003e20000100a00 */
[----:B---3--:R-:W-:-:S03]  /*3c760*/  IMAD.WIDE R246, R2, 0x4, R246 ;  /* 0x0000000402f67825 */ /* 0x008fc600078e02f6 */
[----:B-1----:R-:W3:Y:S04]  /*3c770*/  LDL.LU.64 R20, [R1+0x1f8] ;  /* 0x0001f80001147983 */ /* 0x002ee80000300a00 */
[----:B------:R1:W-:Y:S04]  /*3c780*/  STL.64 [R1+0x1400], R12 ;  /* 0x0014000c01007387 */ /* 0x0003e80000100a00 */
[----:B------:R-:W3:Y:S04]  /*3c790*/  LDL.LU.64 R234, [R1+0x1f0] ;  /* 0x0001f00001ea7983 */ /* 0x000ee80000300a00 */
[----:B-1----:R-:W3:Y:S04]  /*3c7a0*/  LDL.LU.64 R12, [R1+0x1e8] ;  /* 0x0001e800010c7983 */ /* 0x002ee80000300a00 */
[----:B------:R1:W-:Y:S04]  /*3c7b0*/  STL.64 [R1+0x1528], R222 ;  /* 0x001528de01007387 */ /* 0x0003e80000100a00 */
[----:B-1----:R-:W3:Y:S04]  /*3c7c0*/  LDL.LU.64 R222, [R1+0x1cd8] ;  /* 0x001cd80001de7983 */ /* 0x002ee80000300a00 */
[----:B------:R1:W-:Y:S04]  /*3c7d0*/  STL.64 [R1+0x1608], R244 ;  /* 0x001608f401007387 */ /* 0x0003e80000100a00 */
[----:B-1----:R-:W3:Y:S04]  /*3c7e0*/  LDL.LU.64 R244, [R1+0x1cd0] ;  /* 0x001cd00001f47983 */ /* 0x002ee80000300a00 */
[----:B------:R1:W-:Y:S04]  /*3c7f0*/  STL.64 [R1+0x16a0], R182 ;  /* 0x0016a0b601007387 */ /* 0x0003e80000100a00 */
[----:B-1----:R-:W3:Y:S04]  /*3c800*/  LDL.LU.64 R182, [R1+0x1cc8] ;  /* 0x001cc80001b67983 */ /* 0x002ee80000300a00 */
[----:B------:R1:W-:Y:S04]  /*3c810*/  STL.64 [R1+0x280], R246 ;  /* 0x000280f601007387 */ /* 0x0003e80000100a00 */
[----:B-1----:R-:W3:Y:S01]  /*3c820*/  LDL.LU.64 R246, [R1+0x1cc0] ;  /* 0x001cc00001f67983 */ /* 0x002ee20000300a00 */
[----:B----4-:R-:W-:-:S05]  /*3c830*/  IMAD.WIDE R4, R2, 0x4, R4 ;  /* 0x0000000402047825 */ /* 0x010fca00078e0204 */
[----:B------:R2:W-:Y:S01]  /*3c840*/  STL.64 [R1+0x278], R4 ;  /* 0x0002780401007387 */ /* 0x0005e20000100a00 */
[----:B------:R-:W-:-:S04]  /*3c850*/  IMAD.WIDE R196, R2, 0x4, R196 ;  /* 0x0000000402c47825 */ /* 0x000fc800078e02c4 */
[----:B--2---:R-:W-:-:S04]  /*3c860*/  IMAD.WIDE R4, R2, 0x4, R16 ;  /* 0x0000000402047825 */ /* 0x004fc800078e0210 */
[C---:B------:R-:W-:Y:S01]  /*3c870*/  IMAD.WIDE R16, R2.reuse, 0x4, R224 ;  /* 0x0000000402107825 */ /* 0x040fe200078e02e0 */
[----:B------:R1:W-:Y:S03]  /*3c880*/  STL.64 [R1+0x270], R4 ;  /* 0x0002700401007387 */ /* 0x0003e60000100a00 */
[----:B------:R-:W-:-:S04]  /*3c890*/  IMAD.WIDE R164, R2, 0x4, R164 ;  /* 0x0000000402a47825 */ /* 0x000fc800078e02a4 */
[C---:B------:R-:W-:Y:S01]  /*3c8a0*/  IMAD.WIDE R180, R2.reuse, 0x4, R180 ;  /* 0x0000000402b47825 */ /* 0x040fe200078e02b4 */
[----:B-1----:R-:W2:Y:S04]  /*3c8b0*/  LDL.LU.64 R4, [R1+0x1c0] ;  /* 0x0001c00001047983 */ /* 0x002ea80000300a00 */
[----:B------:R1:W-:Y:S04]  /*3c8c0*/  STL.64 [R1+0x1260], R16 ;  /* 0x0012601001007387 */ /* 0x0003e80000100a00 */
[----:B-1----:R-:W4:Y:S01]  /*3c8d0*/  LDL.LU.64 R16, [R1+0x1b8] ;  /* 0x0001b80001107983 */ /* 0x002f220000300a00 */
[----:B------:R-:W-:-:S04]  /*3c8e0*/  IMAD.WIDE R160, R2, 0x4, R160 ;  /* 0x0000000402a07825 */ /* 0x000fc800078e02a0 */
[----:B------:R-:W-:-:S04]  /*3c8f0*/  IMAD.WIDE R194, R2, 0x4, R194 ;  /* 0x0000000402c27825 */ /* 0x000fc800078e02c2 */
[----:B---3--:R-:W-:-:S05]  /*3c900*/  IMAD.WIDE R224, R2, 0x4, R246 ;  /* 0x0000000402e07825 */ /* 0x008fca00078e02f6 */
[----:B------:R1:W-:Y:S04]  /*3c910*/  STL.64 [R1+0x13d8], R224 ;  /* 0x0013d8e001007387 */ /* 0x0003e80000100a00 */
[----:B-1----:R-:W3:Y:S04]  /*3c920*/  LDL.LU.64 R224, [R1+0x1b0] ;  /* 0x0001b00001e07983 */ /* 0x002ee80000300a00 */
        /* <DEDUP_REMOVED lines=10> */
[----:B-1----:R-:W2:Y:S01]  /*3c9d0*/  LDL.LU.64 R194, [R1+0x1c98] ;  /* 0x001c980001c27983 */ /* 0x002ea20000300a00 */
[----:B------:R-:W-:-:S04]  /*3c9e0*/  IMAD.WIDE R230, R2, 0x4, R230 ;  /* 0x0000000402e67825 */ /* 0x000fc800078e02e6 */
[C---:B------:R-:W-:Y:S01]  /*3c9f0*/  IMAD.WIDE R232, R2.reuse, 0x4, R232 ;  /* 0x0000000402e87825 */ /* 0x040fe200078e02e8 */
[----:B------:R2:W-:Y:S03]  /*3ca00*/  STL.64 [R1+0x250], R230 ;  /* 0x000250e601007387 */ /* 0x0005e60000100a00 */
[----:B------:R-:W-:-:S04]  /*3ca10*/  IMAD.WIDE R144, R2, 0x4, R144 ;  /* 0x0000000402907825 */ /* 0x000fc800078e0290 */
[C---:B--2---:R-:W-:Y:S02]  /*3ca20*/  IMAD.WIDE R230, R2.reuse, 0x4, R194 ;  /* 0x0000000402e67825 */ /* 0x044fe400078e02c2 */
[----:B------:R-:W2:Y:S04]  /*3ca30*/  LDL.LU.64 R194, [R1+0x180] ;  /* 0x0001800001c27983 */ /* 0x000ea80000300a00 */
[----:B------:R1:W-:Y:S04]  /*3ca40*/  STL.64 [R1+0x1230], R232 ;  /* 0x001230e801007387 */ /* 0x0003e80000100a00 */
[----:B------:R3:W-:Y:S01]  /*3ca50*/  STL.64 [R1+0x13b0], R230 ;  /* 0x0013b0e601007387 */ /* 0x0007e20000100a00 */
[----:B-1----:R-:W-:-:S03]  /*3ca60*/  IMAD.WIDE R232, R2, 0x4, R132 ;  /* 0x0000000402e87825 */ /* 0x002fc600078e0284 */
[----:B------:R-:W2:Y:S01]  /*3ca70*/  LDL.LU.64 R132, [R1+0x1c90] ;  /* 0x001c900001847983 */ /* 0x000ea20000300a00 */
[----:B---3--:R-:W-:-:S03]  /*3ca80*/  IMAD.WIDE R230, R2, 0x4, R166 ;  /* 0x0000000402e67825 */ /* 0x008fc600078e02a6 */
[----:B------:R-:W3:Y:S04]  /*3ca90*/  LDL.LU.64 R166, [R1+0x1c88] ;  /* 0x001c880001a67983 */ /* 0x000ee80000300a00 */
[----:B------:R1:W-:Y:S02]  /*3caa0*/  STL.64 [R1+0x14e8], R232 ;  /* 0x0014e8e801007387 */ /* 0x0003e40000100a00 */
[C---:B-1----:R-:W-:Y:S02]  /*3cab0*/  IMAD.WIDE R232, R2.reuse, 0x4, R116 ;  /* 0x0000000402e87825 */ /* 0x042fe400078e0274 */
[----:B------:R-:W2:Y:S04]  /*3cac0*/  LDL.LU.64 R116, [R1+0x178] ;  /* 0x0001780001747983 */ /* 0x000ea80000300a00 */
        /* <DEDUP_REMOVED lines=14> */
[C---:B--2---:R-:W-:Y:S02]  /*3cbb0*/  IMAD.WIDE R20, R2.reuse, 0x4, R144 ;  /* 0x0000000402147825 */ /* 0x044fe400078e0290 */
[----:B------:R-:W2:Y:S04]  /*3cbc0*/  LDL.LU.64 R144, [R1+0x140] ;  /* 0x0001400001907983 */ /* 0x000ea80000300a00 */
[----:B------:R1:W-:Y:S04]  /*3cbd0*/  STL.64 [R1+0x1388], R20 ;  /* 0x0013881401007387 */ /* 0x0003e80000100a00 */
[----:B------:R-:W2:Y:S04]  /*3cbe0*/  LDL.LU.64 R146, [R1+0x138] ;  /* 0x0001380001927983 */ /* 0x000ea80000300a00 */
[----:B------:R3:W-:Y:S01]  /*3cbf0*/  STL.64 [R1+0x14c8], R12 ;  /* 0x0014c80c01007387 */ /* 0x0007e20000100a00 */
[----:B-1----:R-:W-:-:S03]  /*3cc00*/  IMAD.WIDE R20, R2, 0x4, R36 ;  /* 0x0000000402147825 */ /* 0x002fc600078e0224 */
[----:B------:R-:W2:Y:S04]  /*3cc10*/  LDL.LU.64 R234, [R1+0x130] ;  /* 0x0001300001ea7983 */ /* 0x000ea80000300a00 */
[----:B---3--:R-:W3:Y:S04]  /*3cc20*/  LDL.LU.64 R12, [R1+0x128] ;  /* 0x00012800010c7983 */ /* 0x008ee80000300a00 */
[----:B------:R-:W3:Y:S04]  /*3cc30*/  LDL.LU.64 R36, [R1+0x1c78] ;  /* 0x001c780001247983 */ /* 0x000ee80000300a00 */
[----:B------:R1:W-:Y:S02]  /*3cc40*/  STL.64 [R1+0x15c0], R20 ;  /* 0x0015c01401007387 */ /* 0x0003e40000100a00 */
[----:B-1----:R-:W-:-:S02]  /*3cc50*/  IMAD.WIDE R20, R2, 0x4, R52 ;  /* 0x0000000402147825 */ /* 0x002fc400078e0234 */
[----:B------:R-:W3:Y:S04]  /*3cc60*/  LDL.LU.64 R52, [R1+0x1c70] ;  /* 0x001c700001347983 */ /* 0x000ee80000300a00 */
[----:B------:R4:W-:Y:S04]  /*3cc70*/  STL.64 [R1+0x1670], R20 ;  /* 0x0016701401007387 */ /* 0x0009e80000100a00 */
[----:B------:R1:W-:Y:S01]  /*3cc80*/  STL.64 [R1+0x1d8], R4 ;  /* 0x0001d80401007387 */ /* 0x0003e20000100a00 */
[----:B----4-:R-:W-:-:S04]  /*3cc90*/  IMAD.WIDE R20, R2, 0x4, R16 ;  /* 0x0000000402147825 */ /* 0x010fc800078e0210 */
[C---:B------:R-:W-:Y:S01]  /*3cca0*/  IMAD.WIDE R16, R2.reuse, 0x4, R224 ;  /* 0x0000000402107825 */ /* 0x040fe200078e02e0 */
[----:B------:R-:W-:Y:S03]  /*3ccb0*/  STL.64 [R1+0x210], R20 ;  /* 0x0002101401007387 */ /* 0x000fe60000100a00 */
[C---:B-1----:R-:W-:Y:S01]  /*3ccc0*/  IMAD.WIDE R4, R2.reuse, 0x4, R246 ;  /* 0x0000000402047825 */ /* 0x042fe200078e02f6 */
[----:B------:R-:W4:Y:S04]  /*3ccd0*/  LDL.LU.64 R224, [R1+0x100] ;  /* 0x0001000001e07983 */ /* 0x000f280000300a00 */
[----:B------:R1:W-:Y:S04]  /*3cce0*/  STL.64 [R1+0x1b0], R16 ;  /* 0x0001b01001007387 */ /* 0x0003e80000100a00 */
[----:B-1----:R-:W4:Y:S04]  /*3ccf0*/  LDL.LU.64 R16, [R1+0xf8] ;  /* 0x0000f80001107983 */ /* 0x002f280000300a00 */
[----:B------:R1:W-:Y:S04]  /*3cd00*/  STL.64 [R1+0x11d0], R4 ;  /* 0x0011d00401007387 */ /* 0x0003e80000100a00 */
[----:B------:R-:W4:Y:S01]  /*3cd10*/  LDL.LU.64 R246, [R1+0xf0] ;  /* 0x0000f00001f67983 */ /* 0x000f220000300a00 */
[----:B-1----:R-:W-:-:S03]  /*3cd20*/  IMAD.WIDE R4, R2, 0x4, R166 ;  /* 0x0000000402047825 */ /* 0x002fc600078e02a6 */
[----:B------:R-:W4:Y:S01]  /*3cd30*/  LDL.LU.64 R166, [R1+0xe8] ;  /* 0x0000e80001a67983 */ /* 0x000f220000300a00 */
[----:B------:R-:W-:-:S03]  /*3cd40*/  IMAD.WIDE R20, R2, 0x4, R68 ;  /* 0x0000000402147825 */ /* 0x000fc600078e0244 */
[----:B------:R1:W-:Y:S04]  /*3cd50*/  STL.64 [R1+0x1360], R4 ;  /* 0x0013600401007387 */ /* 0x0003e80000100a00 */
[----:B------:R-:W4:Y:S01]  /*3cd60*/  LDL.LU.64 R68, [R1+0x1c68] ;  /* 0x001c680001447983 */ /* 0x000f220000300a00 */
[----:B-1----:R-:W-:-:S03]  /*3cd70*/  IMAD.WIDE R4, R2, 0x4, R84 ;  /* 0x0000000402047825 */ /* 0x002fc600078e0254 */
[----:B------:R-:W4:Y:S04]  /*3cd80*/  LDL.LU.64 R84, [R1+0x1c60] ;  /* 0x001c600001547983 */ /* 0x000f280000300a00 */
[----:B------:R1:W-:Y:S01]  /*3cd90*/  STL.64 [R1+0x14a8], R20 ;  /* 0x0014a81401007387 */ /* 0x0003e20000100a00 */
[----:B------:R-:W-:-:S04]  /*3cda0*/  IMAD.WIDE R116, R2, 0x4, R116 ;  /* 0x0000000402747825 */ /* 0x000fc800078e0274 */
[----:B------:R-:W-:-:S04]  /*3cdb0*/  IMAD.WIDE R230, R2, 0x4, R230 ;  /* 0x0000000402e67825 */ /* 0x000fc800078e02e6 */
[C---:B-1----:R-:W-:Y:S02]  /*3cdc0*/  IMAD.WIDE R20, R2.reuse, 0x4, R100 ;  /* 0x0000000402147825 */ /* 0x042fe400078e0264 */
[----:B------:R-:W4:Y:S04]  /*3cdd0*/  LDL.LU.64 R100, [R1+0x1c58] ;  /* 0x001c580001647983 */ /* 0x000f280000300a00 */
[----:B------:R1:W-:Y:S01]  /*3cde0*/  STL.64 [R1+0x15a8], R4 ;  /* 0x0015a80401007387 */ /* 0x0003e20000100a00 */
[----:B------:R-:W-:-:S04]  /*3cdf0*/  IMAD.WIDE R232, R2, 0x4, R232 ;  /* 0x0000000402e87825 */ /* 0x000fc800078e02e8 */
[C---:B-1----:R-:W-:Y:S02]  /*3ce00*/  IMAD.WIDE R4, R2.reuse, 0x4, R194 ;  /* 0x0000000402047825 */ /* 0x042fe400078e02c2 */
[----:B------:R-:W4:Y:S04]  /*3ce10*/  LDL.LU.64 R194, [R1+0xc0] ;  /* 0x0000c00001c27983 */ /* 0x000f280000300a00 */
[----:B------:R1:W-:Y:S01]  /*3ce20*/  STL.64 [R1+0x1660], R20 ;  /* 0x0016601401007387 */ /* 0x0003e20000100a00 */
[----:B------:R-:W-:-:S03]  /*3ce30*/  IMAD.WIDE R140, R2, 0x4, R140 ;  /* 0x00000004028c7825 */ /* 0x000fc600078e028c */
[----:B-1----:R-:W4:Y:S04]  /*3ce40*/  LDL.LU.64 R20, [R1+0xb8] ;  /* 0x0000b80001147983 */ /* 0x002f280000300a00 */
[----:B------:R1:W-:Y:S01]  /*3ce50*/  STL.64 [R1+0x180], R4 ;  /* 0x0001800401007387 */ /* 0x0003e20000100a00 */
[----:B------:R-:W-:-:S03]  /*3ce60*/  IMAD.WIDE R56, R2, 0x4, R56 ;  /* 0x0000000402387825 */ /* 0x000fc600078e0238 */
[----:B-1----:R-:W4:Y:S04]  /*3ce70*/  LDL.LU.64 R4, [R1+0xb0] ;  /* 0x0000b00001047983 */ /* 0x002f280000300a00 */
[----:B------:R1:W-:Y:S04]  /*3ce80*/  STL.64 [R1+0x178], R116 ;  /* 0x0001787401007387 */ /* 0x0003e80000100a00 */
[----:B-1----:R-:W4:Y:S04]  /*3ce90*/  LDL.LU.64 R116, [R1+0x1c50] ;  /* 0x001c500001747983 */ /* 0x002f280000300a00 */
[----:B------:R1:W-:Y:S02]  /*3cea0*/  STL.64 [R1+0x188], R230 ;  /* 0x000188e601007387 */ /* 0x0003e40000100a00 */
[----:B-1----:R-:W-:-:S02]  /*3ceb0*/  IMAD.WIDE R230, R2, 0x4, R132 ;  /* 0x0000000402e67825 */ /* 0x002fc400078e0284 */
[----:B------:R-:W4:Y:S04]  /*3cec0*/  LDL.LU.64 R132, [R1+0x1c48] ;  /* 0x001c480001847983 */ /* 0x000f280000300a00 */
[----:B------:R1:W-:Y:S02]  /*3ced0*/  STL.64 [R1+0x11a0], R232 ;  /* 0x0011a0e801007387 */ /* 0x0003e40000100a00 */
        /* <DEDUP_REMOVED lines=8> */
[----:B------:R1:W-:Y:S01]  /*3cf60*/  STL.64 [R1+0x1590], R140 ;  /* 0x0015908c01007387 */ /* 0x0003e20000100a00 */
[----:B------:R-:W-:-:S03]  /*3cf70*/  IMAD.WIDE R192, R2, 0x4, R192 ;  /* 0x0000000402c07825 */ /* 0x000fc600078e02c0 */
[----:B-1----:R-:W4:Y:S04]  /*3cf80*/  LDL.LU.64 R140, [R1+0x1c38] ;  /* 0x001c3800018c7983 */ /* 0x002f280000300a00 */
[----:B------:R1:W-:Y:S01]  /*3cf90*/  STL.64 [R1+0x1650], R56 ;  /* 0x0016503801007387 */ /* 0x0003e20000100a00 */
[----:B--2---:R-:W-:-:S03]  /*3cfa0*/  IMAD.WIDE R144, R2, 0x4, R144 ;  /* 0x0000000402907825 */ /* 0x004fc600078e0290 */
[----:B-1----:R-:W2:Y:S01]  /*3cfb0*/  LDL.LU.64 R56, [R1+0x1c30] ;  /* 0x001c300001387983 */ /* 0x002ea20000300a00 */
[----:B------:R-:W-:-:S03]  /*3cfc0*/  IMAD.WIDE R146, R2, 0x4, R146 ;  /* 0x0000000402927825 */ /* 0x000fc600078e0292 */
[----:B------:R1:W-:Y:S01]  /*3cfd0*/  STL.64 [R1+0x140], R144 ;  /* 0x0001409001007387 */ /* 0x0003e20000100a00 */
[----:B------:R-:W-:-:S03]  /*3cfe0*/  IMAD.WIDE R234, R2, 0x4, R234 ;  /* 0x0000000402ea7825 */ /* 0x000fc600078e02ea */
[----:B-1----:R-:W2:Y:S01]  /*3cff0*/  LDL.LU.64 R144, [R1+0x1c28] ;  /* 0x001c280001907983 */ /* 0x002ea20000300a00 */
[----:B---3--:R-:W-:-:S03]  /*3d000*/  IMAD.WIDE R12, R2, 0x4, R12 ;  /* 0x00000004020c7825 */ /* 0x008fc600078e020c */
[----:B------:R1:W-:Y:S01]  /*3d010*/  STL.64 [R1+0x138], R146 ;  /* 0x0001389201007387 */ /* 0x0003e20000100a00 */
[----:B------:R-:W-:-:S03]  /*3d020*/  IMAD.WIDE R208, R2, 0x4, R208 ;  /* 0x0000000402d07825 */ /* 0x000fc600078e02d0 */
[----:B-1----:R-:W3:Y:S04]  /*3d030*/  LDL.LU.64 R146, [R1+0x1c20] ;  /* 0x001c200001927983 */ /* 0x002ee80000300a00 */
[----:B------:R1:W-:Y:S04]  /*3d040*/  STL.64 [R1+0x170], R234 ;  /* 0x000170ea01007387 */ /* 0x0003e80000100a00 */
[----:B-1----:R-:W2:Y:S04]  /*3d050*/  LDL.LU.64 R234, [R1+0x40] ;  /* 0x0000400001ea7983 */ /* 0x002ea80000300a00 */
[----:B------:R1:W-:Y:S04]  /*3d060*/  STL.64 [R1+0x1170], R12 ;  /* 0x0011700c01007387 */ /* 0x0003e80000100a00 */
[----:B-1----:R-:W2:Y:S01]  /*3d070*/  LDL.LU.64 R12, [R1+0x38] ;  /* 0x00003800010c7983 */ /* 0x002ea20000300a00 */
[----:B----4-:R-:W-:-:S03]  /*3d080*/  IMAD.WIDE R224, R2, 0x4, R224 ;  /* 0x0000000402e07825 */ /* 0x010fc600078e02e0 */
[----:B------:R1:W-:Y:S01]  /*3d090*/  STL.64 [R1+0x1310], R160 ;  /* 0x001310a001007387 */ /* 0x0003e20000100a00 */
[----:B------:R-:W-:-:S03]  /*3d0a0*/  IMAD.WIDE R180, R2, 0x4, R180 ;  /* 0x0000000402b47825 */ /* 0x000fc600078e02b4 */
[----:B-1----:R-:W4:Y:S01]  /*3d0b0*/  LDL.LU.64 R160, [R1+0x1c18] ;  /* 0x001c180001a07983 */ /* 0x002f220000300a00 */
[----:B------:R-:W-:-:S03]  /*3d0c0*/  IMAD.WIDE R16, R2, 0x4, R16 ;  /* 0x0000000402107825 */ /* 0x000fc600078e0210 */
[----:B------:R1:W-:Y:S01]  /*3d0d0*/  STL.64 [R1+0x1468], R176 ;  /* 0x001468b001007387 */ /* 0x0003e20000100a00 */
[----:B------:R-:W-:-:S03]  /*3d0e0*/  IMAD.WIDE R246, R2, 0x4, R246 ;  /* 0x0000000402f67825 */ /* 0x000fc600078e02f6 */
[----:B-1----:R-:W2:Y:S04]  /*3d0f0*/  LDL.LU.64 R176, [R1+0x1c10] ;  /* 0x001c100001b07983 */ /* 0x002ea80000300a00 */
[----:B------:R1:W-:Y:S01]  /*3d100*/  STL.64 [R1+0x1578], R192 ;  /* 0x001578c001007387 */ /* 0x0003e20000100a00 */
[----:B------:R-:W-:-:S03]  /*3d110*/  IMAD.WIDE R166, R2, 0x4, R166 ;  /* 0x0000000402a67825 */ /* 0x000fc600078e02a6 */
[----:B-1----:R-:W2:Y:S04]  /*3d120*/  LDL.LU.64 R192, [R1+0x1c08] ;  /* 0x001c080001c07983 */ /* 0x002ea80000300a00 */
[----:B------:R1:W-:Y:S01]  /*3d130*/  STL.64 [R1+0x1640], R208 ;  /* 0x001640d001007387 */ /* 0x0003e20000100a00 */
[----:B------:R-:W-:-:S03]  /*3d140*/  IMAD.WIDE R210, R2, 0x4, R210 ;  /* 0x0000000402d27825 */ /* 0x000fc600078e02d2 */
[----:B-1----:R-:W2:Y:S04]  /*3d150*/  LDL.LU.64 R208, [R1+0x1c00] ;  /* 0x001c000001d07983 */ /* 0x002ea80000300a00 */
[----:B------:R1:W-:Y:S04]  /*3d160*/  STL.64 [R1+0x100], R224 ;  /* 0x000100e001007387 */ /* 0x0003e80000100a00 */
[----:B-1----:R-:W2:Y:S04]  /*3d170*/  LDL.LU.64 R224, [R1+0x1bf8] ;  /* 0x001bf80001e07983 */ /* 0x002ea80000300a00 */
[----:B------:R1:W-:Y:S04]  /*3d180*/  STL.64 [R1+0x110], R16 ;  /* 0x0001101001007387 */ /* 0x0003e80000100a00 */
[----:B-1----:R-:W2:Y:S04]  /*3d190*/  LDL.LU.64 R16, [R1] ;  /* 0x0000000001107983 */ /* 0x002ea80000300a00 */
        /* <DEDUP_REMOVED lines=12> */
[C---:B------:R-:W-:Y:S01]  /*3d260*/  IMAD.WIDE R20, R2.reuse, 0x4, R20 ;  /* 0x0000000402147825 */ /* 0x040fe200078e0214 */
[----:B-1----:R-:W3:Y:S03]  /*3d270*/  LDL.LU.64 R162, [R1+0x1bd0] ;  /* 0x001bd00001a27983 */ /* 0x002ee60000300a00 */
[C---:B------:R-:W-:Y:S01]  /*3d280*/  IMAD.WIDE R4, R2.reuse, 0x4, R4 ;  /* 0x0000000402047825 */ /* 0x040fe200078e0204 */
[----:B------:R1:W-:Y:S04]  /*3d290*/  STL.64 [R1+0x1630], R178 ;  /* 0x001630b201007387 */ /* 0x0003e80000100a00 */
[----:B-1----:R-:W3:Y:S04]  /*3d2a0*/  LDL.LU.64 R178, [R1+0x1bc8] ;  /* 0x001bc80001b27983 */ /* 0x002ee80000300a00 */
[----:B------:R1:W-:Y:S04]  /*3d2b0*/  STL.64 [R1+0xc0], R194 ;  /* 0x0000c0c201007387 */ /* 0x0003e80000100a00 */
[----:B-1----:R-:W3:Y:S04]  /*3d2c0*/  LDL.LU.64 R194, [R1+0x1bc0] ;  /* 0x001bc00001c27983 */ /* 0x002ee80000300a00 */
[----:B------:R2:W-:Y:S02]  /*3d2d0*/  STL.64 [R1+0xf8], R20 ;  /* 0x0000f81401007387 */ /* 0x0005e40000100a00 */
[----:B--2---:R-:W-:-:S02]  /*3d2e0*/  IMAD.WIDE R20, R2, 0x4, R210 ;  /* 0x0000000402147825 */ /* 0x004fc400078e02d2 */
[----:B------:R-:W2:Y:S04]  /*3d2f0*/  LDL.LU.64 R210, [R1+0x1bb8] ;  /* 0x001bb80001d27983 */ /* 0x000ea80000300a00 */
[----:B------:R1:W-:Y:S02]  /*3d300*/  STL.64 [R1+0x160], R4 ;  /* 0x0001600401007387 */ /* 0x0003e40000100a00 */
[C---:B-1----:R-:W-:Y:S02]  /*3d310*/  IMAD.WIDE R4, R2.reuse, 0x4, R164 ;  /* 0x0000000402047825 */ /* 0x042fe400078e02a4 */
[----:B------:R-:W2:Y:S04]  /*3d320*/  LDL.LU.64 R164, [R1+0x1bb0] ;  /* 0x001bb00001a47983 */ /* 0x000ea80000300a00 */
[----:B------:R1:W-:Y:S02]  /*3d330*/  STL.64 [R1+0x1108], R20 ;  /* 0x0011081401007387 */ /* 0x0003e40000100a00 */
[----:B-1----:R-:W-:-:S02]  /*3d340*/  IMAD.WIDE R20, R2, 0x4, R226 ;  /* 0x0000000402147825 */ /* 0x002fc400078e02e2 */
[----:B------:R-:W3:Y:S04]  /*3d350*/  LDL.LU.64 R226, [R1+0x1ba8] ;  /* 0x001ba80001e27983 */ /* 0x000ee80000300a00 */
[----:B------:R1:W-:Y:S02]  /*3d360*/  STL.64 [R1+0x12b8], R4 ;  /* 0x0012b80401007387 */ /* 0x0003e40000100a00 */
[C---:B-1----:R-:W-:Y:S02]  /*3d370*/  IMAD.WIDE R4, R2.reuse, 0x4, R248 ;  /* 0x0000000402047825 */ /* 0x042fe400078e02f8 */
[----:B------:R-:W3:Y:S04]  /*3d380*/  LDL.LU.64 R248, [R1+0x1ba0] ;  /* 0x001ba00001f87983 */ /* 0x000ee80000300a00 */
[----:B------:R1:W-:Y:S02]  /*3d390*/  STL.64 [R1+0x1420], R20 ;  /* 0x0014201401007387 */ /* 0x0003e40000100a00 */
[----:B-1----:R-:W-:-:S02]  /*3d3a0*/  IMAD.WIDE R20, R2, 0x4, R150 ;  /* 0x0000000402147825 */ /* 0x002fc400078e0296 */
[----:B------:R-:W3:Y:S02]  /*3d3b0*/  LDL.LU.64 R150, [R1+0x1b98] ;  /* 0x001b980001967983 */ /* 0x000ee40000300a00 */
[C---:B------:R-:W-:Y:S02]  /*3d3c0*/  IMAD.WIDE R230, R2.reuse, 0x4, R230 ;  /* 0x0000000402e67825 */ /* 0x040fe400078e02e6 */
[----:B------:R1:W-:Y:S04]  /*3d3d0*/  STL.64 [R1+0x1540], R4 ;  /* 0x0015400401007387 */ /* 0x0003e80000100a00 */
[----:B------:R2:W-:Y:S04]  /*3d3e0*/  STL.64 [R1+0x1618], R20 ;  /* 0x0016181401007387 */ /* 0x0005e80000100a00 */
[----:B------:R-:W-:Y:S01]  /*3d3f0*/  STL.64 [R1+0x80], R230 ;  /* 0x000080e601007387 */ /* 0x000fe20000100a00 */
[----:B-1----:R-:W-:-:S04]  /*3d400*/  IMAD.WIDE R4, R2, 0x4, R232 ;  /* 0x0000000402047825 */ /* 0x002fc800078e02e8 */
[----:B------:R-:W-:-:S04]  /*3d410*/  IMAD.WIDE R12, R2, 0x4, R12 ;  /* 0x00000004020c7825 */ /* 0x000fc800078e020c */
[C---:B--2---:R-:W-:Y:S02]  /*3d420*/  IMAD.WIDE R20, R2.reuse, 0x4, R164 ;  /* 0x0000000402147825 */ /* 0x044fe400078e02a4 */
[----:B------:R-:W2:Y:S04]  /*3d430*/  LDL.LU.64 R164, [R1+0x1b90] ;  /* 0x001b900001a47983 */ /* 0x000ea80000300a00 */
[----:B------:R1:W-:Y:S02]  /*3d440*/  STL.64 [R1+0xe8], R4 ;  /* 0x0000e80401007387 */ /* 0x0003e40000100a00 */
[C---:B-1----:R-:W-:Y:S02]  /*3d450*/  IMAD.WIDE R4, R2.reuse, 0x4, R180 ;  /* 0x0000000402047825 */ /* 0x042fe400078e02b4 */
[----:B------:R-:W2:Y:S04]  /*3d460*/  LDL.LU.64 R180, [R1+0x1b88] ;  /* 0x001b880001b47983 */ /* 0x000ea80000300a00 */
[----:B------:R1:W-:Y:S02]  /*3d470*/  STL.64 [R1+0x158], R20 ;  /* 0x0001581401007387 */ /* 0x0003e40000100a00 */
[----:B-1----:R-:W-:-:S02]  /*3d480*/  IMAD.WIDE R20, R2, 0x4, R196 ;  /* 0x0000000402147825 */ /* 0x002fc400078e02c4 */
        /* <DEDUP_REMOVED lines=10> */
[----:B------:R1:W-:Y:S04]  /*3d530*/  STL.64 [R1+0x1520], R20 ;  /* 0x0015201401007387 */ /* 0x0003e80000100a00 */
[----:B------:R3:W-:Y:S01]  /*3d540*/  STL.64 [R1+0x1600], R4 ;  /* 0x0016000401007387 */ /* 0x0007e20000100a00 */
[----:B-1----:R-:W-:-:S04]  /*3d550*/  IMAD.WIDE R20, R2, 0x4, R234 ;  /* 0x0000000402147825 */ /* 0x002fc800078e02ea */
[C---:B---3--:R-:W-:Y:S01]  /*3d560*/  IMAD.WIDE R4, R2.reuse, 0x4, R150 ;  /* 0x0000000402047825 */ /* 0x048fe200078e0296 */
[----:B------:R-:W-:Y:S04]  /*3d570*/  STL.64 [R1+0x40], R20 ;  /* 0x0000401401007387 */ /* 0x000fe80000100a00 */
[----:B------:R-:W3:Y:S04]  /*3d580*/  LDL.LU.64 R150, [R1+0x1b60] ;  /* 0x001b600001967983 */ /* 0x000ee80000300a00 */
        /* <DEDUP_REMOVED lines=14> */
[----:B------:R-:W4:Y:S04]  /*3d670*/  LDL.LU.64 R236, [R1+0x1b38] ;  /* 0x001b380001ec7983 */ /* 0x000f280000300a00 */
[----:B------:R1:W-:Y:S04]  /*3d680*/  STL.64 [R1+0x1500], R4 ;  /* 0x0015000401007387 */ /* 0x0003e80000100a00 */
[----:B------:R1:W-:Y:S02]  /*3d690*/  STL.64 [R1+0x15e8], R12 ;  /* 0x0015e80c01007387 */ /* 0x0003e40000100a00 */
[----:B-1----:R-:W-:-:S04]  /*3d6a0*/  IMAD.WIDE R4, R2, 0x4, R16 ;  /* 0x0000000402047825 */ /* 0x002fc800078e0210 */
[C---:B------:R-:W-:Y:S01]  /*3d6b0*/  IMAD.WIDE R12, R2.reuse, 0x4, R248 ;  /* 0x00000004020c7825 */ /* 0x040fe200078e02f8 */
[----:B------:R1:W-:Y:S03]  /*3d6c0*/  STL.64 [R1+0x20], R4 ;  /* 0x0000200401007387 */ /* 0x0003e60000100a00 */
[----:B-1----:R-:W-:-:S04]  /*3d6d0*/  IMAD.WIDE R4, R2, 0x4, R246 ;  /* 0x0000000402047825 */ /* 0x002fc800078e02f6 */
[----:B--2---:R-:W-:-:S05]  /*3d6e0*/  IMAD.WIDE R16, R2, 0x4, R250 ;  /* 0x0000000402107825 */ /* 0x004fca00078e02fa */
[----:B------:R1:W-:Y:S04]  /*3d6f0*/  STL.64 [R1+0xc8], R16 ;  /* 0x0000c81001007387 */ /* 0x0003e80000100a00 */
[----:B------:R2:W-:Y:S04]  /*3d700*/  STL.64 [R1+0x148], R12 ;  /* 0x0001480c01007387 */ /* 0x0005e80000100a00 */
[----:B------:R2:W-:Y:S01]  /*3d710*/  STL.64 [R1+0x1070], R4 ;  /* 0x0010700401007387 */ /* 0x0005e20000100a00 */
[----:B-1----:R-:W-:-:S04]  /*3d720*/  IMAD.WIDE R16, R2, 0x4, R244 ;  /* 0x0000000402107825 */ /* 0x002fc800078e02f4 */
[C---:B--2---:R-:W-:Y:S01]  /*3d730*/  IMAD.WIDE R12, R2.reuse, 0x4, R242 ;  /* 0x00000004020c7825 */ /* 0x044fe200078e02f2 */
[----:B------:R1:W-:Y:S03]  /*3d740*/  STL.64 [R1+0x1228], R16 ;  /* 0x0012281001007387 */ /* 0x0003e60000100a00 */
[C---:B------:R-:W-:Y:S01]  /*3d750*/  IMAD.WIDE R4, R2.reuse, 0x4, R240 ;  /* 0x0000000402047825 */ /* 0x040fe200078e02f0 */
[----:B------:R-:W-:Y:S04]  /*3d760*/  STL.64 [R1+0x13a8], R12 ;  /* 0x0013a80c01007387 */ /* 0x000fe80000100a00 */
[----:B------:R2:W-:Y:S01]  /*3d770*/  STL.64 [R1+0x14e0], R4 ;  /* 0x0014e00401007387 */ /* 0x0005e20000100a00 */
[----:B-1----:R-:W-:-:S05]  /*3d780*/  IMAD.WIDE R16, R2, 0x4, R238 ;  /* 0x0000000402107825 */ /* 0x002fca00078e02ee */
[----:B------:R1:W-:Y:S01]  /*3d790*/  STL.64 [R1+0x15d0], R16 ;  /* 0x0015d01001007387 */ /* 0x0003e20000100a00 */
[----:B--2---:R-:W-:-:S04]  /*3d7a0*/  IMAD.WIDE R4, R2, 0x4, R228 ;  /* 0x0000000402047825 */ /* 0x004fc800078e02e4 */
[----:B-1----:R-:W-:-:S04]  /*3d7b0*/  IMAD.WIDE R16, R2, 0x4, R226 ;  /* 0x0000000402107825 */ /* 0x002fc800078e02e2 */
[----:B---3--:R-:W-:-:S04]  /*3d7c0*/  IMAD.WIDE R244, R2, 0x4, R214 ;  /* 0x0000000402f47825 */ /* 0x008fc800078e02d6 */
[----:B----4-:R-:W-:-:S05]  /*3d7d0*/  IMAD.WIDE R12, R2, 0x4, R236 ;  /* 0x00000004020c7825 */ /* 0x010fca00078e02ec */
[----:B------:R1:W-:Y:S04]  /*3d7e0*/  STL.64 [R1], R12 ;  /* 0x0000000c01007387 */ /* 0x0003e80000100a00 */
[----:B------:R2:W-:Y:S04]  /*3d7f0*/  STL.64 [R1+0x90], R4 ;  /* 0x0000900401007387 */ /* 0x0005e80000100a00 */
[----:B------:R3:W-:Y:S01]  /*3d800*/  STL.64 [R1+0x130], R16 ;  /* 0x0001301001007387 */ /* 0x0007e20000100a00 */
[----:B-1----:R-:W-:-:S04]  /*3d810*/  IMAD.WIDE R12, R2, 0x4, R224 ;  /* 0x00000004020c7825 */ /* 0x002fc800078e02e0 */
[C---:B--2---:R-:W-:Y:S01]  /*3d820*/  IMAD.WIDE R4, R2.reuse, 0x4, R222 ;  /* 0x0000000402047825 */ /* 0x044fe200078e02de */
[----:B------:R1:W-:Y:S03]  /*3d830*/  STL.64 [R1+0x1040], R12 ;  /* 0x0010400c01007387 */ /* 0x0003e60000100a00 */
[C---:B---3--:R-:W-:Y:S01]  /*3d840*/  IMAD.WIDE R16, R2.reuse, 0x4, R220 ;  /* 0x0000000402107825 */ /* 0x048fe200078e02dc */
[----:B------:R2:W-:Y:S04]  /*3d850*/  STL.64 [R1+0x11f8], R4 ;  /* 0x0011f80401007387 */ /* 0x0005e80000100a00 */
[----:B------:R3:W-:Y:S01]  /*3d860*/  STL.64 [R1+0x1380], R16 ;  /* 0x0013801001007387 */ /* 0x0007e20000100a00 */
[----:B-1----:R-:W-:-:S04]  /*3d870*/  IMAD.WIDE R12, R2, 0x4, R218 ;  /* 0x00000004020c7825 */ /* 0x002fc800078e02da */
[C---:B--2---:R-:W-:Y:S01]  /*3d880*/  IMAD.WIDE R4, R2.reuse, 0x4, R216 ;  /* 0x0000000402047825 */ /* 0x044fe200078e02d8 */
[----:B------:R1:W-:Y:S04]  /*3d890*/  STL.64 [R1+0x14c0], R12 ;  /* 0x0014c00c01007387 */ /* 0x0003e80000100a00 */
[----:B------:R-:W-:Y:S04]  /*3d8a0*/  STL.64 [R1+0x1998], R244 ;  /* 0x001998f401007387 */ /* 0x000fe80000100a00 */
[----:B------:R2:W-:Y:S01]  /*3d8b0*/  STL.64 [R1+0x15b8], R4 ;  /* 0x0015b80401007387 */ /* 0x0005e20000100a00 */
[----:B---3--:R-:W-:-:S04]  /*3d8c0*/  IMAD.WIDE R16, R2, 0x4, R210 ;  /* 0x0000000402107825 */ /* 0x008fc800078e02d2 */
[----:B-1----:R-:W-:-:S04]  /*3d8d0*/  IMAD.WIDE R12, R2, 0x4, R208 ;  /* 0x00000004020c7825 */ /* 0x002fc800078e02d0 */
[----:B--2---:R-:W-:-:S05]  /*3d8e0*/  IMAD.WIDE R4, R2, 0x4, R212 ;  /* 0x0000000402047825 */ /* 0x004fca00078e02d4 */
[----:B------:R1:W-:Y:S01]  /*3d8f0*/  STL.64 [R1+0x78], R4 ;  /* 0x0000780401007387 */ /* 0x0003e20000100a00 */
[----:B------:R-:W-:-:S03]  /*3d900*/  IMAD.WIDE R236, R2, 0x4, R198 ;  /* 0x0000000402ec7825 */ /* 0x000fc600078e02c6 */
        /* <DEDUP_REMOVED lines=8> */
[----:B-1----:R-:W-:-:S03]  /*3d990*/  IMAD.WIDE R4, R2, 0x4, R200 ;  /* 0x0000000402047825 */ /* 0x002fc600078e02c8 */
[----:B------:R-:W-:Y:S04]  /*3d9a0*/  STL.64 [R1+0x19a0], R236 ;  /* 0x0019a0ec01007387 */ /* 0x000fe80000100a00 */
[----:B------:R1:W-:Y:S01]  /*3d9b0*/  STL.64 [R1+0x15a0], R4 ;  /* 0x0015a00401007387 */ /* 0x0003e20000100a00 */
[----:B--2---:R-:W-:-:S04]  /*3d9c0*/  IMAD.WIDE R16, R2, 0x4, R194 ;  /* 0x0000000402107825 */ /* 0x004fc800078e02c2 */
[----:B---3--:R-:W-:-:S04]  /*3d9d0*/  IMAD.WIDE R12, R2, 0x4, R192 ;  /* 0x00000004020c7825 */ /* 0x008fc800078e02c0 */
[----:B-1----:R-:W-:-:S05]  /*3d9e0*/  IMAD.WIDE R4, R2, 0x4, R196 ;  /* 0x0000000402047825 */ /* 0x002fca00078e02c4 */
[----:B------:R1:W-:Y:S04]  /*3d9f0*/  STL.64 [R1+0x70], R4 ;  /* 0x0000700401007387 */ /* 0x0003e80000100a00 */
[----:B------:R-:W-:Y:S04]  /*3da00*/  STL.64 [R1+0x120], R16 ;  /* 0x0001201001007387 */ /* 0x000fe80000100a00 */
[----:B------:R-:W2:Y:S01]  /*3da10*/  LDL.LU.64 R250, [R1+0x580] ;  /* 0x0005800001fa7983 */ /* 0x000ea20000300a00 */
[----:B-1----:R-:W-:-:S03]  /*3da20*/  IMAD.WIDE R4, R2, 0x4, R190 ;  /* 0x0000000402047825 */ /* 0x002fc600078e02be */
[----:B------:R1:W-:Y:S04]  /*3da30*/  STL.64 [R1+0xfe8], R12 ;  /* 0x000fe80c01007387 */ /* 0x0003e80000100a00 */
[----:B------:R-:W3:Y:S04]  /*3da40*/  LDL.LU.64 R20, [R1+0x578] ;  /* 0x0005780001147983 */ /* 0x000ee80000300a00 */
[----:B------:R4:W-:Y:S04]  /*3da50*/  STL.64 [R1+0x1198], R4 ;  /* 0x0011980401007387 */ /* 0x0009e80000100a00 */
[----:B-1----:R-:W3:Y:S01]  /*3da60*/  LDL.LU.64 R12, [R1+0x570] ;  /* 0x00057000010c7983 */ /* 0x002ee20000300a00 */
[----:B------:R-:W-:-:S04]  /*3da70*/  IMAD.WIDE R188, R2, 0x4, R188 ;  /* 0x0000000402bc7825 */ /* 0x000fc800078e02bc */
[C---:B------:R-:W-:Y:S01]  /*3da80*/  IMAD.WIDE R16, R2.reuse, 0x4, R186 ;  /* 0x0000000402107825 */ /* 0x040fe200078e02ba */
[----:B------:R-:W-:Y:S03]  /*3da90*/  STL.64 [R1+0x1330], R188 ;  /* 0x001330bc01007387 */ /* 0x000fe60000100a00 */
[C---:B------:R-:W-:Y:S01]  /*3daa0*/  IMAD.WIDE R196, R2.reuse, 0x4, R182 ;  /* 0x0000000402c47825 */ /* 0x040fe200078e02b6 */
[----:B------:R1:W-:Y:S03]  /*3dab0*/  STL.64 [R1+0x1480], R16 ;  /* 0x0014801001007387 */ /* 0x0003e60000100a00 */
[C---:B----4-:R-:W-:Y:S01]  /*3dac0*/  IMAD.WIDE R4, R2.reuse, 0x4, R184 ;  /* 0x0000000402047825 */ /* 0x050fe200078e02b8 */
[----:B------:R-:W-:Y:S03]  /*3dad0*/  STL.64 [R1+0x19a8], R196 ;  /* 0x0019a8c401007387 */ /* 0x000fe60000100a00 */
[C---:B------:R-:W-:Y:S01]  /*3dae0*/  IMAD.WIDE R180, R2.reuse, 0x4, R180 ;  /* 0x0000000402b47825 */ /* 0x040fe200078e02b4 */
[----:B------:R4:W-:Y:S03]  /*3daf0*/  STL.64 [R1+0x1588], R4 ;  /* 0x0015880401007387 */ /* 0x0009e60000100a00 */
[----:B-1----:R-:W-:-:S04]  /*3db00*/  IMAD.WIDE R16, R2, 0x4, R178 ;  /* 0x0000000402107825 */ /* 0x002fc800078e02b2 */
[C---:B------:R-:W-:Y:S01]  /*3db10*/  IMAD.WIDE R176, R2.reuse, 0x4, R176 ;  /* 0x0000000402b07825 */ /* 0x040fe200078e02b0 */
[----:B----4-:R-:W4:Y:S04]  /*3db20*/  LDL.LU.64 R4, [R1+0x658] ;  /* 0x0006580001047983 */ /* 0x010f280000300a00 */
[----:B------:R-:W-:Y:S04]  /*3db30*/  STL.64 [R1+0x60], R180 ;  /* 0x000060b401007387 */ /* 0x000fe80000100a00 */
[----:B------:R-:W4:Y:S01]  /*3db40*/  LDL.LU.64 R230, [R1+0x650] ;  /* 0x0006500001e67983 */ /* 0x000f220000300a00 */
[----:B------:R-:W-:-:S03]  /*3db50*/  IMAD.WIDE R172, R2, 0x4, R172 ;  /* 0x0000000402ac7825 */ /* 0x000fc600078e02ac */
[----:B------:R1:W-:Y:S01]  /*3db60*/  STL.64 [R1+0x118], R16 ;  /* 0x0001181001007387 */ /* 0x0003e20000100a00 */
[----:B------:R-:W-:-:S03]  /*3db70*/  IMAD.WIDE R170, R2, 0x4, R170 ;  /* 0x0000000402aa7825 */ /* 0x000fc600078e02aa */
[----:B------:R-:W-:Y:S01]  /*3db80*/  STL.64 [R1+0xfc0], R176 ;  /* 0x000fc0b001007387 */ /* 0x000fe20000100a00 */
[----:B-1----:R-:W-:-:S05]  /*3db90*/  IMAD.WIDE R16, R2, 0x4, R174 ;  /* 0x0000000402107825 */ /* 0x002fca00078e02ae */
[----:B------:R1:W-:Y:S01]  /*3dba0*/  STL.64 [R1+0x1168], R16 ;  /* 0x0011681001007387 */ /* 0x0003e20000100a00 */
[----:B------:R-:W-:-:S03]  /*3dbb0*/  IMAD.WIDE R192, R2, 0x4, R166 ;  /* 0x0000000402c07825 */ /* 0x000fc600078e02a6 */
[----:B------:R-:W-:Y:S01]  /*3dbc0*/  STL.64 [R1+0x1308], R172 ;  /* 0x001308ac01007387 */ /* 0x000fe20000100a00 */
[----:B------:R-:W-:-:S03]  /*3dbd0*/  IMAD.WIDE R164, R2, 0x4, R164 ;  /* 0x0000000402a47825 */ /* 0x000fc600078e02a4 */
[----:B------:R-:W4:Y:S01]  /*3dbe0*/  LDL.LU.64 R232, [R1+0x690] ;  /* 0x0006900001e87983 */ /* 0x000f220000300a00 */
[----:B-1----:R-:W-:-:S03]  /*3dbf0*/  IMAD.WIDE R16, R2, 0x4, R168 ;  /* 0x0000000402107825 */ /* 0x002fc600078e02a8 */
[----:B------:R-:W-:Y:S04]  /*3dc00*/  STL.64 [R1+0x1460], R170 ;  /* 0x001460aa01007387 */ /* 0x000fe80000100a00 */
[----:B------:R-:W4:Y:S04]  /*3dc10*/  LDL.LU.64 R234, [R1+0x688] ;  /* 0x0006880001ea7983 */ /* 0x000f280000300a00 */
[----:B------:R1:W-:Y:S01]  /*3dc20*/  STL.64 [R1+0x1570], R16 ;  /* 0x0015701001007387 */ /* 0x0003e20000100a00 */
[----:B------:R-:W-:-:S03]  /*3dc30*/  IMAD.WIDE R160, R2, 0x4, R160 ;  /* 0x0000000402a07825 */ /* 0x000fc600078e02a0 */
[----:B------:R-:W-:Y:S01]  /*3dc40*/  STL.64 [R1+0x19b0], R192 ;  /* 0x0019b0c001007387 */ /* 0x000fe20000100a00 */
[----:B------:R-:W-:-:S03]  /*3dc50*/  IMAD.WIDE R158, R2, 0x4, R158 ;  /* 0x00000004029e7825 */ /* 0x000fc600078e029e */
[----:B------:R-:W-:Y:S01]  /*3dc60*/  STL.64 [R1+0x58], R164 ;  /* 0x000058a401007387 */ /* 0x000fe20000100a00 */
[----:B-1----:R-:W-:-:S05]  /*3dc70*/  IMAD.WIDE R16, R2, 0x4, R162 ;  /* 0x0000000402107825 */ /* 0x002fca00078e02a2 */
[----:B------:R1:W-:Y:S01]  /*3dc80*/  STL.64 [R1+0x108], R16 ;  /* 0x0001081001007387 */ /* 0x0003e20000100a00 */
[----:B------:R-:W-:-:S03]  /*3dc90*/  IMAD.WIDE R154, R2, 0x4, R154 ;  /* 0x00000004029a7825 */ /* 0x000fc600078e029a */
[----:B------:R-:W-:Y:S01]  /*3dca0*/  STL.64 [R1+0xf98], R160 ;  /* 0x000f98a001007387 */ /* 0x000fe20000100a00 */
[----:B------:R-:W-:-:S03]  /*3dcb0*/  IMAD.WIDE R152, R2, 0x4, R152 ;  /* 0x0000000402987825 */ /* 0x000fc600078e0298 */
[----:B------:R-:W-:Y:S01]  /*3dcc0*/  STL.64 [R1+0x1138], R158 ;  /* 0x0011389e01007387 */ /* 0x000fe20000100a00 */
[----:B-1----:R-:W-:-:S04]  /*3dcd0*/  IMAD.WIDE R16, R2, 0x4, R156 ;  /* 0x0000000402107825 */ /* 0x002fc800078e029c */
[C---:B------:R-:W-:Y:S01]  /*3dce0*/  IMAD.WIDE R150, R2.reuse, 0x4, R150 ;  /* 0x0000000402967825 */ /* 0x040fe200078e0296 */
[----:B------:R1:W-:Y:S04]  /*3dcf0*/  STL.64 [R1+0x12e0], R16 ;  /* 0x0012e01001007387 */ /* 0x0003e80000100a00 */
[----:B-1----:R-:W4:Y:S04]  /*3dd00*/  LDL.LU.64 R16, [R1+0x6c8] ;  /* 0x0006c80001107983 */ /* 0x002f280000300a00 */
[----:B------:R-:W-:Y:S04]  /*3dd10*/  STL.64 [R1+0x1440], R154 ;  /* 0x0014409a01007387 */ /* 0x000fe80000100a00 */
[----:B------:R2:W-:Y:S04]  /*3dd20*/  STL.64 [R1+0x1558], R152 ;  /* 0x0015589801007387 */ /* 0x0005e80000100a00 */
[----:B------:R3:W-:Y:S01]  /*3dd30*/  STL.64 [R1+0x19b8], R150 ;  /* 0x0019b89601007387 */ /* 0x0007e20000100a00 */
[----:B--2---:R-:W-:-:S05]  /*3dd40*/  IMAD.WIDE R152, R2, 0x4, R250 ;  /* 0x0000000402987825 */ /* 0x004fca00078e02fa */
[----:B------:R-:W-:Y:S01]  /*3dd50*/  STL.64 [R1+0x48], R152 ;  /* 0x0000489801007387 */ /* 0x000fe20000100a00 */
[----:B---3--:R-:W-:-:S05]  /*3dd60*/  IMAD.WIDE R150, R2, 0x4, R20 ;  /* 0x0000000402967825 */ /* 0x008fca00078e0214 */
[----:B------:R-:W-:Y:S01]  /*3dd70*/  STL.64 [R1+0xf0], R150 ;  /* 0x0000f09601007387 */ /* 0x000fe20000100a00 */
[----:B------:R-:W-:-:S04]  /*3dd80*/  IMAD.WIDE R20, R2, 0x4, R12 ;  /* 0x0000000402147825 */ /* 0x000fc800078e020c */
[C---:B------:R-:W-:Y:S02]  /*3dd90*/  IMAD.WIDE R12, R2.reuse, 0x4, R148 ;  /* 0x00000004020c7825 */ /* 0x040fe400078e0294 */
[----:B------:R-:W2:Y:S04]  /*3dda0*/  LDL.LU.64 R148, [R1+0x1b30] ;  /* 0x001b300001947983 */ /* 0x000ea80000300a00 */
        /* <DEDUP_REMOVED lines=9> */
[----:B------:R1:W-:Y:S04]  /*3de40*/  STL.64 [R1+0x1418], R12 ;  /* 0x0014180c01007387 */ /* 0x0003e80000100a00 */
[----:B-1----:R-:W3:Y:S04]  /*3de50*/  LDL.LU.64 R12, [R1+0x700] ;  /* 0x00070000010c7983 */ /* 0x002ee80000300a00 */
[----:B------:R-:W-:Y:S01]  /*3de60*/  STL.64 [R1+0x1538], R20 ;  /* 0x0015381401007387 */ /* 0x000fe20000100a00 */
[----:B--2---:R-:W-:-:S05]  /*3de70*/  IMAD.WIDE R148, R2, 0x4, R148 ;  /* 0x0000000402947825 */ /* 0x004fca00078e0294 */
[----:B------:R4:W-:Y:S02]  /*3de80*/  STL.64 [R1+0x19c0], R148 ;  /* 0x0019c09401007387 */ /* 0x0009e40000100a00 */
[----:B----4-:R-:W-:-:S04]  /*3de90*/  IMAD.WIDE R148, R2, 0x4, R4 ;  /* 0x0000000402947825 */ /* 0x010fc800078e0204 */
[C---:B------:R-:W-:Y:S01]  /*3dea0*/  IMAD.WIDE R4, R2.reuse, 0x4, R146 ;  /* 0x0000000402047825 */ /* 0x040fe200078e0292 */
[----:B------:R-:W-:Y:S04]  /*3deb0*/  STL.64 [R1+0x30], R148 ;  /* 0x0000309401007387 */ /* 0x000fe80000100a00 */
[----:B------:R-:W2:Y:S01]  /*3dec0*/  LDL.LU.64 R146, [R1+0x1b10] ;  /* 0x001b100001927983 */ /* 0x000ea20000300a00 */
[----:B------:R-:W-:-:S05]  /*3ded0*/  IMAD.WIDE R20, R2, 0x4, R230 ;  /* 0x0000000402147825 */ /* 0x000fca00078e02e6 */
[----:B------:R1:W-:Y:S02]  /*3dee0*/  STL.64 [R1+0xe0], R20 ;  /* 0x0000e01401007387 */ /* 0x0003e40000100a00 */
[C---:B-1----:R-:W-:Y:S02]  /*3def0*/  IMAD.WIDE R20, R2.reuse, 0x4, R86 ;  /* 0x0000000402147825 */ /* 0x042fe400078e0256 */
[----:B------:R-:W4:Y:S04]  /*3df00*/  LDL.LU.64 R86, [R1+0x1b08] ;  /* 0x001b080001567983 */ /* 0x000f280000300a00 */
        /* <DEDUP_REMOVED lines=10> */
[----:B-1----:R-:W-:-:S04]  /*3dfb0*/  IMAD.WIDE R20, R2, 0x4, R234 ;  /* 0x0000000402147825 */ /* 0x002fc800078e02ea */
[----:B--2---:R-:W-:-:S05]  /*3dfc0*/  IMAD.WIDE R146, R2, 0x4, R146 ;  /* 0x0000000402927825 */ /* 0x004fca00078e0292 */
[----:B------:R1:W-:Y:S04]  /*3dfd0*/  STL.64 [R1+0x19c8], R146 ;  /* 0x0019c89201007387 */ /* 0x0003e80000100a00 */
[----:B------:R2:W-:Y:S01]  /*3dfe0*/  STL.64 [R1+0x1518], R4 ;  /* 0x0015180401007387 */ /* 0x0005e20000100a00 */
[----:B-1----:R-:W-:-:S04]  /*3dff0*/  IMAD.WIDE R146, R2, 0x4, R232 ;  /* 0x0000000402927825 */ /* 0x002fc800078e02e8 */
[C---:B--2---:R-:W-:Y:S01]  /*3e000*/  IMAD.WIDE R4, R2.reuse, 0x4, R144 ;  /* 0x0000000402047825 */ /* 0x044fe200078e0290 */
[----:B------:R-:W-:Y:S04]  /*3e010*/  STL.64 [R1+0x28], R146 ;  /* 0x0000289201007387 */ /* 0x000fe80000100a00 */
        /* <DEDUP_REMOVED lines=10> */
[----:B------:R1:W-:Y:S02]  /*3e0c0*/  STL.64 [R1+0x1250], R4 ;  /* 0x0012500401007387 */ /* 0x0003e40000100a00 */
[C---:B-1----:R-:W-:Y:S02]  /*3e0d0*/  IMAD.WIDE R4, R2.reuse, 0x4, R24 ;  /* 0x0000000402047825 */ /* 0x042fe400078e0218 */
[----:B------:R-:W4:Y:S04]  /*3e0e0*/  LDL.LU.64 R24, [R1+0x1ac8] ;  /* 0x001ac80001187983 */ /* 0x000f280000300a00 */
[----:B------:R1:W-:Y:S02]  /*3e0f0*/  STL.64 [R1+0x13c8], R20 ;  /* 0x0013c81401007387 */ /* 0x0003e40000100a00 */
[----:B-1----:R-:W-:-:S04]  /*3e100*/  IMAD.WIDE R20, R2, 0x4, R56 ;  /* 0x0000000402147825 */ /* 0x002fc800078e0238 */
[----:B--2---:R-:W-:-:S05]  /*3e110*/  IMAD.WIDE R144, R2, 0x4, R144 ;  /* 0x0000000402907825 */ /* 0x004fca00078e0290 */
[----:B------:R-:W-:Y:S04]  /*3e120*/  STL.64 [R1+0x19d0], R144 ;  /* 0x0019d09001007387 */ /* 0x000fe80000100a00 */
[----:B------:R3:W-:Y:S02]  /*3e130*/  STL.64 [R1+0x14f8], R4 ;  /* 0x0014f80401007387 */ /* 0x0007e40000100a00 */
[C---:B---3--:R-:W-:Y:S02]  /*3e140*/  IMAD.WIDE R4, R2.reuse, 0x4, R40 ;  /* 0x0000000402047825 */ /* 0x048fe400078e0228 */
[----:B------:R-:W2:Y:S04]  /*3e150*/  LDL.LU.64 R40, [R1+0x1ac0] ;  /* 0x001ac00001287983 */ /* 0x000ea80000300a00 */
[----:B------:R-:W3:Y:S04]  /*3e160*/  LDL.LU.64 R56, [R1+0x1ab8] ;  /* 0x001ab80001387983 */ /* 0x000ee80000300a00 */
[----:B------:R1:W-:Y:S02]  /*3e170*/  STL.64 [R1+0xa0], R4 ;  /* 0x0000a00401007387 */ /* 0x0003e40000100a00 */
[----:B-1----:R-:W-:-:S02]  /*3e180*/  IMAD.WIDE R4, R2, 0x4, R142 ;  /* 0x0000000402047825 */ /* 0x002fc400078e028e */
[----:B------:R-:W2:Y:S02]  /*3e190*/  LDL.LU.64 R142, [R1+0x1ab0] ;  /* 0x001ab000018e7983 */ /* 0x000ea40000300a00 */
[C---:B------:R-:W-:Y:S02]  /*3e1a0*/  IMAD.WIDE R16, R2.reuse, 0x4, R16 ;  /* 0x0000000402107825 */ /* 0x040fe400078e0210 */
[----:B------:R-:W-:Y:S04]  /*3e1b0*/  STL.64 [R1+0x410], R20 ;  /* 0x0004101401007387 */ /* 0x000fe80000100a00 */
[----:B------:R-:W-:Y:S04]  /*3e1c0*/  STL.64 [R1+0x18], R16 ;  /* 0x0000181001007387 */ /* 0x000fe80000100a00 */
[----:B------:R1:W-:Y:S04]  /*3e1d0*/  STL.64 [R1+0x19d8], R16 ;  /* 0x0019d81001007387 */ /* 0x0003e80000100a00 */
[----:B------:R4:W-:Y:S01]  /*3e1e0*/  STL.64 [R1+0x1068], R4 ;  /* 0x0010680401007387 */ /* 0x0009e20000100a00 */
[----:B------:R-:W-:-:S04]  /*3e1f0*/  IMAD.WIDE R250, R2, 0x4, R12 ;  /* 0x0000000402fa7825 */ /* 0x000fc800078e020c */
[----:B-1----:R-:W-:-:S04]  /*3e200*/  IMAD.WIDE R16, R2, 0x4, R88 ;  /* 0x0000000402107825 */ /* 0x002fc800078e0258 */
[C---:B----4-:R-:W-:Y:S02]  /*3e210*/  IMAD.WIDE R4, R2.reuse, 0x4, R72 ;  /* 0x0000000402047825 */ /* 0x050fe400078e0248 */
[----:B------:R-:W4:Y:S04]  /*3e220*/  LDL.LU.64 R72, [R1+0x1aa8] ;  /* 0x001aa80001487983 */ /* 0x000f280000300a00 */
[----:B------:R-:W3:Y:S04]  /*3e230*/  LDL.LU.64 R88, [R1+0x1aa0] ;  /* 0x001aa00001587983 */ /* 0x000ee80000300a00 */
[----:B------:R1:W-:Y:S01]  /*3e240*/  STL.64 [R1+0x1220], R4 ;  /* 0x0012200401007387 */ /* 0x0003e20000100a00 */
[----:B------:R-:W-:-:S04]  /*3e250*/  IMAD.WIDE R12, R2, 0x4, R120 ;  /* 0x00000004020c7825 */ /* 0x000fc800078e0278 */
[C---:B-1----:R-:W-:Y:S02]  /*3e260*/  IMAD.WIDE R4, R2.reuse, 0x4, R104 ;  /* 0x0000000402047825 */ /* 0x042fe400078e0268 */
[----:B------:R-:W3:Y:S04]  /*3e270*/  LDL.LU.64 R104, [R1+0x1a98] ;  /* 0x001a980001687983 */ /* 0x000ee80000300a00 */
[----:B------:R-:W-:Y:S01]  /*3e280*/  STL.64 [R1+0x13a0], R16 ;  /* 0x0013a01001007387 */ /* 0x000fe20000100a00 */
[----:B--2---:R-:W-:-:S05]  /*3e290*/  IMAD.WIDE R142, R2, 0x4, R142 ;  /* 0x00000004028e7825 */ /* 0x004fca00078e028e */
[----:B------:R-:W-:Y:S04]  /*3e2a0*/  STL.64 [R1+0x19e0], R142 ;  /* 0x0019e08e01007387 */ /* 0x000fe80000100a00 */
[----:B------:R1:W-:Y:S04]  /*3e2b0*/  STL.64 [R1+0x14d8], R4 ;  /* 0x0014d80401007387 */ /* 0x0003e80000100a00 */
[----:B------:R-:W-:Y:S04]  /*3e2c0*/  STL.64 [R1+0x19e8], R250 ;  /* 0x0019e8fa01007387 */ /* 0x000fe80000100a00 */
[----:B------:R-:W2:Y:S01]  /*3e2d0*/  LDL.LU.64 R120, [R1+0x1a90] ;  /* 0x001a900001787983 */ /* 0x000ea20000300a00 */
[----:B-1----:R-:W-:-:S03]  /*3e2e0*/  IMAD.WIDE R4, R2, 0x4, R140 ;  /* 0x0000000402047825 */ /* 0x002fc600078e028c */
[----:B------:R-:W2:Y:S04]  /*3e2f0*/  LDL.LU.64 R140, [R1+0x1a88] ;  /* 0x001a8800018c7983 */ /* 0x000ea80000300a00 */
        /* <DEDUP_REMOVED lines=10> */
[----:B-1----:R-:W-:-:S02]  /*3e3a0*/  IMAD.WIDE R4, R2, 0x4, R42 ;  /* 0x0000000402047825 */ /* 0x002fc400078e022a */
[----:B------:R-:W4:Y:S04]  /*3e3b0*/  LDL.LU.64 R42, [R1+0x1a68] ;  /* 0x001a6800012a7983 */ /* 0x000f280000300a00 */
[----:B------:R1:W-:Y:S02]  /*3e3c0*/  STL.64 [R1+0x1378], R12 ;  /* 0x0013780c01007387 */ /* 0x0003e40000100a00 */
[----:B-1----:R-:W-:-:S04]  /*3e3d0*/  IMAD.WIDE R12, R2, 0x4, R74 ;  /* 0x00000004020c7825 */ /* 0x002fc800078e024a */
[----:B--2---:R-:W-:-:S05]  /*3e3e0*/  IMAD.WIDE R140, R2, 0x4, R140 ;  /* 0x00000004028c7825 */ /* 0x004fca00078e028c */
[----:B------:R-:W-:Y:S04]  /*3e3f0*/  STL.64 [R1+0x19f0], R140 ;  /* 0x0019f08c01007387 */ /* 0x000fe80000100a00 */
[----:B------:R1:W-:Y:S01]  /*3e400*/  STL.64 [R1+0x14b8], R4 ;  /* 0x0014b80401007387 */ /* 0x0003e20000100a00 */
[----:B---3--:R-:W-:-:S03]  /*3e410*/  IMAD.WIDE R242, R2, 0x4, R58 ;  /* 0x0000000402f27825 */ /* 0x008fc600078e023a */
[----:B------:R-:W2:Y:S01]  /*3e420*/  LDL.LU.64 R58, [R1+0x1a60] ;  /* 0x001a6000013a7983 */ /* 0x000ea20000300a00 */
[----:B-1----:R-:W-:-:S03]  /*3e430*/  IMAD.WIDE R4, R2, 0x4, R138 ;  /* 0x0000000402047825 */ /* 0x002fc600078e028a */
[----:B------:R-:W-:Y:S04]  /*3e440*/  STL.64 [R1+0x19f8], R242 ;  /* 0x0019f8f201007387 */ /* 0x000fe80000100a00 */
[----:B------:R-:W3:Y:S04]  /*3e450*/  LDL.LU.64 R74, [R1+0x1a58] ;  /* 0x001a5800014a7983 */ /* 0x000ee80000300a00 */
        /* <DEDUP_REMOVED lines=10> */
[C---:B----4-:R-:W-:Y:S02]  /*3e500*/  IMAD.WIDE R228, R2.reuse, 0x4, R136 ;  /* 0x0000000402e47825 */ /* 0x050fe400078e0288 */
[----:B------:R1:W-:Y:S04]  /*3e510*/  STL.64 [R1+0x11c0], R4 ;  /* 0x0011c00401007387 */ /* 0x0003e80000100a00 */
[----:B------:R4:W-:Y:S01]  /*3e520*/  STL.64 [R1+0x1350], R12 ;  /* 0x0013500c01007387 */ /* 0x0009e20000100a00 */
[----:B-1----:R-:W-:-:S04]  /*3e530*/  IMAD.WIDE R4, R2, 0x4, R10 ;  /* 0x0000000402047825 */ /* 0x002fc800078e020a */
[----:B----4-:R-:W-:-:S04]  /*3e540*/  IMAD.WIDE R12, R2, 0x4, R134 ;  /* 0x00000004020c7825 */ /* 0x010fc800078e0286 */
[----:B------:R-:W-:-:S04]  /*3e550*/  IMAD.WIDE R10, R2, 0x4, R132 ;  /* 0x00000004020a7825 */ /* 0x000fc800078e0284 */
[----:B--2---:R-:W-:-:S05]  /*3e560*/  IMAD.WIDE R138, R2, 0x4, R138 ;  /* 0x00000004028a7825 */ /* 0x004fca00078e028a */
[----:B------:R-:W-:Y:S04]  /*3e570*/  STL.64 [R1+0x1a00], R138 ;  /* 0x001a008a01007387 */ /* 0x000fe80000100a00 */
[----:B------:R1:W-:Y:S04]  /*3e580*/  STL.64 [R1+0x1498], R4 ;  /* 0x0014980401007387 */ /* 0x0003e80000100a00 */
[----:B------:R-:W-:Y:S04]  /*3e590*/  STL.64 [R1+0x1a08], R228 ;  /* 0x001a08e401007387 */ /* 0x000fe80000100a00 */
[----:B------:R2:W-:Y:S01]  /*3e5a0*/  STL.64 [R1+0xb0], R12 ;  /* 0x0000b00c01007387 */ /* 0x0005e20000100a00 */
[----:B-1----:R-:W-:-:S03]  /*3e5b0*/  IMAD.WIDE R4, R2, 0x4, R130 ;  /* 0x0000000402047825 */ /* 0x002fc600078e0282 */
[----:B------:R1:W-:Y:S04]  /*3e5c0*/  STL.64 [R1+0x228], R10 ;  /* 0x0002280a01007387 */ /* 0x0003e80000100a00 */
[----:B------:R4:W-:Y:S01]  /*3e5d0*/  STL.64 [R1+0xfe0], R4 ;  /* 0x000fe00401007387 */ /* 0x0009e20000100a00 */
[----:B--2---:R-:W-:-:S04]  /*3e5e0*/  IMAD.WIDE R12, R2, 0x4, R128 ;  /* 0x00000004020c7825 */ /* 0x004fc800078e0280 */
[C---:B-1----:R-:W-:Y:S01]  /*3e5f0*/  IMAD.WIDE R10, R2.reuse, 0x4, R126 ;  /* 0x00000004020a7825 */ /* 0x042fe200078e027e */
[----:B------:R1:W-:Y:S03]  /*3e600*/  STL.64 [R1+0x1190], R12 ;  /* 0x0011900c01007387 */ /* 0x0003e60000100a00 */
[C---:B----4-:R-:W-:Y:S01]  /*3e610*/  IMAD.WIDE R4, R2.reuse, 0x4, R124 ;  /* 0x0000000402047825 */ /* 0x050fe200078e027c */
[----:B------:R2:W-:Y:S03]  /*3e620*/  STL.64 [R1+0x1328], R10 ;  /* 0x0013280a01007387 */ /* 0x0005e60000100a00 */
[----:B-1----:R-:W-:-:S04]  /*3e630*/  IMAD.WIDE R12, R2, 0x4, R118 ;  /* 0x00000004020c7825 */ /* 0x002fc800078e0276 */
[----:B---3--:R-:W-:-:S04]  /*3e640*/  IMAD.WIDE R122, R2, 0x4, R122 ;  /* 0x00000004027a7825 */ /* 0x008fc800078e027a */
[C---:B--2---:R-:W-:Y:S01]  /*3e650*/  IMAD.WIDE R10, R2.reuse, 0x4, R116 ;  /* 0x00000004020a7825 */ /* 0x044fe200078e0274 */
[----:B------:R-:W-:Y:S04]  /*3e660*/  STL.64 [R1+0x1a10], R122 ;  /* 0x001a107a01007387 */ /* 0x000fe80000100a00 */
[----:B------:R1:W-:Y:S04]  /*3e670*/  STL.64 [R1+0x1478], R4 ;  /* 0x0014780401007387 */ /* 0x0003e80000100a00 */
        /* <DEDUP_REMOVED lines=31> */
[----:B------:R-:W3:Y:S01]  /*3e870*/  LDL.LU.64 R234, [R1+0x760] ;  /* 0x0007600001ea7983 */ /* 0x000ee20000300a00 */
[----:B-1----:R-:W-:-:S03]  /*3e880*/  IMAD.WIDE R4, R2, 0x4, R76 ;  /* 0x0000000402047825 */ /* 0x002fc600078e024c */
[----:B------:R1:W-:Y:S04]  /*3e890*/  STL.64 [R1+0x12a8], R10 ;  /* 0x0012a80a01007387 */ /* 0x0003e80000100a00 */
[----:B--2---:R-:W2:Y:S04]  /*3e8a0*/  LDL.LU.64 R12, [R1+0x758] ;  /* 0x00075800010c7983 */ /* 0x004ea80000300a00 */
[----:B------:R4:W-:Y:S04]  /*3e8b0*/  STL.64 [R1+0x1410], R4 ;  /* 0x0014100401007387 */ /* 0x0009e80000100a00 */
[----:B-1----:R-:W3:Y:S01]  /*3e8c0*/  LDL.LU.64 R10, [R1+0x750] ;  /* 0x00075000010a7983 */ /* 0x002ee20000300a00 */
[----:B------:R-:W-:-:S04]  /*3e8d0*/  IMAD.WIDE R20, R2, 0x4, R70 ;  /* 0x0000000402147825 */ /* 0x000fc800078e0246 */
[C---:B------:R-:W-:Y:S01]  /*3e8e0*/  IMAD.WIDE R16, R2.reuse, 0x4, R68 ;  /* 0x0000000402107825 */ /* 0x040fe200078e0244 */
[----:B------:R1:W-:Y:S03]  /*3e8f0*/  STL.64 [R1+0x50], R20 ;  /* 0x0000501401007387 */ /* 0x0003e60000100a00 */
[C---:B----4-:R-:W-:Y:S01]  /*3e900*/  IMAD.WIDE R4, R2.reuse, 0x4, R66 ;  /* 0x0000000402047825 */ /* 0x050fe200078e0242 */
[----:B------:R4:W-:Y:S04]  /*3e910*/  STL.64 [R1+0x1f8], R16 ;  /* 0x0001f81001007387 */ /* 0x0009e80000100a00 */
[----:B------:R4:W-:Y:S01]  /*3e920*/  STL.64 [R1+0x930], R4 ;  /* 0x0009300401007387 */ /* 0x0009e20000100a00 */
[----:B-1----:R-:W-:-:S04]  /*3e930*/  IMAD.WIDE R20, R2, 0x4, R64 ;  /* 0x0000000402147825 */ /* 0x002fc800078e0240 */
[C---:B----4-:R-:W-:Y:S01]  /*3e940*/  IMAD.WIDE R16, R2.reuse, 0x4, R62 ;  /* 0x0000000402107825 */ /* 0x050fe200078e023e */
[----:B------:R1:W-:Y:S03]  /*3e950*/  STL.64 [R1+0x10c0], R20 ;  /* 0x0010c01401007387 */ /* 0x0003e60000100a00 */
[C---:B------:R-:W-:Y:S01]  /*3e960*/  IMAD.WIDE R4, R2.reuse, 0x4, R60 ;  /* 0x0000000402047825 */ /* 0x040fe200078e023c */
        /* <DEDUP_REMOVED lines=22> */
[----:B------:R-:W-:Y:S03]  /*3ead0*/  STL.64 [R1+0x1060], R20 ;  /* 0x0010601401007387 */ /* 0x000fe60000100a00 */
[C---:B------:R-:W-:Y:S01]  /*3eae0*/  IMAD.WIDE R4, R2.reuse, 0x4, R28 ;  /* 0x0000000402047825 */ /* 0x040fe200078e021c */
[----:B------:R-:W4:Y:S04]  /*3eaf0*/  LDL.LU.64 R240, [R1+0x7a0] ;  /* 0x0007a00001f07983 */ /* 0x000f280000300a00 */
[----:B------:R-:W-:Y:S04]  /*3eb00*/  STL.64 [R1+0x1218], R16 ;  /* 0x0012181001007387 */ /* 0x000fe80000100a00 */
[----:B------:R-:W4:Y:S04]  /*3eb10*/  LDL.LU.64 R224, [R1+0x798] ;  /* 0x0007980001e07983 */ /* 0x000f280000300a00 */
[----:B------:R1:W-:Y:S04]  /*3eb20*/  STL.64 [R1+0x1398], R4 ;  /* 0x0013980401007387 */ /* 0x0003e80000100a00 */
[----:B------:R-:W4:Y:S04]  /*3eb30*/  LDL.LU.64 R246, [R1+0x790] ;  /* 0x0007900001f67983 */ /* 0x000f280000300a00 */
[----:B-1----:R-:W4:Y:S04]  /*3eb40*/  LDL.LU.64 R4, [R1+0x788] ;  /* 0x0007880001047983 */ /* 0x002f280000300a00 */
[----:B------:R-:W4:Y:S01]  /*3eb50*/  LDL.LU.64 R204, [R1+0x780] ;  /* 0x0007800001cc7983 */ /* 0x000f220000300a00 */
[----:B--2---:R-:W-:-:S05]  /*3eb60*/  IMAD.WIDE R12, R2, 0x4, R12 ;  /* 0x00000004020c7825 */ /* 0x004fca00078e020c */
[----:B------:R1:W-:Y:S01]  /*3eb70*/  STL.64 [R1+0x1e0], R12 ;  /* 0x0001e00c01007387 */ /* 0x0003e20000100a00 */
[----:B---3--:R-:W-:-:S03]  /*3eb80*/  IMAD.WIDE R10, R2, 0x4, R10 ;  /* 0x00000004020a7825 */ /* 0x008fc600078e020a */
[----:B------:R-:W2:Y:S04]  /*3eb90*/  LDL.LU.64 R206, [R1+0x778] ;  /* 0x0007780001ce7983 */ /* 0x000ea80000300a00 */
[----:B------:R3:W-:Y:S04]  /*3eba0*/  STL.64 [R1+0x8f0], R10 ;  /* 0x0008f00a01007387 */ /* 0x0007e80000100a00 */
[----:B-1----:R-:W2:Y:S01]  /*3ebb0*/  LDL.LU.64 R12, [R1+0x770] ;  /* 0x00077000010c7983 */ /* 0x002ea20000300a00 */
[----:B---3--:R-:W-:-:S03]  /*3ebc0*/  IMAD.WIDE R10, R2, 0x4, R6 ;  /* 0x00000004020a7825 */ /* 0x008fc600078e0206 */
[----:B------:R-:W3:Y:S04]  /*3ebd0*/  LDL.LU.64 R6, [R1+0x1a30] ;  /* 0x001a300001067983 */ /* 0x000ee80000300a00 */
[----:B------:R-:W2:Y:S04]  /*3ebe0*/  LDL.LU.64 R208, [R1+0x768] ;  /* 0x0007680001d07983 */ /* 0x000ea80000300a00 */
[----:B------:R-:W2:Y:S04]  /*3ebf0*/  LDL.LU.64 R226, [R1+0x7e0] ;  /* 0x0007e00001e27983 */ /* 0x000ea80000300a00 */
[----:B------:R1:W-:Y:S04]  /*3ec00*/  STL.64 [R1+0x1030], R10 ;  /* 0x0010300a01007387 */ /* 0x0003e80000100a00 */
[----:B------:R-:W2:Y:S04]  /*3ec10*/  LDL.LU.64 R210, [R1+0x7d8] ;  /* 0x0007d80001d27983 */ /* 0x000ea80000300a00 */
[----:B------:R-:W2:Y:S04]  /*3ec20*/  LDL.LU.64 R212, [R1+0x7d0] ;  /* 0x0007d00001d47983 */ /* 0x000ea80000300a00 */
[----:B------:R-:W2:Y:S01]  /*3ec30*/  LDL.LU.64 R244, [R1+0x7c8] ;  /* 0x0007c80001f47983 */ /* 0x000ea20000300a00 */
[----:B-1----:R-:W-:-:S03]  /*3ec40*/  IMAD.WIDE R10, R2, 0x4, R8 ;  /* 0x00000004020a7825 */ /* 0x002fc600078e0208 */
[----:B------:R-:W2:Y:S04]  /*3ec50*/  LDL.LU.64 R230, [R1+0x7c0] ;  /* 0x0007c00001e67983 */ /* 0x000ea80000300a00 */
[----:B------:R-:W2:Y:S04]  /*3ec60*/  LDL.LU.64 R8, [R1+0x1a28] ;  /* 0x001a280001087983 */ /* 0x000ea80000300a00 */
[----:B------:R-:W2:Y:S04]  /*3ec70*/  LDL.LU.64 R214, [R1+0x7b8] ;  /* 0x0007b80001d67983 */ /* 0x000ea80000300a00 */
[----:B------:R-:W2:Y:S04]  /*3ec80*/  LDL.LU.64 R216, [R1+0x7b0] ;  /* 0x0007b00001d87983 */ /* 0x000ea80000300a00 */
[----:B------:R1:W-:Y:S04]  /*3ec90*/  STL.64 [R1+0x11e8], R10 ;  /* 0x0011e80a01007387 */ /* 0x0003e80000100a00 */
[----:B------:R-:W2:Y:S04]  /*3eca0*/  LDL.LU.64 R218, [R1+0x7a8] ;  /* 0x0007a80001da7983 */ /* 0x000ea80000300a00 */
[----:B------:R-:W2:Y:S04]  /*3ecb0*/  LDL.LU.64 R238, [R1+0x820] ;  /* 0x0008200001ee7983 */ /* 0x000ea80000300a00 */
[----:B------:R-:W2:Y:S04]  /*3ecc0*/  LDL.LU.64 R20, [R1+0x818] ;  /* 0x0008180001147983 */ /* 0x000ea80000300a00 */
[----:B------:R-:W2:Y:S01]  /*3ecd0*/  LDL.LU.64 R232, [R1+0x810] ;  /* 0x0008100001e87983 */ /* 0x000ea20000300a00 */
[----:B------:R-:W-:-:S03]  /*3ece0*/  IMAD.WIDE R248, R2, 0x4, R234 ;  /* 0x0000000402f87825 */ /* 0x000fc600078e02ea */
[----:B------:R-:W2:Y:S01]  /*3ecf0*/  LDL.LU.64 R234, [R1+0x808] ;  /* 0x0008080001ea7983 */ /* 0x000ea20000300a00 */
[----:B------:R-:W-:-:S03]  /*3ed00*/  IMAD.WIDE R16, R2, 0x4, R22 ;  /* 0x0000000402107825 */ /* 0x000fc600078e0216 */
[----:B-1----:R-:W2:Y:S04]  /*3ed10*/  LDL.LU.64 R10, [R1+0x800] ;  /* 0x00080000010a7983 */ /* 0x002ea80000300a00 */
[----:B------:R-:W-:Y:S01]  /*3ed20*/  STL.64 [R1+0x1370], R16 ;  /* 0x0013701001007387 */ /* 0x000fe20000100a00 */
[----:B----4-:R-:W-:-:S04]  /*3ed30*/  IMAD.WIDE R4, R2, 0x4, R4 ;  /* 0x0000000402047825 */ /* 0x010fc800078e0204 */
[----:B---3--:R-:W-:-:S04]  /*3ed40*/  IMAD.WIDE R46, R2, 0x4, R6 ;  /* 0x00000004022e7825 */ /* 0x008fc800078e0206 */
[----:B------:R-:W-:-:S04]  /*3ed50*/  IMAD.WIDE R6, R2, 0x4, R246 ;  /* 0x0000000402067825 */ /* 0x000fc800078e02f6 */
[----:B--2---:R-:W-:-:S04]  /*3ed60*/  IMAD.WIDE R34, R2, 0x4, R12 ;  /* 0x0000000402227825 */ /* 0x004fc800078e020c */
[----:B------:R-:W-:-:S04]  /*3ed70*/  IMAD.WIDE R22, R2, 0x4, R8 ;  /* 0x0000000402167825 */ /* 0x000fc800078e0208 */
[----:B------:R-:W-:-:S05]  /*3ed80*/  IMAD.WIDE R8, R2, 0x4, R224 ;  /* 0x0000000402087825 */ /* 0x000fca00078e02e0 */
[----:B------:R1:W-:Y:S04]  /*3ed90*/  STL.64 [R1+0x1d0], R8 ;  /* 0x0001d00801007387 */ /* 0x0003e80000100a00 */
[----:B------:R-:W2:Y:S04]  /*3eda0*/  LDL.LU.64 R220, [R1+0x7f0] ;  /* 0x0007f00001dc7983 */ /* 0x000ea80000300a00 */
[----:B------:R-:W-:Y:S04]  /*3edb0*/  STL.64 [R1+0x8e0], R6 ;  /* 0x0008e00601007387 */ /* 0x000fe80000100a00 */
[----:B------:R-:W3:Y:S01]  /*3edc0*/  LDL.LU.64 R222, [R1+0x7e8] ;  /* 0x0007e80001de7983 */ /* 0x000ee20000300a00 */
[----:B-1----:R-:W-:-:S03]  /*3edd0*/  IMAD.WIDE R8, R2, 0x4, R204 ;  /* 0x0000000402087825 */ /* 0x002fc600078e02cc */
[----:B------:R1:W-:Y:S04]  /*3ede0*/  STL.64 [R1+0x1000], R4 ;  /* 0x0010000401007387 */ /* 0x0003e80000100a00 */
[----:B------:R-:W4:Y:S04]  /*3edf0*/  LDL.LU.64 R224, [R1+0x870] ;  /* 0x0008700001e07983 */ /* 0x000f280000300a00 */
[----:B------:R-:W2:Y:S04]  /*3ee00*/  LDL.LU.64 R246, [R1+0x868] ;  /* 0x0008680001f67983 */ /* 0x000ea80000300a00 */
[----:B-1----:R-:W3:Y:S04]  /*3ee10*/  LDL.LU.64 R4, [R1+0x858] ;  /* 0x0008580001047983 */ /* 0x002ee80000300a00 */
[----:B------:R1:W-:Y:S04]  /*3ee20*/  STL.64 [R1+0x11b8], R8 ;  /* 0x0011b80801007387 */ /* 0x0003e80000100a00 */
[----:B------:R-:W4:Y:S01]  /*3ee30*/  LDL.LU.64 R12, [R1+0x850] ;  /* 0x00085000010c7983 */ /* 0x000f220000300a00 */
[----:B------:R-:W-:-:S04]  /*3ee40*/  IMAD.WIDE R6, R2, 0x4, R206 ;  /* 0x0000000402067825 */ /* 0x000fc800078e02ce */
[----:B------:R-:W-:-:S04]  /*3ee50*/  IMAD.WIDE R16, R2, 0x4, R212 ;  /* 0x0000000402107825 */ /* 0x000fc800078e02d4 */
[C---:B-1----:R-:W-:Y:S01]  /*3ee60*/  IMAD.WIDE R8, R2.reuse, 0x4, R210 ;  /* 0x0000000402087825 */ /* 0x042fe200078e02d2 */
[----:B------:R-:W-:Y:S04]  /*3ee70*/  STL.64 [R1+0x1348], R6 ;  /* 0x0013480601007387 */ /* 0x000fe80000100a00 */
[----:B------:R1:W-:Y:S04]  /*3ee80*/  STL.64 [R1+0x1c8], R8 ;  /* 0x0001c80801007387 */ /* 0x0003e80000100a00 */
[----:B------:R-:W-:Y:S01]  /*3ee90*/  STL.64 [R1+0x8d0], R16 ;  /* 0x0008d01001007387 */ /* 0x000fe20000100a00 */
[----:B-1----:R-:W-:-:S03]  /*3eea0*/  IMAD.WIDE R8, R2, 0x4, R230 ;  /* 0x0000000402087825 */ /* 0x002fc600078e02e6 */
[----:B------:R-:W4:Y:S01]  /*3eeb0*/  LDL.LU.64 R230, [R1+0x848] ;  /* 0x0008480001e67983 */ /* 0x000f220000300a00 */
[----:B------:R-:W-:-:S05]  /*3eec0*/  IMAD.WIDE R6, R2, 0x4, R244 ;  /* 0x0000000402067825 */ /* 0x000fca00078e02f4 */
[----:B------:R1:W-:Y:S04]  /*3eed0*/  STL.64 [R1+0xfd8], R6 ;  /* 0x000fd80601007387 */ /* 0x0003e80000100a00 */
[----:B------:R1:W-:Y:S02]  /*3eee0*/  STL.64 [R1+0x1188], R8 ;  /* 0x0011880801007387 */ /* 0x0003e40000100a00 */
[----:B-1----:R-:W-:-:S04]  /*3eef0*/  IMAD.WIDE R6, R2, 0x4, R214 ;  /* 0x0000000402067825 */ /* 0x002fc800078e02d6 */
[C---:B------:R-:W-:Y:S01]  /*3ef00*/  IMAD.WIDE R8, R2.reuse, 0x4, R20 ;  /* 0x0000000402087825 */ /* 0x040fe200078e0214 */
[----:B------:R1:W-:Y:S03]  /*3ef10*/  STL.64 [R1+0x1320], R6 ;  /* 0x0013200601007387 */ /* 0x0003e60000100a00 */
[----:B------:R-:W-:-:S04]  /*3ef20*/  IMAD.WIDE R84, R2, 0x4, R238 ;  /* 0x0000000402547825 */ /* 0x000fc800078e02ee */
[C---:B-1----:R-:W-:Y:S02]  /*3ef30*/  IMAD.WIDE R6, R2.reuse, 0x4, R232 ;  /* 0x0000000402067825 */ /* 0x042fe400078e02e8 */
[----:B------:R-:W4:Y:S04]  /*3ef40*/  LDL.LU.64 R232, [R1+0x840] ;  /* 0x0008400001e87983 */ /* 0x000f280000300a00 */
[----:B------:R1:W-:Y:S04]  /*3ef50*/  STL.64 [R1+0x1c0], R8 ;  /* 0x0001c00801007387 */ /* 0x0003e80000100a00 */
[----:B------:R1:W-:Y:S04]  /*3ef60*/  STL.64 [R1+0x8b0], R6 ;  /* 0x0008b00601007387 */ /* 0x0003e80000100a00 */
[----:B------:R-:W4:Y:S01]  /*3ef70*/  LDL.LU.64 R238, [R1+0x838] ;  /* 0x0008380001ee7983 */ /* 0x000f220000300a00 */
[----:B-1----:R-:W-:-:S05]  /*3ef80*/  IMAD.WIDE R8, R2, 0x4, R234 ;  /* 0x0000000402087825 */ /* 0x002fca00078e02ea */
[----:B------:R-:W-:Y:S04]  /*3ef90*/  STL.64 [R1+0xfb0], R8 ;  /* 0x000fb00801007387 */ /* 0x000fe80000100a00 */
[----:B------:R-:W4:Y:S01]  /*3efa0*/  LDL.LU.64 R234, [R1+0x830] ;  /* 0x0008300001ea7983 */ /* 0x000f220000300a00 */
[----:B------:R-:W-:-:S05]  /*3efb0*/  IMAD.WIDE R6, R2, 0x4, R10 ;  /* 0x0000000402067825 */ /* 0x000fca00078e020a */
[----:B------:R1:W-:Y:S04]  /*3efc0*/  STL.64 [R1+0x1158], R6 ;  /* 0x0011580601007387 */ /* 0x0003e80000100a00 */
[----:B------:R-:W4:Y:S04]  /*3efd0*/  LDL.LU.64 R20, [R1+0x880] ;  /* 0x0008800001147983 */ /* 0x000f280000300a00 */
[----:B------:R-:W4:Y:S01]  /*3efe0*/  LDL.LU.64 R10, [R1+0x8c8] ;  /* 0x0008c800010a7983 */ /* 0x000f220000300a00 */
[----:B-1----:R-:W-:-:S05]  /*3eff0*/  IMAD.WIDE R6, R2, 0x4, R14 ;  /* 0x0000000402067825 */ /* 0x002fca00078e020e */
[----:B------:R2:W-:Y:S04]  /*3f000*/  STL.64 [R1+0x12f8], R6 ;  /* 0x0012f80601007387 */ /* 0x0005e80000100a00 */
[----:B------:R-:W4:Y:S04]  /*3f010*/  LDL.LU.64 R14, [R1+0x8c0] ;  /* 0x0008c000010e7983 */ /* 0x000f280000300a00 */
[----:B------:R-:W4:Y:S01]  /*3f020*/  LDL.LU.64 R202, [R1+0x8b8] ;  /* 0x0008b80001ca7983 */ /* 0x000f220000300a00 */
[----:B------:R-:W-:-:S04]  /*3f030*/  IMAD.WIDE R52, R2, 0x4, R208 ;  /* 0x0000000402347825 */ /* 0x000fc800078e02d0 */
[----:B------:R-:W-:-:S04]  /*3f040*/  IMAD.WIDE R50, R2, 0x4, R216 ;  /* 0x0000000402327825 */ /* 0x000fc800078e02d8 */
[----:B------:R-:W-:-:S04]  /*3f050*/  IMAD.WIDE R60, R2, 0x4, R58 ;  /* 0x00000004023c7825 */ /* 0x000fc800078e023a */
[----:B------:R-:W-:-:S04]  /*3f060*/  IMAD.WIDE R58, R2, 0x4, R218 ;  /* 0x00000004023a7825 */ /* 0x000fc800078e02da */
[----:B------:R-:W-:-:S04]  /*3f070*/  IMAD.WIDE R48, R2, 0x4, R42 ;  /* 0x0000000402307825 */ /* 0x000fc800078e022a */
[----:B--2---:R-:W-:-:S04]  /*3f080*/  IMAD.WIDE R6, R2, 0x4, R246 ;  /* 0x0000000402067825 */ /* 0x004fc800078e02f6 */
[C---:B---3--:R-:W-:Y:S01]  /*3f090*/  IMAD.WIDE R4, R2.reuse, 0x4, R4 ;  /* 0x0000000402047825 */ /* 0x048fe200078e0204 */
[----:B------:R4:W-:Y:S04]  /*3f0a0*/  STL.64 [R1+0x1b8], R6 ;  /* 0x0001b80601007387 */ /* 0x0009e80000100a00 */
[----:B------:R-:W2:Y:S04]  /*3f0b0*/  LDL.LU.64 R204, [R1+0x8a8] ;  /* 0x0008a80001cc7983 */ /* 0x000ea80000300a00 */
[----:B------:R1:W-:Y:S01]  /*3f0c0*/  STL.64 [R1+0x888], R4 ;  /* 0x0008880401007387 */ /* 0x0003e20000100a00 */
[----:B----4-:R-:W-:-:S03]  /*3f0d0*/  IMAD.WIDE R6, R2, 0x4, R12 ;  /* 0x0000000402067825 */ /* 0x010fc600078e020c */
[----:B-1----:R-:W3:Y:S04]  /*3f0e0*/  LDL.LU.64 R4, [R1+0x8a0] ;  /* 0x0008a00001047983 */ /* 0x002ee80000300a00 */
[----:B------:R-:W4:Y:S04]  /*3f0f0*/  LDL.LU.64 R206, [R1+0x898] ;  /* 0x0008980001ce7983 */ /* 0x000f280000300a00 */
[----:B------:R-:W4:Y:S04]  /*3f100*/  LDL.LU.64 R208, [R1+0x890] ;  /* 0x0008900001d07983 */ /* 0x000f280000300a00 */
[----:B------:R1:W-:Y:S04]  /*3f110*/  STL.64 [R1+0xf88], R6 ;  /* 0x000f880601007387 */ /* 0x0003e80000100a00 */
[----:B------:R-:W4:Y:S04]  /*3f120*/  LDL.LU.64 R210, [R1+0x8d8] ;  /* 0x0008d80001d27983 */ /* 0x000f280000300a00 */
[----:B------:R-:W4:Y:S04]  /*3f130*/  LDL.LU.64 R212, [R1+0x928] ;  /* 0x0009280001d47983 */ /* 0x000f280000300a00 */
[----:B------:R-:W4:Y:S04]  /*3f140*/  LDL.LU.64 R244, [R1+0x920] ;  /* 0x0009200001f47983 */ /* 0x000f280000300a00 */
[----:B------:R-:W4:Y:S01]  /*3f150*/  LDL.LU.64 R12, [R1+0x918] ;  /* 0x00091800010c7983 */ /* 0x000f220000300a00 */
[----:B-1----:R-:W-:-:S03]  /*3f160*/  IMAD.WIDE R6, R2, 0x4, R230 ;  /* 0x0000000402067825 */ /* 0x002fc600078e02e6 */
[----:B------:R-:W4:Y:S01]  /*3f170*/  LDL.LU.64 R214, [R1+0x910] ;  /* 0x0009100001d67983 */ /* 0x000f220000300a00 */
[----:B------:R-:W-:-:S03]  /*3f180*/  IMAD.WIDE R54, R2, 0x4, R220 ;  /* 0x0000000402367825 */ /* 0x000fc600078e02dc */
[----:B------:R-:W4:Y:S01]  /*3f190*/  LDL.LU.64 R216, [R1+0x908] ;  /* 0x0009080001d87983 */ /* 0x000f220000300a00 */
[----:B------:R-:W-:-:S03]  /*3f1a0*/  IMAD.WIDE R64, R2, 0x4, R222 ;  /* 0x0000000402407825 */ /* 0x000fc600078e02de */
[----:B------:R1:W-:Y:S04]  /*3f1b0*/  STL.64 [R1+0x1128], R6 ;  /* 0x0011280601007387 */ /* 0x0003e80000100a00 */
[----:B------:R-:W4:Y:S04]  /*3f1c0*/  LDL.LU.64 R218, [R1+0x8e8] ;  /* 0x0008e80001da7983 */ /* 0x000f280000300a00 */
[----:B------:R-:W4:Y:S04]  /*3f1d0*/  LDL.LU.64 R220, [R1+0x938] ;  /* 0x0009380001dc7983 */ /* 0x000f280000300a00 */
[----:B------:R-:W4:Y:S04]  /*3f1e0*/  LDL.LU.64 R222, [R1+0x948] ;  /* 0x0009480001de7983 */ /* 0x000f280000300a00 */
[----:B------:R-:W4:Y:S04]  /*3f1f0*/  LDL.LU.64 R230, [R1+0x980] ;  /* 0x0009800001e67983 */ /* 0x000f280000300a00 */
[----:B------:R-:W4:Y:S01]  /*3f200*/  LDL.LU.64 R246, [R1+0x978] ;  /* 0x0009780001f67983 */ /* 0x000f220000300a00 */
[----:B-1----:R-:W-:-:S03]  /*3f210*/  IMAD.WIDE R6, R2, 0x4, R232 ;  /* 0x0000000402067825 */ /* 0x002fc600078e02e8 */
[----:B------:R-:W4:Y:S04]  /*3f220*/  LDL.LU.64 R232, [R1+0x970] ;  /* 0x0009700001e87983 */ /* 0x000f280000300a00 */
[----:B------:R1:W-:Y:S01]  /*3f230*/  STL.64 [R1+0x12d0], R6 ;  /* 0x0012d00601007387 */ /* 0x0003e20000100a00 */
[----:B------:R-:W-:-:S03]  /*3f240*/  IMAD.WIDE R42, R2, 0x4, R234 ;  /* 0x00000004022a7825 */ /* 0x000fc600078e02ea */
[----:B------:R-:W4:Y:S01]  /*3f250*/  LDL.LU.64 R234, [R1+0x968] ;  /* 0x0009680001ea7983 */ /* 0x000f220000300a00 */
[----:B------:R-:W-:-:S03]  /*3f260*/  IMAD.WIDE R68, R2, 0x4, R224 ;  /* 0x0000000402447825 */ /* 0x000fc600078e02e0 */
[----:B------:R-:W4:Y:S01]  /*3f270*/  LDL.LU.64 R224, [R1+0x960] ;  /* 0x0009600001e07983 */ /* 0x000f220000300a00 */
[----:B------:R-:W-:-:S04]  /*3f280*/  IMAD.WIDE R70, R2, 0x4, R238 ;  /* 0x0000000402467825 */ /* 0x000fc800078e02ee */
[----:B------:R-:W-:-:S04]  /*3f290*/  IMAD.WIDE R8, R2, 0x4, R10 ;  /* 0x0000000402087825 */ /* 0x000fc800078e020a */
[C---:B------:R-:W-:Y:S01]  /*3f2a0*/  IMAD.WIDE R76, R2.reuse, 0x4, R74 ;  /* 0x00000004024c7825 */ /* 0x040fe200078e024a */
[----:B------:R2:W-:Y:S03]  /*3f2b0*/  STL.64 [R1+0x1a8], R8 ;  /* 0x0001a80801007387 */ /* 0x0005e60000100a00 */
[C---:B------:R-:W-:Y:S01]  /*3f2c0*/  IMAD.WIDE R74, R2.reuse, 0x4, R20 ;  /* 0x00000004024a7825 */ /* 0x040fe200078e0214 */
[----:B------:R-:W4:Y:S03]  /*3f2d0*/  LDL.LU.64 R238, [R1+0x958] ;  /* 0x0009580001ee7983 */ /* 0x000f260000300a00 */
[----:B-1----:R-:W-:-:S04]  /*3f2e0*/  IMAD.WIDE R6, R2, 0x4, R14 ;  /* 0x0000000402067825 */ /* 0x002fc800078e020e */
[C---:B------:R-:W-:Y:S01]  /*3f2f0*/  IMAD.WIDE R16, R2.reuse, 0x4, R202 ;  /* 0x0000000402107825 */ /* 0x040fe200078e02ca */
[----:B------:R3:W-:Y:S04]  /*3f300*/  STL.64 [R1+0x880], R6 ;  /* 0x0008800601007387 */ /* 0x0007e80000100a00 */
[----:B------:R-:W4:Y:S04]  /*3f310*/  LDL.LU.64 R20, [R1+0x990] ;  /* 0x0009900001147983 */ /* 0x000f280000300a00 */
[----:B------:R-:W4:Y:S04]  /*3f320*/  LDL.LU.64 R10, [R1+0x9a0] ;  /* 0x0009a000010a7983 */ /* 0x000f280000300a00 */
[----:B------:R-:W4:Y:S04]  /*3f330*/  LDL.LU.64 R14, [R1+0x9d8] ;  /* 0x0009d800010e7983 */ /* 0x000f280000300a00 */
[----:B------:R4:W-:Y:S01]  /*3f340*/  STL.64 [R1+0xaf8], R16 ;  /* 0x000af81001007387 */ /* 0x0009e20000100a00 */
[----:B--2---:R-:W-:-:S04]  /*3f350*/  IMAD.WIDE R8, R2, 0x4, R204 ;  /* 0x0000000402087825 */ /* 0x004fc800078e02cc */
[C---:B---3--:R-:W-:Y:S02]  /*3f360*/  IMAD.WIDE R6, R2.reuse, 0x4, R4 ;  /* 0x0000000402067825 */ /* 0x048fe400078e0204 */
[----:B------:R-:W2:Y:S04]  /*3f370*/  LDL.LU.64 R4, [R1+0x9d0] ;  /* 0x0009d00001047983 */ /* 0x000ea80000300a00 */
[----:B------:R-:W-:Y:S04]  /*3f380*/  STL.64 [R1+0x10f0], R8 ;  /* 0x0010f00801007387 */ /* 0x000fe80000100a00 */
[----:B------:R1:W-:Y:S01]  /*3f390*/  STL.64 [R1+0x12a0], R6 ;  /* 0x0012a00601007387 */ /* 0x0003e20000100a00 */
[----:B----4-:R-:W-:-:S05]  /*3f3a0*/  IMAD.WIDE R16, R2, 0x4, R212 ;  /* 0x0000000402107825 */ /* 0x010fca00078e02d4 */
[----:B------:R-:W-:Y:S01]  /*3f3b0*/  STL.64 [R1+0x1a0], R16 ;  /* 0x0001a01001007387 */ /* 0x000fe20000100a00 */
[----:B-1----:R-:W-:-:S03]  /*3f3c0*/  IMAD.WIDE R6, R2, 0x4, R12 ;  /* 0x0000000402067825 */ /* 0x002fc600078e020c */
[----:B------:R-:W3:Y:S01]  /*3f3d0*/  LDL.LU.64 R12, [R1+0x9c8] ;  /* 0x0009c800010c7983 */ /* 0x000ee20000300a00 */
[----:B------:R-:W-:-:S05]  /*3f3e0*/  IMAD.WIDE R8, R2, 0x4, R244 ;  /* 0x0000000402087825 */ /* 0x000fca00078e02f4 */
[----:B------:R1:W-:Y:S04]  /*3f3f0*/  STL.64 [R1+0x878], R8 ;  /* 0x0008780801007387 */ /* 0x0003e80000100a00 */
[----:B------:R4:W-:Y:S01]  /*3f400*/  STL.64 [R1+0xae8], R6 ;  /* 0x000ae80601007387 */ /* 0x0009e20000100a00 */
[----:B-1----:R-:W-:-:S04]  /*3f410*/  IMAD.WIDE R8, R2, 0x4, R214 ;  /* 0x0000000402087825 */ /* 0x002fc800078e02d6 */
[C---:B----4-:R-:W-:Y:S01]  /*3f420*/  IMAD.WIDE R6, R2.reuse, 0x4, R216 ;  /* 0x0000000402067825 */ /* 0x050fe200078e02d8 */
[----:B------:R-:W-:Y:S04]  /*3f430*/  STL.64 [R1+0x10b8], R8 ;  /* 0x0010b80801007387 */ /* 0x000fe80000100a00 */
[----:B------:R1:W-:Y:S01]  /*3f440*/  STL.64 [R1+0x1270], R6 ;  /* 0x0012700601007387 */ /* 0x0003e20000100a00 */
[----:B------:R-:W-:-:S04]  /*3f450*/  IMAD.WIDE R86, R2, 0x4, R218 ;  /* 0x0000000402567825 */ /* 0x000fc800078e02da */
[C---:B-1----:R-:W-:Y:S02]  /*3f460*/  IMAD.WIDE R6, R2.reuse, 0x4, R230 ;  /* 0x0000000402067825 */ /* 0x042fe400078e02e6 */
[----:B------:R-:W4:Y:S02]  /*3f470*/  LDL.LU.64 R230, [R1+0x9c0] ;  /* 0x0009c00001e67983 */ /* 0x000f240000300a00 */
[C---:B------:R-:W-:Y:S02]  /*3f480*/  IMAD.WIDE R8, R2.reuse, 0x4, R246 ;  /* 0x0000000402087825 */ /* 0x040fe400078e02f6 */
[----:B------:R1:W-:Y:S04]  /*3f490*/  STL.64 [R1+0x198], R6 ;  /* 0x0001980601007387 */ /* 0x0003e80000100a00 */
[----:B------:R-:W4:Y:S04]  /*3f4a0*/  LDL.LU.64 R218, [R1+0x9b8] ;  /* 0x0009b80001da7983 */ /* 0x000f280000300a00 */
[----:B------:R-:W-:Y:S01]  /*3f4b0*/  STL.64 [R1+0x870], R8 ;  /* 0x0008700801007387 */ /* 0x000fe20000100a00 */
[----:B-1----:R-:W-:-:S03]  /*3f4c0*/  IMAD.WIDE R6, R2, 0x4, R232 ;  /* 0x0000000402067825 */ /* 0x002fc600078e02e8 */
[----:B------:R-:W4:Y:S04]  /*3f4d0*/  LDL.LU.64 R232, [R1+0x9b0] ;  /* 0x0009b00001e87983 */ /* 0x000f280000300a00 */
[----:B------:R1:W-:Y:S01]  /*3f4e0*/  STL.64 [R1+0xab0], R6 ;  /* 0x000ab00601007387 */ /* 0x0003e20000100a00 */
[----:B------:R-:W-:-:S03]  /*3f4f0*/  IMAD.WIDE R38, R2, 0x4, R220 ;  /* 0x0000000402267825 */ /* 0x000fc600078e02dc */
[----:B------:R-:W4:Y:S04]  /*3f500*/  LDL.LU.64 R220, [R1+0x9e8] ;  /* 0x0009e80001dc7983 */ /* 0x000f280000300a00 */
[----:B------:R-:W4:Y:S01]  /*3f510*/  LDL.LU.64 R246, [R1+0x9f8] ;  /* 0x0009f80001f67983 */ /* 0x000f220000300a00 */
[----:B-1----:R-:W-:-:S05]  /*3f520*/  IMAD.WIDE R6, R2, 0x4, R234 ;  /* 0x0000000402067825 */ /* 0x002fca00078e02ea */
[----:B------:R1:W-:Y:S04]  /*3f530*/  STL.64 [R1+0x1088], R6 ;  /* 0x0010880601007387 */ /* 0x0003e80000100a00 */
[----:B------:R-:W4:Y:S01]  /*3f540*/  LDL.LU.64 R234, [R1+0xa30] ;  /* 0x000a300001ea7983 */ /* 0x000f220000300a00 */
[----:B-1----:R-:W-:-:S05]  /*3f550*/  IMAD.WIDE R6, R2, 0x4, R224 ;  /* 0x0000000402067825 */ /* 0x002fca00078e02e0 */
[----:B------:R-:W-:Y:S04]  /*3f560*/  STL.64 [R1+0x1240], R6 ;  /* 0x0012400601007387 */ /* 0x000fe80000100a00 */
[----:B------:R-:W4:Y:S01]  /*3f570*/  LDL.LU.64 R200, [R1+0xa28] ;  /* 0x000a280001c87983 */ /* 0x000f220000300a00 */
[----:B------:R-:W-:-:S03]  /*3f580*/  IMAD.WIDE R158, R2, 0x4, R10 ;  /* 0x00000004029e7825 */ /* 0x000fc600078e020a */
[----:B------:R-:W4:Y:S01]  /*3f590*/  LDL.LU.64 R202, [R1+0xa20] ;  /* 0x000a200001ca7983 */ /* 0x000f220000300a00 */
[----:B------:R-:W-:-:S03]  /*3f5a0*/  IMAD.WIDE R78, R2, 0x4, R206 ;  /* 0x00000004024e7825 */ /* 0x000fc600078e02ce */
[----:B------:R-:W4:Y:S01]  /*3f5b0*/  LDL.LU.64 R10, [R1+0xa18] ;  /* 0x000a1800010a7983 */ /* 0x000f220000300a00 */
[----:B------:R-:W-:-:S03]  /*3f5c0*/  IMAD.WIDE R80, R2, 0x4, R208 ;  /* 0x0000000402507825 */ /* 0x000fc600078e02d0 */
[----:B------:R-:W4:Y:S01]  /*3f5d0*/  LDL.LU.64 R204, [R1+0xa10] ;  /* 0x000a100001cc7983 */ /* 0x000f220000300a00 */
[----:B------:R-:W-:-:S03]  /*3f5e0*/  IMAD.WIDE R82, R2, 0x4, R210 ;  /* 0x0000000402527825 */ /* 0x000fc600078e02d2 */
[----:B------:R-:W4:Y:S01]  /*3f5f0*/  LDL.LU.64 R206, [R1+0xa08] ;  /* 0x000a080001ce7983 */ /* 0x000f220000300a00 */
[----:B------:R-:W-:-:S04]  /*3f600*/  IMAD.WIDE R92, R2, 0x4, R90 ;  /* 0x00000004025c7825 */ /* 0x000fc800078e025a */
[----:B------:R-:W-:-:S04]  /*3f610*/  IMAD.WIDE R94, R2, 0x4, R238 ;  /* 0x00000004025e7825 */ /* 0x000fc800078e02ee */
[----:B------:R-:W-:-:S04]  /*3f620*/  IMAD.WIDE R90, R2, 0x4, R222 ;  /* 0x00000004025a7825 */ /* 0x000fc800078e02de */
[----:B------:R-:W-:-:S04]  /*3f630*/  IMAD.WIDE R96, R2, 0x4, R20 ;  /* 0x0000000402607825 */ /* 0x000fc800078e0214 */
[----:B------:R-:W-:-:S04]  /*3f640*/  IMAD.WIDE R14, R2, 0x4, R14 ;  /* 0x00000004020e7825 */ /* 0x000fc800078e020e */
[----:B--2---:R-:W-:-:S05]  /*3f650*/  IMAD.WIDE R4, R2, 0x4, R4 ;  /* 0x0000000402047825 */ /* 0x004fca00078e0204 */
[----:B------:R3:W-:Y:S04]  /*3f660*/  STL.64 [R1+0x868], R4 ;  /* 0x0008680401007387 */ /* 0x0007e80000100a00 */
[----:B------:R-:W2:Y:S04]  /*3f670*/  LDL.LU.64 R208, [R1+0xa40] ;  /* 0x000a400001d07983 */ /* 0x000ea80000300a00 */
[----:B------:R-:W2:Y:S04]  /*3f680*/  LDL.LU.64 R210, [R1+0xa50] ;  /* 0x000a500001d27983 */ /* 0x000ea80000300a00 */
[----:B------:R-:W2:Y:S04]  /*3f690*/  LDL.LU.64 R238, [R1+0xa88] ;  /* 0x000a880001ee7983 */ /* 0x000ea80000300a00 */
[----:B------:R-:W2:Y:S04]  /*3f6a0*/  LDL.LU.64 R222, [R1+0xa80] ;  /* 0x000a800001de7983 */ /* 0x000ea80000300a00 */
[----:B------:R-:W2:Y:S01]  /*3f6b0*/  LDL.LU.64 R212, [R1+0xa78] ;  /* 0x000a780001d47983 */ /* 0x000ea20000300a00 */
[----:B---3--:R-:W-:-:S03]  /*3f6c0*/  IMAD.WIDE R4, R2, 0x4, R12 ;  /* 0x0000000402047825 */ /* 0x008fc600078e020c */
[----:B------:R-:W3:Y:S04]  /*3f6d0*/  LDL.LU.64 R244, [R1+0xa70] ;  /* 0x000a700001f47983 */ /* 0x000ee80000300a00 */
[----:B------:R1:W-:Y:S04]  /*3f6e0*/  STL.64 [R1+0xa90], R4 ;  /* 0x000a900401007387 */ /* 0x0003e80000100a00 */
[----:B------:R-:W3:Y:S04]  /*3f6f0*/  LDL.LU.64 R224, [R1+0xa68] ;  /* 0x000a680001e07983 */ /* 0x000ee80000300a00 */
[----:B------:R-:W3:Y:S04]  /*3f700*/  LDL.LU.64 R20, [R1+0xa60] ;  /* 0x000a600001147983 */ /* 0x000ee80000300a00 */
[----:B-1----:R-:W3:Y:S04]  /*3f710*/  LDL.LU.64 R4, [R1+0xa98] ;  /* 0x000a980001047983 */ /* 0x002ee80000300a00 */
[----:B------:R-:W3:Y:S01]  /*3f720*/  LDL.LU.64 R12, [R1+0xaa8] ;  /* 0x000aa800010c7983 */ /* 0x000ee20000300a00 */
[----:B----4-:R-:W-:-:S03]  /*3f730*/  IMAD.WIDE R6, R2, 0x4, R230 ;  /* 0x0000000402067825 */ /* 0x010fc600078e02e6 */
[----:B------:R-:W4:Y:S04]  /*3f740*/  LDL.LU.64 R230, [R1+0xae0] ;  /* 0x000ae00001e67983 */ /* 0x000f280000300a00 */
[----:B------:R-:W-:Y:S04]  /*3f750*/  STL.64 [R1+0x8], R14 ;  /* 0x0000080e01007387 */ /* 0x000fe80000100a00 */
[----:B------:R1:W-:Y:S01]  /*3f760*/  STL.64 [R1+0x1058], R6 ;  /* 0x0010580601007387 */ /* 0x0003e20000100a00 */
[----:B------:R-:W-:-:S03]  /*3f770*/  IMAD.WIDE R98, R2, 0x4, R232 ;  /* 0x0000000402627825 */ /* 0x000fc600078e02e8 */
[----:B------:R-:W4:Y:S01]  /*3f780*/  LDL.LU.64 R232, [R1+0xad8] ;  /* 0x000ad80001e87983 */ /* 0x000f220000300a00 */
[----:B-1----:R-:W-:-:S05]  /*3f790*/  IMAD.WIDE R6, R2, 0x4, R218 ;  /* 0x0000000402067825 */ /* 0x002fca00078e02da */
[----:B------:R1:W-:Y:S04]  /*3f7a0*/  STL.64 [R1+0x1210], R6 ;  /* 0x0012100601007387 */ /* 0x0003e80000100a00 */
[----:B------:R-:W4:Y:S04]  /*3f7b0*/  LDL.LU.64 R214, [R1+0xad0] ;  /* 0x000ad00001d67983 */ /* 0x000f280000300a00 */
[----:B------:R-:W4:Y:S04]  /*3f7c0*/  LDL.LU.64 R216, [R1+0xac8] ;  /* 0x000ac80001d87983 */ /* 0x000f280000300a00 */
[----:B------:R-:W4:Y:S01]  /*3f7d0*/  LDL.LU.64 R218, [R1+0xac0] ;  /* 0x000ac00001da7983 */ /* 0x000f220000300a00 */
[----:B------:R-:W-:-:S03]  /*3f7e0*/  IMAD.WIDE R128, R2, 0x4, R220 ;  /* 0x0000000402807825 */ /* 0x000fc600078e02dc */
[----:B------:R-:W4:Y:S01]  /*3f7f0*/  LDL.LU.64 R220, [R1+0xab8] ;  /* 0x000ab80001dc7983 */ /* 0x000f220000300a00 */
[----:B------:R-:W-:-:S04]  /*3f800*/  IMAD.WIDE R160, R2, 0x4, R246 ;  /* 0x0000000402a07825 */ /* 0x000fc800078e02f6 */
[C---:B------:R-:W-:Y:S02]  /*3f810*/  IMAD.WIDE R246, R2.reuse, 0x4, R234 ;  /* 0x0000000402f67825 */ /* 0x040fe400078e02ea */
[----:B------:R-:W4:Y:S02]  /*3f820*/  LDL.LU.64 R234, [R1+0xaf0] ;  /* 0x000af00001ea7983 */ /* 0x000f240000300a00 */
[----:B------:R-:W-:-:S04]  /*3f830*/  IMAD.WIDE R16, R2, 0x4, R200 ;  /* 0x0000000402107825 */ /* 0x000fc800078e02c8 */
[C---:B-1----:R-:W-:Y:S01]  /*3f840*/  IMAD.WIDE R6, R2.reuse, 0x4, R202 ;  /* 0x0000000402067825 */ /* 0x042fe200078e02ca */
[----:B------:R-:W-:Y:S03]  /*3f850*/  STL.64 [R1+0x860], R16 ;  /* 0x0008601001007387 */ /* 0x000fe60000100a00 */
[C---:B------:R-:W-:Y:S02]  /*3f860*/  IMAD.WIDE R8, R2.reuse, 0x4, R10 ;  /* 0x0000000402087825 */ /* 0x040fe400078e020a */
[----:B------:R-:W4:Y:S04]  /*3f870*/  LDL.LU.64 R10, [R1+0xb00] ;  /* 0x000b0000010a7983 */ /* 0x000f280000300a00 */
[----:B------:R1:W-:Y:S04]  /*3f880*/  STL.64 [R1+0xaa0], R6 ;  /* 0x000aa00601007387 */ /* 0x0003e80000100a00 */
[----:B------:R-:W-:Y:S01]  /*3f890*/  STL.64 [R1+0x1028], R8 ;  /* 0x0010280801007387 */ /* 0x000fe20000100a00 */
[----:B-1----:R-:W-:-:S05]  /*3f8a0*/  IMAD.WIDE R6, R2, 0x4, R204 ;  /* 0x0000000402067825 */ /* 0x002fca00078e02cc */
[----:B------:R2:W-:Y:S02]  /*3f8b0*/  STL.64 [R1+0x11e0], R6 ;  /* 0x0011e00601007387 */ /* 0x0005e40000100a00 */
[C---:B--2---:R-:W-:Y:S02]  /*3f8c0*/  IMAD.WIDE R6, R2.reuse, 0x4, R222 ;  /* 0x0000000402067825 */ /* 0x044fe400078e02de */
[----:B------:R-:W2:Y:S02]  /*3f8d0*/  LDL.LU.64 R222, [R1+0xb38] ;  /* 0x000b380001de7983 */ /* 0x000ea40000300a00 */
[C---:B------:R-:W-:Y:S02]  /*3f8e0*/  IMAD.WIDE R16, R2.reuse, 0x4, R212 ;  /* 0x0000000402107825 */ /* 0x040fe400078e02d4 */
[----:B------:R1:W-:Y:S02]  /*3f8f0*/  STL.64 [R1+0x858], R6 ;  /* 0x0008580601007387 */ /* 0x0003e40000100a00 */
[----:B---3--:R-:W-:-:S02]  /*3f900*/  IMAD.WIDE R8, R2, 0x4, R244 ;  /* 0x0000000402087825 */ /* 0x008fc400078e02f4 */
[----:B------:R-:W-:Y:S04]  /*3f910*/  STL.64 [R1+0xa78], R16 ;  /* 0x000a781001007387 */ /* 0x000fe80000100a00 */
[----:B------:R-:W-:Y:S01]  /*3f920*/  STL.64 [R1+0xff8], R8 ;  /* 0x000ff80801007387 */ /* 0x000fe20000100a00 */
[----:B-1----:R-:W-:-:S05]  /*3f930*/  IMAD.WIDE R6, R2, 0x4, R224 ;  /* 0x0000000402067825 */ /* 0x002fca00078e02e0 */
[----:B------:R1:W-:Y:S04]  /*3f940*/  STL.64 [R1+0x11b0], R6 ;  /* 0x0011b00601007387 */ /* 0x0003e80000100a00 */
[----:B------:R-:W3:Y:S01]  /*3f950*/  LDL.LU.64 R212, [R1+0xb30] ;  /* 0x000b300001d47983 */ /* 0x000ee20000300a00 */
[----:B------:R-:W-:-:S03]  /*3f960*/  IMAD.WIDE R164, R2, 0x4, R12 ;  /* 0x0000000402a47825 */ /* 0x000fc600078e020c */
[----:B------:R-:W3:Y:S04]  /*3f970*/  LDL.LU.64 R12, [R1+0xb28] ;  /* 0x000b2800010c7983 */ /* 0x000ee80000300a00 */
[----:B------:R-:W3:Y:S01]  /*3f980*/  LDL.LU.64 R244, [R1+0xb20] ;  /* 0x000b200001f47983 */ /* 0x000ee20000300a00 */
[----:B------:R-:W-:-:S04]  /*3f990*/  IMAD.WIDE R102, R2, 0x4, R20 ;  /* 0x0000000402667825 */ /* 0x000fc800078e0214 */
[----:B------:R-:W-:-:S04]  /*3f9a0*/  IMAD.WIDE R132, R2, 0x4, R4 ;  /* 0x0000000402847825 */ /* 0x000fc800078e0204 */
[C---:B----4-:R-:W-:Y:S02]  /*3f9b0*/  IMAD.WIDE R224, R2.reuse, 0x4, R230 ;  /* 0x0000000402e07825 */ /* 0x050fe400078e02e6 */
[----:B------:R-:W4:Y:S04]  /*3f9c0*/  LDL.LU.64 R230, [R1+0xb18] ;  /* 0x000b180001e67983 */ /* 0x000f280000300a00 */
[----:B------:R-:W4:Y:S04]  /*3f9d0*/  LDL.LU.64 R20, [R1+0xb10] ;  /* 0x000b100001147983 */ /* 0x000f280000300a00 */
[----:B------:R-:W4:Y:S01]  /*3f9e0*/  LDL.LU.64 R4, [R1+0xb48] ;  /* 0x000b480001047983 */ /* 0x000f220000300a00 */
[----:B-1----:R-:W-:-:S05]  /*3f9f0*/  IMAD.WIDE R6, R2, 0x4, R232 ;  /* 0x0000000402067825 */ /* 0x002fca00078e02e8 */
[----:B------:R1:W-:Y:S04]  /*3fa00*/  STL.64 [R1+0x850], R6 ;  /* 0x0008500601007387 */ /* 0x0003e80000100a00 */
[----:B------:R-:W4:Y:S01]  /*3fa10*/  LDL.LU.64 R232, [R1+0xb58] ;  /* 0x000b580001e87983 */ /* 0x000f220000300a00 */
[----:B------:R-:W-:-:S04]  /*3fa20*/  IMAD.WIDE R16, R2, 0x4, R214 ;  /* 0x0000000402107825 */ /* 0x000fc800078e02d6 */
[C---:B------:R-:W-:Y:S01]  /*3fa30*/  IMAD.WIDE R8, R2.reuse, 0x4, R216 ;  /* 0x0000000402087825 */ /* 0x040fe200078e02d8 */
[----:B------:R-:W-:Y:S03]  /*3fa40*/  STL.64 [R1+0xa60], R16 ;  /* 0x000a601001007387 */ /* 0x000fe60000100a00 */
[C---:B-1----:R-:W-:Y:S01]  /*3fa50*/  IMAD.WIDE R6, R2.reuse, 0x4, R218 ;  /* 0x0000000402067825 */ /* 0x042fe200078e02da */
[----:B------:R3:W-:Y:S04]  /*3fa60*/  STL.64 [R1+0xfd0], R8 ;  /* 0x000fd00801007387 */ /* 0x0007e80000100a00 */
[----:B------:R1:W-:Y:S04]  /*3fa70*/  STL.64 [R1+0x1180], R6 ;  /* 0x0011800601007387 */ /* 0x0003e80000100a00 */
[----:B------:R-:W4:Y:S01]  /*3fa80*/  LDL.LU.64 R200, [R1+0xb90] ;  /* 0x000b900001c87983 */ /* 0x000f220000300a00 */
[----:B------:R-:W-:-:S03]  /*3fa90*/  IMAD.WIDE R134, R2, 0x4, R234 ;  /* 0x0000000402867825 */ /* 0x000fc600078e02ea */
[----:B------:R-:W4:Y:S04]  /*3faa0*/  LDL.LU.64 R188, [R1+0xb88] ;  /* 0x000b880001bc7983 */ /* 0x000f280000300a00 */
        /* <DEDUP_REMOVED lines=8> */
[----:B------:R-:W4:Y:S04]  /*3fb30*/  LDL.LU.64 R206, [R1+0xba0] ;  /* 0x000ba00001ce7983 */ /* 0x000f280000300a00 */
[----:B------:R-:W4:Y:S04]  /*3fb40*/  LDL.LU.64 R208, [R1+0xbb0] ;  /* 0x000bb00001d07983 */ /* 0x000f280000300a00 */
[----:B------:R-:W4:Y:S04]  /*3fb50*/  LDL.LU.64 R10, [R1+0xbc0] ;  /* 0x000bc000010a7983 */ /* 0x000f280000300a00 */
[----:B------:R-:W4:Y:S04]  /*3fb60*/  LDL.LU.64 R210, [R1+0xbf0] ;  /* 0x000bf00001d27983 */ /* 0x000f280000300a00 */
[----:B------:R-:W4:Y:S04]  /*3fb70*/  LDL.LU.64 R214, [R1+0xbe8] ;  /* 0x000be80001d67983 */ /* 0x000f280000300a00 */
[----:B------:R-:W4:Y:S04]  /*3fb80*/  LDL.LU.64 R216, [R1+0xbe0] ;  /* 0x000be00001d87983 */ /* 0x000f280000300a00 */
[----:B------:R-:W4:Y:S01]  /*3fb90*/  LDL.LU.64 R218, [R1+0xbd8] ;  /* 0x000bd80001da7983 */ /* 0x000f220000300a00 */
[----:B------:R-:W-:-:S04]  /*3fba0*/  IMAD.WIDE R190, R2, 0x4, R104 ;  /* 0x0000000402be7825 */ /* 0x000fc800078e0268 */
[C---:B------:R-:W-:Y:S02]  /*3fbb0*/  IMAD.WIDE R104, R2.reuse, 0x4, R220 ;  /* 0x0000000402687825 */ /* 0x040fe400078e02dc */
[----:B------:R-:W4:Y:S02]  /*3fbc0*/  LDL.LU.64 R220, [R1+0xbd0] ;  /* 0x000bd00001dc7983 */ /* 0x000f240000300a00 */
[C---:B--2---:R-:W-:Y:S02]  /*3fbd0*/  IMAD.WIDE R198, R2.reuse, 0x4, R222 ;  /* 0x0000000402c67825 */ /* 0x044fe400078e02de */
[----:B------:R-:W2:Y:S02]  /*3fbe0*/  LDL.LU.64 R222, [R1+0xc00] ;  /* 0x000c000001de7983 */ /* 0x000ea40000300a00 */
[----:B---3--:R-:W-:-:S04]  /*3fbf0*/  IMAD.WIDE R8, R2, 0x4, R212 ;  /* 0x0000000402087825 */ /* 0x008fc800078e02d4 */
[C---:B-1----:R-:W-:Y:S02]  /*3fc00*/  IMAD.WIDE R6, R2.reuse, 0x4, R12 ;  /* 0x0000000402067825 */ /* 0x042fe400078e020c */
[----:B------:R-:W3:Y:S04]  /*3fc10*/  LDL.LU.64 R12, [R1+0xc10] ;  /* 0x000c1000010c7983 */ /* 0x000ee80000300a00 */
[----:B------:R1:W-:Y:S04]  /*3fc20*/  STL.64 [R1+0x848], R8 ;  /* 0x0008480801007387 */ /* 0x0003e80000100a00 */
[----:B------:R4:W-:Y:S01]  /*3fc30*/  STL.64 [R1+0xa58], R6 ;  /* 0x000a580601007387 */ /* 0x0009e20000100a00 */
[----:B-1----:R-:W-:-:S04]  /*3fc40*/  IMAD.WIDE R8, R2, 0x4, R244 ;  /* 0x0000000402087825 */ /* 0x002fc800078e02f4 */
[C---:B----4-:R-:W-:Y:S02]  /*3fc50*/  IMAD.WIDE R6, R2.reuse, 0x4, R230 ;  /* 0x0000000402067825 */ /* 0x050fe400078e02e6 */
[----:B------:R-:W4:Y:S04]  /*3fc60*/  LDL.LU.64 R230, [R1+0xc48] ;  /* 0x000c480001e67983 */ /* 0x000f280000300a00 */
[----:B------:R-:W-:Y:S01]  /*3fc70*/  STL.64 [R1+0xfa8], R8 ;  /* 0x000fa80801007387 */ /* 0x000fe20000100a00 */
[----:B------:R-:W-:-:S03]  /*3fc80*/  IMAD.WIDE R66, R2, 0x4, R20 ;  /* 0x0000000402427825 */ /* 0x000fc600078e0214 */
[----:B------:R1:W-:Y:S01]  /*3fc90*/  STL.64 [R1+0x1150], R6 ;  /* 0x0011500601007387 */ /* 0x0003e20000100a00 */
[----:B------:R-:W-:-:S03]  /*3fca0*/  IMAD.WIDE R136, R2, 0x4, R4 ;  /* 0x0000000402887825 */ /* 0x000fc600078e0204 */
[----:B------:R-:W4:Y:S04]  /*3fcb0*/  LDL.LU.64 R212, [R1+0xc70] ;  /* 0x000c700001d47983 */ /* 0x000f280000300a00 */
[----:B------:R-:W4:Y:S04]  /*3fcc0*/  LDL.LU.64 R244, [R1+0xc68] ;  /* 0x000c680001f47983 */ /* 0x000f280000300a00 */
[----:B------:R-:W4:Y:S04]  /*3fcd0*/  LDL.LU.64 R20, [R1+0xc60] ;  /* 0x000c600001147983 */ /* 0x000f280000300a00 */
[----:B------:R-:W4:Y:S01]  /*3fce0*/  LDL.LU.64 R4, [R1+0xc58] ;  /* 0x000c580001047983 */ /* 0x000f220000300a00 */
[----:B------:R-:W-:-:S03]  /*3fcf0*/  IMAD.WIDE R168, R2, 0x4, R232 ;  /* 0x0000000402a87825 */ /* 0x000fc600078e02e8 */
[----:B------:R-:W4:Y:S01]  /*3fd00*/  LDL.LU.64 R232, [R1+0xc50] ;  /* 0x000c500001e87983 */ /* 0x000f220000300a00 */
[----:B-1----:R-:W-:-:S03]  /*3fd10*/  IMAD.WIDE R6, R2, 0x4, R234 ;  /* 0x0000000402067825 */ /* 0x002fc600078e02ea */
[----:B------:R-:W4:Y:S01]  /*3fd20*/  LDL.LU.64 R234, [R1+0xc78] ;  /* 0x000c780001ea7983 */ /* 0x000f220000300a00 */
[----:B------:R-:W-:-:S05]  /*3fd30*/  IMAD.WIDE R8, R2, 0x4, R188 ;  /* 0x0000000402087825 */ /* 0x000fca00078e02bc */
[----:B------:R1:W-:Y:S04]  /*3fd40*/  STL.64 [R1+0x840], R8 ;  /* 0x0008400801007387 */ /* 0x0003e80000100a00 */
[----:B------:R1:W-:Y:S02]  /*3fd50*/  STL.64 [R1+0xa50], R6 ;  /* 0x000a500601007387 */ /* 0x0003e40000100a00 */
[----:B-1----:R-:W-:-:S04]  /*3fd60*/  IMAD.WIDE R8, R2, 0x4, R236 ;  /* 0x0000000402087825 */ /* 0x002fc800078e02ec */
[C---:B------:R-:W-:Y:S01]  /*3fd70*/  IMAD.WIDE R6, R2.reuse, 0x4, R202 ;  /* 0x0000000402067825 */ /* 0x040fe200078e02ca */
[----:B------:R-:W-:Y:S04]  /*3fd80*/  STL.64 [R1+0xf80], R8 ;  /* 0x000f800801007387 */ /* 0x000fe80000100a00 */
[----:B------:R1:W-:Y:S01]  /*3fd90*/  STL.64 [R1+0x1120], R6 ;  /* 0x0011200601007387 */ /* 0x0003e20000100a00 */
[----:B------:R-:W-:-:S03]  /*3fda0*/  IMAD.WIDE R202, R2, 0x4, R10 ;  /* 0x0000000402ca7825 */ /* 0x000fc600078e020a */
[----:B------:R-:W4:Y:S01]  /*3fdb0*/  LDL.LU.64 R10, [R1+0xc80] ;  /* 0x000c8000010a7983 */ /* 0x000f220000300a00 */
[----:B------:R-:W-:-:S04]  /*3fdc0*/  IMAD.WIDE R16, R2, 0x4, R214 ;  /* 0x0000000402107825 */ /* 0x000fc800078e02d6 */
[----:B-1----:R-:W-:-:S04]  /*3fdd0*/  IMAD.WIDE R6, R2, 0x4, R210 ;  /* 0x0000000402067825 */ /* 0x002fc800078e02d2 */
[C---:B------:R-:W-:Y:S01]  /*3fde0*/  IMAD.WIDE R8, R2.reuse, 0x4, R216 ;  /* 0x0000000402087825 */ /* 0x040fe200078e02d8 */
[----:B------:R1:W-:Y:S04]  /*3fdf0*/  STL.64 [R1+0x838], R6 ;  /* 0x0008380601007387 */ /* 0x0003e80000100a00 */
[----:B------:R2:W-:Y:S04]  /*3fe00*/  STL.64 [R1+0xa48], R16 ;  /* 0x000a481001007387 */ /* 0x0005e80000100a00 */
[----:B------:R2:W-:Y:S01]  /*3fe10*/  STL.64 [R1+0xe90], R8 ;  /* 0x000e900801007387 */ /* 0x0005e20000100a00 */
[----:B-1----:R-:W-:-:S05]  /*3fe20*/  IMAD.WIDE R6, R2, 0x4, R218 ;  /* 0x0000000402067825 */ /* 0x002fca00078e02da */
[----:B------:R1:W-:Y:S04]  /*3fe30*/  STL.64 [R1+0x10e8], R6 ;  /* 0x0010e80601007387 */ /* 0x0003e80000100a00 */
[----:B------:R-:W4:Y:S04]  /*3fe40*/  LDL.LU.64 R214, [R1+0xc88] ;  /* 0x000c880001d67983 */ /* 0x000f280000300a00 */
[----:B------:R-:W4:Y:S04]  /*3fe50*/  LDL.LU.64 R216, [R1+0xcb0] ;  /* 0x000cb00001d87983 */ /* 0x000f280000300a00 */
[----:B------:R-:W4:Y:S01]  /*3fe60*/  LDL.LU.64 R218, [R1+0xca8] ;  /* 0x000ca80001da7983 */ /* 0x000f220000300a00 */
[----:B------:R-:W-:-:S04]  /*3fe70*/  IMAD.WIDE R110, R2, 0x4, R220 ;  /* 0x00000004026e7825 */ /* 0x000fc800078e02dc */
[----:B------:R-:W-:-:S04]  /*3fe80*/  IMAD.WIDE R108, R2, 0x4, R204 ;  /* 0x00000004026c7825 */ /* 0x000fc800078e02cc */
[----:B------:R-:W-:-:S04]  /*3fe90*/  IMAD.WIDE R170, R2, 0x4, R208 ;  /* 0x0000000402aa7825 */ /* 0x000fc800078e02d0 */
[----:B--2---:R-:W-:-:S04]  /*3fea0*/  IMAD.WIDE R32, R2, 0x4, R222 ;  /* 0x0000000402207825 */ /* 0x004fc800078e02de */
[C---:B---3--:R-:W-:Y:S02]  /*3feb0*/  IMAD.WIDE R172, R2.reuse, 0x4, R12 ;  /* 0x0000000402ac7825 */ /* 0x048fe400078e020c */
[----:B------:R-:W2:Y:S04]  /*3fec0*/  LDL.LU.64 R12, [R1+0xca0] ;  /* 0x000ca000010c7983 */ /* 0x000ea80000300a00 */
[----:B------:R-:W3:Y:S04]  /*3fed0*/  LDL.LU.64 R220, [R1+0xc98] ;  /* 0x000c980001dc7983 */ /* 0x000ee80000300a00 */
[----:B------:R-:W3:Y:S01]  /*3fee0*/  LDL.LU.64 R222, [R1+0xc90] ;  /* 0x000c900001de7983 */ /* 0x000ee20000300a00 */
[----:B----4-:R-:W-:-:S03]  /*3fef0*/  IMAD.WIDE R204, R2, 0x4, R230 ;  /* 0x0000000402cc7825 */ /* 0x010fc600078e02e6 */
[----:B------:R-:W4:Y:S01]  /*3ff00*/  LDL.LU.64 R230, [R1+0xcb8] ;  /* 0x000cb80001e67983 */ /* 0x000f220000300a00 */
[----:B------:R-:W-:-:S04]  /*3ff10*/  IMAD.WIDE R16, R2, 0x4, R212 ;  /* 0x0000000402107825 */ /* 0x000fc800078e02d4 */
[C---:B------:R-:W-:Y:S01]  /*3ff20*/  IMAD.WIDE R8, R2.reuse, 0x4, R244 ;  /* 0x0000000402087825 */ /* 0x040fe200078e02f4 */
[----:B------:R-:W-:Y:S03]  /*3ff30*/  STL.64 [R1+0x830], R16 ;  /* 0x0008301001007387 */ /* 0x000fe60000100a00 */
[C---:B-1----:R-:W-:Y:S01]  /*3ff40*/  IMAD.WIDE R6, R2.reuse, 0x4, R20 ;  /* 0x0000000402067825 */ /* 0x042fe200078e0214 */
[----:B------:R-:W-:Y:S03]  /*3ff50*/  STL.64 [R1+0xa40], R8 ;  /* 0x000a400801007387 */ /* 0x000fe60000100a00 */
[C---:B------:R-:W-:Y:S01]  /*3ff60*/  IMAD.WIDE R4, R2.reuse, 0x4, R4 ;  /* 0x0000000402047825 */ /* 0x040fe200078e0204 */
[----:B------:R-:W-:Y:S04]  /*3ff70*/  STL.64 [R1+0xc40], R6 ;  /* 0x000c400601007387 */ /* 0x000fe80000100a00 */
        /* <DEDUP_REMOVED lines=8> */
[----:B------:R-:W-:-:S03]  /*40000*/  IMAD.WIDE R30, R2, 0x4, R234 ;  /* 0x00000004021e7825 */ /* 0x000fc600078e02ea */
[----:B------:R-:W4:Y:S04]  /*40010*/  LDL.LU.64 R188, [R1+0xcd0] ;  /* 0x000cd00001bc7983 */ /* 0x000f280000300a00 */
[----:B------:R-:W4:Y:S04]  /*40020*/  LDL.LU.64 R236, [R1+0xcf8] ;  /* 0x000cf80001ec7983 */ /* 0x000f280000300a00 */
[----:B------:R-:W4:Y:S04]  /*40030*/  LDL.LU.64 R234, [R1+0xd00] ;  /* 0x000d000001ea7983 */ /* 0x000f280000300a00 */
[----:B------:R-:W4:Y:S01]  /*40040*/  LDL.LU.64 R210, [R1+0xd08] ;  /* 0x000d080001d27983 */ /* 0x000f220000300a00 */
[----:B------:R-:W-:-:S03]  /*40050*/  IMAD.WIDE R36, R2, 0x4, R206 ;  /* 0x0000000402247825 */ /* 0x000fc600078e02ce */
[----:B------:R-:W4:Y:S01]  /*40060*/  LDL.LU.64 R212, [R1+0xd30] ;  /* 0x000d300001d47983 */ /* 0x000f220000300a00 */
[----:B------:R-:W-:-:S03]  /*40070*/  IMAD.WIDE R174, R2, 0x4, R10 ;  /* 0x0000000402ae7825 */ /* 0x000fc600078e020a */
[----:B------:R-:W4:Y:S04]  /*40080*/  LDL.LU.64 R10, [R1+0xd28] ;  /* 0x000d2800010a7983 */ /* 0x000f280000300a00 */
[----:B-1----:R-:W4:Y:S04]  /*40090*/  LDL.LU.64 R4, [R1+0xd20] ;  /* 0x000d200001047983 */ /* 0x002f280000300a00 */
[----:B------:R-:W4:Y:S04]  /*400a0*/  LDL.LU.64 R20, [R1+0xd18] ;  /* 0x000d180001147983 */ /* 0x000f280000300a00 */
[----:B------:R-:W4:Y:S01]  /*400b0*/  LDL.LU.64 R244, [R1+0xd10] ;  /* 0x000d100001f47983 */ /* 0x000f220000300a00 */
[----:B------:R-:W-:-:S04]  /*400c0*/  IMAD.WIDE R28, R2, 0x4, R26 ;  /* 0x00000004021c7825 */ /* 0x000fc800078e021a */
[C---:B------:R-:W-:Y:S02]  /*400d0*/  IMAD.WIDE R206, R2.reuse, 0x4, R214 ;  /* 0x0000000402ce7825 */ /* 0x040fe400078e02d6 */
[----:B------:R-:W4:Y:S02]  /*400e0*/  LDL.LU.64 R214, [R1+0xd38] ;  /* 0x000d380001d67983 */ /* 0x000f240000300a00 */
[----:B------:R-:W-:-:S04]  /*400f0*/  IMAD.WIDE R8, R2, 0x4, R216 ;  /* 0x0000000402087825 */ /* 0x000fc800078e02d8 */
[C---:B------:R-:W-:Y:S01]  /*40100*/  IMAD.WIDE R6, R2.reuse, 0x4, R218 ;  /* 0x0000000402067825 */ /* 0x040fe200078e02da */
[----:B------:R2:W-:Y:S03]  /*40110*/  STL.64 [R1+0x828], R8 ;  /* 0x0008280801007387 */ /* 0x0005e60000100a00 */
[C---:B--2---:R-:W-:Y:S02]  /*40120*/  IMAD.WIDE R8, R2.reuse, 0x4, R12 ;  /* 0x0000000402087825 */ /* 0x044fe400078e020c */
[----:B------:R-:W2:Y:S04]  /*40130*/  LDL.LU.64 R12, [R1+0xd40] ;  /* 0x000d4000010c7983 */ /* 0x000ea80000300a00 */
[----:B------:R3:W-:Y:S04]  /*40140*/  STL.64 [R1+0xa38], R6 ;  /* 0x000a380601007387 */ /* 0x0007e80000100a00 */
[----:B------:R-:W-:Y:S01]  /*40150*/  STL.64 [R1+0xc38], R8 ;  /* 0x000c380801007387 */ /* 0x000fe20000100a00 */
[----:B---3--:R-:W-:-:S05]  /*40160*/  IMAD.WIDE R6, R2, 0x4, R220 ;  /* 0x0000000402067825 */ /* 0x008fca00078e02dc */
[----:B------:R1:W-:Y:S04]  /*40170*/  STL.64 [R1+0x1080], R6 ;  /* 0x0010800601007387 */ /* 0x0003e80000100a00 */
[----:B------:R-:W3:Y:S04]  /*40180*/  LDL.LU.64 R216, [R1+0xd48] ;  /* 0x000d480001d87983 */ /* 0x000ee80000300a00 */
[----:B------:R-:W3:Y:S01]  /*40190*/  LDL.LU.64 R218, [R1+0xd70] ;  /* 0x000d700001da7983 */ /* 0x000ee20000300a00 */
[----:B------:R-:W-:-:S03]  /*401a0*/  IMAD.WIDE R114, R2, 0x4, R222 ;  /* 0x0000000402727825 */ /* 0x000fc600078e02de */
[----:B------:R-:W3:Y:S01]  /*401b0*/  LDL.LU.64 R220, [R1+0xd68] ;  /* 0x000d680001dc7983 */ /* 0x000ee20000300a00 */
[----:B----4-:R-:W-:-:S03]  /*401c0*/  IMAD.WIDE R26, R2, 0x4, R230 ;  /* 0x00000004021a7825 */ /* 0x010fc600078e02e6 */
[----:B------:R-:W4:Y:S04]  /*401d0*/  LDL.LU.64 R222, [R1+0xd60] ;  /* 0x000d600001de7983 */ /* 0x000f280000300a00 */
[----:B------:R-:W4:Y:S01]  /*401e0*/  LDL.LU.64 R230, [R1+0xd58] ;  /* 0x000d580001e67983 */ /* 0x000f220000300a00 */
[----:B-1----:R-:W-:-:S03]  /*401f0*/  IMAD.WIDE R6, R2, 0x4, R232 ;  /* 0x0000000402067825 */ /* 0x002fc600078e02e8 */
[----:B------:R-:W4:Y:S01]  /*40200*/  LDL.LU.64 R232, [R1+0xd50] ;  /* 0x000d500001e87983 */ /* 0x000f220000300a00 */
[----:B------:R-:W-:-:S03]  /*40210*/  IMAD.WIDE R16, R2, 0x4, R182 ;  /* 0x0000000402107825 */ /* 0x000fc600078e02b6 */
[----:B------:R1:W-:Y:S01]  /*40220*/  STL.64 [R1+0x820], R6 ;  /* 0x0008200601007387 */ /* 0x0003e20000100a00 */
[----:B------:R-:W-:-:S03]  /*40230*/  IMAD.WIDE R8, R2, 0x4, R184 ;  /* 0x0000000402087825 */ /* 0x000fc600078e02b8 */
[----:B------:R-:W-:Y:S04]  /*40240*/  STL.64 [R1+0xa30], R16 ;  /* 0x000a301001007387 */ /* 0x000fe80000100a00 */
[----:B------:R-:W-:Y:S01]  /*40250*/  STL.64 [R1+0xc30], R8 ;  /* 0x000c300801007387 */ /* 0x000fe20000100a00 */
[----:B-1----:R-:W-:-:S05]  /*40260*/  IMAD.WIDE R6, R2, 0x4, R186 ;  /* 0x0000000402067825 */ /* 0x002fca00078e02ba */
[----:B------:R1:W-:Y:S01]  /*40270*/  STL.64 [R1+0x1050], R6 ;  /* 0x0010500601007387 */ /* 0x0003e20000100a00 */
[----:B------:R-:W-:-:S03]  /*40280*/  IMAD.WIDE R178, R2, 0x4, R234 ;  /* 0x0000000402b27825 */ /* 0x000fc600078e02ea */
[----:B------:R-:W4:Y:S01]  /*40290*/  LDL.LU.64 R234, [R1+0xd78] ;  /* 0x000d780001ea7983 */ /* 0x000f220000300a00 */
[----:B-1----:R-:W-:-:S05]  /*402a0*/  IMAD.WIDE R6, R2, 0x4, R212 ;  /* 0x0000000402067825 */ /* 0x002fca00078e02d4 */
[----:B------:R-:W-:Y:S01]  /*402b0*/  STL.64 [R1+0x818], R6 ;  /* 0x0008180601007387 */ /* 0x000fe20000100a00 */
[----:B------:R-:W-:-:S04]  /*402c0*/  IMAD.WIDE R10, R2, 0x4, R10 ;  /* 0x00000004020a7825 */ /* 0x000fc800078e020a */
[C---:B------:R-:W-:Y:S01]  /*402d0*/  IMAD.WIDE R4, R2.reuse, 0x4, R4 ;  /* 0x0000000402047825 */ /* 0x040fe200078e0204 */
[----:B------:R-:W-:Y:S03]  /*402e0*/  STL.64 [R1+0xa28], R10 ;  /* 0x000a280a01007387 */ /* 0x000fe60000100a00 */
[C---:B------:R-:W-:Y:S01]  /*402f0*/  IMAD.WIDE R20, R2.reuse, 0x4, R20 ;  /* 0x0000000402147825 */ /* 0x040fe200078e0214 */
[----:B------:R3:W-:Y:S04]  /*40300*/  STL.64 [R1+0x1970], R10 ;  /* 0x0019700a01007387 */ /* 0x0007e80000100a00 */
[----:B------:R-:W-:Y:S04]  /*40310*/  STL.64 [R1+0xc28], R4 ;  /* 0x000c280401007387 */ /* 0x000fe80000100a00 */
[----:B------:R1:W-:Y:S01]  /*40320*/  STL.64 [R1+0x1958], R4 ;  /* 0x0019580401007387 */ /* 0x0003e20000100a00 */
[----:B------:R-:W-:-:S04]  /*40330*/  IMAD.WIDE R44, R2, 0x4, R24 ;  /* 0x00000004022c7825 */ /* 0x000fc800078e0218 */
[----:B------:R-:W-:-:S04]  /*40340*/  IMAD.WIDE R24, R2, 0x4, R236 ;  /* 0x0000000402187825 */ /* 0x000fc800078e02ec */
[----:B------:R-:W-:-:S04]  /*40350*/  IMAD.WIDE R118, R2, 0x4, R244 ;  /* 0x0000000402767825 */ /* 0x000fc800078e02f4 */
[----:B------:R-:W-:-:S04]  /*40360*/  IMAD.WIDE R8, R2, 0x4, R214 ;  /* 0x0000000402087825 */ /* 0x000fc800078e02d6 */
[----:B------:R-:W-:-:S04]  /*40370*/  IMAD.WIDE R194, R2, 0x4, R120 ;  /* 0x0000000402c27825 */ /* 0x000fc800078e0278 */
[C---:B--2---:R-:W-:Y:S02]  /*40380*/  IMAD.WIDE R180, R2.reuse, 0x4, R12 ;  /* 0x0000000402b47825 */ /* 0x044fe400078e020c */
[----:B------:R-:W2:Y:S04]  /*40390*/  LDL.LU.64 R12, [R1+0xd80] ;  /* 0x000d8000010c7983 */ /* 0x000ea80000300a00 */
[----:B------:R-:W-:Y:S04]  /*403a0*/  STL.64 [R1+0x1020], R20 ;  /* 0x0010201401007387 */ /* 0x000fe80000100a00 */
[----:B------:R1:W-:Y:S04]  /*403b0*/  STL.64 [R1+0x1858], R20 ;  /* 0x0018581401007387 */ /* 0x0003e80000100a00 */
[----:B------:R-:W2:Y:S01]  /*403c0*/  LDL.LU.64 R214, [R1+0xd88] ;  /* 0x000d880001d67983 */ /* 0x000ea20000300a00 */
[----:B---3--:R-:W-:-:S04]  /*403d0*/  IMAD.WIDE R10, R2, 0x4, R218 ;  /* 0x00000004020a7825 */ /* 0x008fc800078e02da */
[C---:B-1----:R-:W-:Y:S01]  /*403e0*/  IMAD.WIDE R4, R2.reuse, 0x4, R220 ;  /* 0x0000000402047825 */ /* 0x042fe200078e02dc */
[----:B------:R-:W-:Y:S04]  /*403f0*/  STL.64 [R1+0x808], R10 ;  /* 0x0008080a01007387 */ /* 0x000fe80000100a00 */
[----:B------:R-:W-:Y:S04]  /*40400*/  STL.64 [R1+0x1980], R10 ;  /* 0x0019800a01007387 */ /* 0x000fe80000100a00 */
[----:B------:R-:W3:Y:S04]  /*40410*/  LDL.LU.64 R236, [R1+0xdb0] ;  /* 0x000db00001ec7983 */ /* 0x000ee80000300a00 */
[----:B------:R-:W3:Y:S04]  /*40420*/  LDL.LU.64 R244, [R1+0xda8] ;  /* 0x000da80001f47983 */ /* 0x000ee80000300a00 */
[----:B------:R-:W3:Y:S01]  /*40430*/  LDL.LU.64 R220, [R1+0xda0] ;  /* 0x000da00001dc7983 */ /* 0x000ee20000300a00 */
[----:B------:R-:W-:-:S04]  /*40440*/  IMAD.WIDE R212, R2, 0x4, R216 ;  /* 0x0000000402d47825 */ /* 0x000fc800078e02d8 */
[C---:B----4-:R-:W-:Y:S02]  /*40450*/  IMAD.WIDE R120, R2.reuse, 0x4, R232 ;  /* 0x0000000402787825 */ /* 0x050fe400078e02e8 */
[----:B------:R-:W4:Y:S04]  /*40460*/  LDL.LU.64 R232, [R1+0xd98] ;  /* 0x000d980001e87983 */ /* 0x000f280000300a00 */
[----:B------:R-:W-:Y:S04]  /*40470*/  STL.64 [R1+0xa18], R4 ;  /* 0x000a180401007387 */ /* 0x000fe80000100a00 */
[----:B------:R-:W-:Y:S04]  /*40480*/  STL.64 [R1+0x1978], R4 ;  /* 0x0019780401007387 */ /* 0x000fe80000100a00 */
[----:B------:R-:W4:Y:S04]  /*40490*/  LDL.LU.64 R16, [R1+0xd90] ;  /* 0x000d900001107983 */ /* 0x000f280000300a00 */
[----:B------:R-:W4:Y:S04]  /*404a0*/  LDL.LU.64 R152, [R1+0xdb8] ;  /* 0x000db80001987983 */ /* 0x000f280000300a00 */
        /* <DEDUP_REMOVED lines=10> */
[----:B------:R-:W4:Y:S04]  /*40550*/  LDL.LU.64 R186, [R1+0xe00] ;  /* 0x000e000001ba7983 */ /* 0x000f280000300a00 */
[----:B------:R-:W-:Y:S04]  /*40560*/  STL.64 [R1+0xc18], R20 ;  /* 0x000c181401007387 */ /* 0x000fe80000100a00 */
[----:B------:R3:W-:Y:S04]  /*40570*/  STL.64 [R1+0x1960], R20 ;  /* 0x0019601401007387 */ /* 0x0007e80000100a00 */
[----:B------:R-:W4:Y:S04]  /*40580*/  LDL.LU.64 R218, [R1+0xe08] ;  /* 0x000e080001da7983 */ /* 0x000f280000300a00 */
[----:B------:R-:W4:Y:S04]  /*40590*/  LDL.LU.64 R156, [R1+0xe10] ;  /* 0x000e1000019c7983 */ /* 0x000f280000300a00 */
[----:B------:R-:W4:Y:S01]  /*405a0*/  LDL.LU.64 R222, [R1+0xe18] ;  /* 0x000e180001de7983 */ /* 0x000f220000300a00 */
[----:B------:R-:W-:-:S04]  /*405b0*/  IMAD.WIDE R230, R2, 0x4, R230 ;  /* 0x0000000402e67825 */ /* 0x000fc800078e02e6 */
[----:B------:R-:W-:-:S04]  /*405c0*/  IMAD.WIDE R176, R2, 0x4, R196 ;  /* 0x0000000402b07825 */ /* 0x000fc800078e02c4 */
[----:B------:R-:W-:-:S04]  /*405d0*/  IMAD.WIDE R116, R2, 0x4, R188 ;  /* 0x0000000402747825 */ /* 0x000fc800078e02bc */
[C---:B--2---:R-:W-:Y:S02]  /*405e0*/  IMAD.WIDE R182, R2.reuse, 0x4, R12 ;  /* 0x0000000402b67825 */ /* 0x044fe400078e020c */
[----:B------:R-:W2:Y:S04]  /*405f0*/  LDL.LU.64 R12, [R1+0xe20] ;  /* 0x000e2000010c7983 */ /* 0x000ea80000300a00 */
[----:B------:R-:W-:Y:S04]  /*40600*/  STL.64 [R1+0xff0], R230 ;  /* 0x000ff0e601007387 */ /* 0x000fe80000100a00 */
[----:B------:R-:W-:Y:S04]  /*40610*/  STL.64 [R1+0x1860], R230 ;  /* 0x001860e601007387 */ /* 0x000fe80000100a00 */
[----:B------:R-:W2:Y:S04]  /*40620*/  LDL.LU.64 R192, [R1+0xe28] ;  /* 0x000e280001c07983 */ /* 0x000ea80000300a00 */
[----:B------:R-:W2:Y:S04]  /*40630*/  LDL.LU.64 R196, [R1+0xe50] ;  /* 0x000e500001c47983 */ /* 0x000ea80000300a00 */
[----:B------:R-:W2:Y:S01]  /*40640*/  LDL.LU.64 R188, [R1+0xe58] ;  /* 0x000e580001bc7983 */ /* 0x000ea20000300a00 */
[----:B---3--:R-:W-:-:S04]  /*40650*/  IMAD.WIDE R20, R2, 0x4, R236 ;  /* 0x0000000402147825 */ /* 0x008fc800078e02ec */
[C---:B------:R-:W-:Y:S01]  /*40660*/  IMAD.WIDE R10, R2.reuse, 0x4, R244 ;  /* 0x00000004020a7825 */ /* 0x040fe200078e02f4 */
[----:B------:R-:W-:Y:S03]  /*40670*/  STL.64 [R1+0x800], R20 ;  /* 0x0008001401007387 */ /* 0x000fe60000100a00 */
[C---:B------:R-:W-:Y:S01]  /*40680*/  IMAD.WIDE R4, R2.reuse, 0x4, R220 ;  /* 0x0000000402047825 */ /* 0x040fe200078e02dc */
[----:B------:R1:W-:Y:S04]  /*40690*/  STL.64 [R1+0xa10], R10 ;  /* 0x000a100a01007387 */ /* 0x0003e80000100a00 */
[----:B------:R-:W3:Y:S04]  /*406a0*/  LDL.LU.64 R220, [R1+0xe60] ;  /* 0x000e600001dc7983 */ /* 0x000ee80000300a00 */
[----:B------:R1:W-:Y:S01]  /*406b0*/  STL.64 [R1+0xc10], R4 ;  /* 0x000c100401007387 */ /* 0x0003e20000100a00 */
[----:B----4-:R-:W-:-:S03]  /*406c0*/  IMAD.WIDE R232, R2, 0x4, R232 ;  /* 0x0000000402e87825 */ /* 0x010fc600078e02e8 */
[----:B------:R-:W4:Y:S04]  /*406d0*/  LDL.LU.64 R236, [R1+0xe68] ;  /* 0x000e680001ec7983 */ /* 0x000f280000300a00 */
[----:B------:R-:W3:Y:S01]  /*406e0*/  LDL.LU.64 R244, [R1+0xe78] ;  /* 0x000e780001f47983 */ /* 0x000ee20000300a00 */
[----:B------:R-:W-:-:S03]  /*406f0*/  IMAD.WIDE R62, R2, 0x4, R16 ;  /* 0x00000004023e7825 */ /* 0x000fc600078e0210 */
[----:B------:R-:W-:Y:S04]  /*40700*/  STL.64 [R1+0xfc8], R232 ;  /* 0x000fc8e801007387 */ /* 0x000fe80000100a00 */
[----:B------:R-:W-:Y:S01]  /*40710*/  STL.64 [R1+0x1868], R232 ;  /* 0x001868e801007387 */ /* 0x000fe20000100a00 */
[----:B------:R-:W-:-:S04]  /*40720*/  IMAD.WIDE R16, R2, 0x4, R144 ;  /* 0x0000000402107825 */ /* 0x000fc800078e0290 */
[C---:B-1----:R-:W-:Y:S01]  /*40730*/  IMAD.WIDE R10, R2.reuse, 0x4, R146 ;  /* 0x00000004020a7825 */ /* 0x042fe200078e0292 */
[----:B------:R1:W-:Y:S03]  /*40740*/  STL.64 [R1+0x7c0], R16 ;  /* 0x0007c01001007387 */ /* 0x0003e60000100a00 */
[C---:B------:R-:W-:Y:S01]  /*40750*/  IMAD.WIDE R4, R2.reuse, 0x4, R148 ;  /* 0x0000000402047825 */ /* 0x040fe200078e0294 */
[----:B------:R1:W-:Y:S03]  /*40760*/  STL.64 [R1+0x978], R10 ;  /* 0x0009780a01007387 */ /* 0x0003e60000100a00 */
[C---:B------:R-:W-:Y:S01]  /*40770*/  IMAD.WIDE R234, R2.reuse, 0x4, R234 ;  /* 0x0000000402ea7825 */ /* 0x040fe200078e02ea */
[----:B------:R2:W-:Y:S04]  /*40780*/  STL.64 [R1+0xb98], R4 ;  /* 0x000b980401007387 */ /* 0x0005e80000100a00 */
[----:B------:R-:W-:Y:S04]  /*40790*/  STL.64 [R1+0xfa0], R234 ;  /* 0x000fa0ea01007387 */ /* 0x000fe80000100a00 */
[----:B------:R-:W-:Y:S01]  /*407a0*/  STL.64 [R1+0x1870], R234 ;  /* 0x001870ea01007387 */ /* 0x000fe20000100a00 */
[----:B-1----:R-:W-:-:S04]  /*407b0*/  IMAD.WIDE R16, R2, 0x4, R156 ;  /* 0x0000000402107825 */ /* 0x002fc800078e029c */
[C---:B------:R-:W-:Y:S01]  /*407c0*/  IMAD.WIDE R10, R2.reuse, 0x4, R222 ;  /* 0x00000004020a7825 */ /* 0x040fe200078e02de */
[----:B------:R1:W-:Y:S03]  /*407d0*/  STL.64 [R1+0x7b8], R16 ;  /* 0x0007b81001007387 */ /* 0x0003e60000100a00 */
[C---:B------:R-:W-:Y:S01]  /*407e0*/  IMAD.WIDE R222, R2.reuse, 0x4, R18 ;  /* 0x0000000402de7825 */ /* 0x040fe200078e0212 */
[----:B------:R-:W-:Y:S04]  /*407f0*/  STL.64 [R1+0x7b0], R10 ;  /* 0x0007b00a01007387 */ /* 0x000fe80000100a00 */
[----:B------:R-:W3:Y:S01]  /*40800*/  LDL.LU.64 R18, [R1+0x1a20] ;  /* 0x001a200001127983 */ /* 0x000ee20000300a00 */
[----:B------:R-:W-:-:S04]  /*40810*/  IMAD.WIDE R124, R2, 0x4, R150 ;  /* 0x00000004027c7825 */ /* 0x000fc800078e0296 */
[----:B--2---:R-:W-:-:S05]  /*40820*/  IMAD.WIDE R4, R2, 0x4, R12 ;  /* 0x0000000402047825 */ /* 0x004fca00078e020c */
[----:B------:R4:W-:Y:S04]  /*40830*/  STL.64 [R1+0x7a8], R4 ;  /* 0x0007a80401007387 */ /* 0x0009e80000100a00 */
[----:B------:R-:W2:Y:S04]  /*40840*/  LDL.LU.64 R12, [R1+0xe80] ;  /* 0x000e8000010c7983 */ /* 0x000ea80000300a00 */
[----:B------:R-:W2:Y:S01]  /*40850*/  LDL.64 R122, [R1+0x540] ;  /* 0x00054000017a7983 */ /* 0x000ea20000100a00 */
[----:B------:R-:W-:-:S03]  /*40860*/  IMAD.WIDE R126, R2, 0x4, R192 ;  /* 0x00000004027e7825 */ /* 0x000fc600078e02c0 */
[----:B------:R-:W2:Y:S01]  /*40870*/  LDL.64 R228, [R1+0x500] ;  /* 0x0005000001e47983 */ /* 0x000ea20000100a00 */
[----:B------:R-:W-:-:S03]  /*40880*/  IMAD.WIDE R156, R2, 0x4, R196 ;  /* 0x00000004029c7825 */ /* 0x000fc600078e02c4 */
[----:B------:R-:W-:Y:S04]  /*40890*/  STL.64 [R1+0xf78], R222 ;  /* 0x000f78de01007387 */ /* 0x000fe80000100a00 */
[----:B------:R1:W-:Y:S04]  /*408a0*/  STL.64 [R1+0x1878], R222 ;  /* 0x001878de01007387 */ /* 0x0003e80000100a00 */
[----:B------:R-:W2:Y:S04]  /*408b0*/  LDL.64 R138, [R1+0x4c0] ;  /* 0x0004c000018a7983 */ /* 0x000ea80000100a00 */
[----:B------:R-:W2:Y:S04]  /*408c0*/  LDL.64 R242, [R1+0x480] ;  /* 0x0004800001f27983 */ /* 0x000ea80000100a00 */
[----:B------:R-:W2:Y:S04]  /*408d0*/  LDL.64 R140, [R1+0x440] ;  /* 0x00044000018c7983 */ /* 0x000ea80000100a00 */
[----:B------:R-:W2:Y:S04]  /*408e0*/  LDL.64 R250, [R1+0x400] ;  /* 0x0004000001fa7983 */ /* 0x000ea80000100a00 */
[----:B------:R-:W2:Y:S04]  /*408f0*/  LDL.64 R142, [R1+0x3c0] ;  /* 0x0003c000018e7983 */ /* 0x000ea80000100a00 */
[----:B-1----:R-:W2:Y:S04]  /*40900*/  LDL.64 R16, [R1+0x380] ;  /* 0x0003800001107983 */ /* 0x002ea80000100a00 */
[----:B------:R-:W2:Y:S04]  /*40910*/  LDL.64 R144, [R1+0x340] ;  /* 0x0003400001907983 */ /* 0x000ea80000100a00 */
[----:B------:R-:W2:Y:S01]  /*40920*/  LDL.64 R146, [R1+0x300] ;  /* 0x0003000001927983 */ /* 0x000ea20000100a00 */
[----:B----4-:R-:W-:-:S03]  /*40930*/  IMAD.WIDE R4, R2, 0x4, R236 ;  /* 0x0000000402047825 */ /* 0x010fc600078e02ec */
[----:B------:R-:W4:Y:S01]  /*40940*/  LDL.64 R148, [R1+0x2c0] ;  /* 0x0002c00001947983 */ /* 0x000f220000100a00 */
[----:B---3--:R-:W-:-:S03]  /*40950*/  IMAD.WIDE R20, R2, 0x4, R244 ;  /* 0x0000000402147825 */ /* 0x008fc600078e02f4 */
        /* <DEDUP_REMOVED lines=9> */
[----:B------:R-:W3:Y:S01]  /*409f0*/  LDL.64 R10, [R1] ;  /* 0x00000000010a7983 */ /* 0x000ee20000100a00 */
[----:B------:R-:W-:-:S05]  /*40a00*/  IMAD.WIDE R18, R2, 0x4, R18 ;  /* 0x0000000402127825 */ /* 0x000fca00078e0212 */
[----:B------:R1:W-:Y:S04]  /*40a10*/  STL.64 [R1+0x790], R18 ;  /* 0x0007901201007387 */ /* 0x0003e80000100a00 */
[----:B-1----:R-:W3:Y:S01]  /*40a20*/  LDL.LU.64 R18, [R1+0x1a18] ;  /* 0x001a180001127983 */ /* 0x002ee20000300a00 */
[----:B------:R-:W-:-:S03]  /*40a30*/  IMAD.WIDE R106, R2, 0x4, R106 ;  /* 0x00000004026a7825 */ /* 0x000fc600078e026a */
[----:B------:R-:W-:Y:S01]  /*40a40*/  STL.64 [R1+0x7a0], R4 ;  /* 0x0007a00401007387 */ /* 0x000fe20000100a00 */
[----:B------:R-:W-:-:S03]  /*40a50*/  IMAD.WIDE R88, R2, 0x4, R88 ;  /* 0x0000000402587825 */ /* 0x000fc600078e0258 */
[----:B------:R1:W-:Y:S01]  /*40a60*/  STL.64 [R1+0x1880], R2 ;  /* 0x0018800201007387 */ /* 0x0003e20000100a00 */
        /* <DEDUP_REMOVED lines=18> */
[----:B--2---:R-:W-:Y:S02]  /*40b90*/  IMAD.WIDE R12, R2, 0x4, R12 ;  /* 0x00000004020c7825 */ /* 0x004fe400078e020c */
[----:B-1----:R-:W2:Y:S04]  /*40ba0*/  LDL.64 R2, [R1+0x100] ;  /* 0x0001000001027983 */ /* 0x002ea80000100a00 */
[----:B------:R-:W-:Y:S04]  /*40bb0*/  STL.64 [R1+0x798], R20 ;  /* 0x0007981401007387 */ /* 0x000fe80000100a00 */
[----:B---3--:R-:W-:Y:S04]  /*40bc0*/  LDGSTS.E [R19+0x40000], desc[UR22][R122.64], P0 ;  /* 0x400000007a137fae */ /* 0x008fe800081a1016 */
[----:B------:R-:W-:Y:S04]  /*40bd0*/  LDGSTS.E [R19+0x40400], desc[UR22][R228.64], P0 ;  /* 0x40400000e4137fae */ /* 0x000fe800081a1016 */
[----:B------:R-:W-:Y:S04]  /*40be0*/  LDGSTS.E [R19+0x40800], desc[UR22][R138.64], P0 ;  /* 0x408000008a137fae */ /* 0x000fe800081a1016 */
[----:B------:R-:W3:Y:S04]  /*40bf0*/  LDL.LU.64 R122, [R1+0x1a10] ;  /* 0x001a1000017a7983 */ /* 0x000ee80000300a00 */
[----:B------:R-:W2:Y:S04]  /*40c00*/  LDL.LU.64 R228, [R1+0x1a08] ;  /* 0x001a080001e47983 */ /* 0x000ea80000300a00 */
[----:B------:R-:W-:Y:S04]  /*40c10*/  STL.64 [R1+0x788], R12 ;  /* 0x0007880c01007387 */ /* 0x000fe80000100a00 */
[----:B------:R1:W-:Y:S04]  /*40c20*/  STL.64 [R1+0x1888], R12 ;  /* 0x0018880c01007387 */ /* 0x0003e80000100a00 */
[----:B------:R-:W-:Y:S04]  /*40c30*/  LDGSTS.E [R19+0x40c00], desc[UR22][R242.64], P0 ;  /* 0x40c00000f2137fae */ /* 0x000fe800081a1016 */
[----:B------:R-:W-:Y:S04]  /*40c40*/  LDGSTS.E [R19+0x41000], desc[UR22][R140.64], P0 ;  /* 0x410000008c137fae */ /* 0x000fe800081a1016 */
[----:B-1----:R-:W2:Y:S04]  /*40c50*/  LDL.64 R12, [R1+0x140] ;  /* 0x00014000010c7983 */ /* 0x002ea80000100a00 */
[----:B------:R-:W3:Y:S04]  /*40c60*/  LDL.LU.64 R138, [R1+0x1a00] ;  /* 0x001a0000018a7983 */ /* 0x000ee80000300a00 */
[----:B------:R-:W3:Y:S04]  /*40c70*/  LDL.LU.64 R242, [R1+0x19f8] ;  /* 0x0019f80001f27983 */ /* 0x000ee80000300a00 */
[----:B------:R-:W3:Y:S04]  /*40c80*/  LDL.LU.64 R140, [R1+0x19f0] ;  /* 0x0019f000018c7983 */ /* 0x000ee80000300a00 */
[----:B------:R-:W-:Y:S04]  /*40c90*/  LDGSTS.E [R19+0x41400], desc[UR22][R250.64], P0 ;  /* 0x41400000fa137fae */ /* 0x000fe800081a1016 */
[----:B------:R-:W-:Y:S04]  /*40ca0*/  LDGSTS.E [R19+0x41800], desc[UR22][R142.64], P0 ;  /* 0x418000008e137fae */ /* 0x000fe800081a1016 */
[----:B------:R-:W-:Y:S04]  /*40cb0*/  LDGSTS.E [R19+0x41c00], desc[UR22][R16.64], P0 ;  /* 0x41c0000010137fae */ /* 0x000fe800081a1016 */
[----:B------:R-:W3:Y:S04]  /*40cc0*/  LDL.LU.64 R250, [R1+0x19e8] ;  /* 0x0019e80001fa7983 */ /* 0x000ee80000300a00 */
[----:B------:R-:W3:Y:S04]  /*40cd0*/  LDL.LU.64 R142, [R1+0x19e0] ;  /* 0x0019e000018e7983 */ /* 0x000ee80000300a00 */
[----:B------:R-:W3:Y:S04]  /*40ce0*/  LDL.LU.64 R16, [R1+0x19d8] ;  /* 0x0019d80001107983 */ /* 0x000ee80000300a00 */
[----:B------:R-:W-:Y:S04]  /*40cf0*/  LDGSTS.E [R19+0x42000], desc[UR22][R144.64], P0 ;  /* 0x4200000090137fae */ /* 0x000fe800081a1016 */
[----:B------:R-:W-:Y:S04]  /*40d00*/  LDGSTS.E [R19+0x42400], desc[UR22][R146.64], P0 ;  /* 0x4240000092137fae */ /* 0x000fe800081a1016 */
[----:B----4-:R-:W-:Y:S04]  /*40d10*/  LDGSTS.E [R19+0x42800], desc[UR22][R148.64], P0 ;  /* 0x4280000094137fae */ /* 0x010fe800081a1016 */
[----:B------:R-:W4:Y:S04]  /*40d20*/  LDL.LU.64 R144, [R1+0x19d0] ;  /* 0x0019d00001907983 */ /* 0x000f280000300a00 */
        /* <DEDUP_REMOVED lines=26> */
[----:B---3--:R-:W-:Y:S04]  /*40ed0*/  LDGSTS.E [R19+0x45c00], desc[UR22][R244.64], P0 ;  /* 0x45c00000f4137fae */ /* 0x008fe800081a1016 */
[----:B------:R1:W-:Y:S04]  /*40ee0*/  STL.64 [R1+0x1890], R244 ;  /* 0x001890f401007387 */ /* 0x0003e80000100a00 */
[----:B------:R-:W-:Y:S04]  /*40ef0*/  LDGSTS.E [R19+0x46000], desc[UR22][R236.64], P0 ;  /* 0x46000000ec137fae */ /* 0x000fe800081a1016 */
[----:B------:R-:W-:Y:S04]  /*40f00*/  LDGSTS.E [R19+0x46400], desc[UR22][R196.64], P0 ;  /* 0x46400000c4137fae */ /* 0x000fe800081a1016 */
[----:B-1----:R-:W3:Y:S04]  /*40f10*/  LDL.64 R244, [R1+0x90] ;  /* 0x0000900001f47983 */ /* 0x002ee80000100a00 */
        /* <DEDUP_REMOVED lines=9> */
[----:B----4-:R-:W-:Y:S04]  /*40fb0*/  LDGSTS.E [R19+0x47800], desc[UR22][R144.64], P0 ;  /* 0x4780000090137fae */ /* 0x010fe800081a1016 */
[----:B------:R-:W-:Y:S04]  /*40fc0*/  LDGSTS.E [R19+0x47c00], desc[UR22][R142.64], P0 ;  /* 0x47c000008e137fae */ /* 0x000fe800081a1016 */
[----:B-1----:R-:W4:Y:S04]  /*40fd0*/  LDL.64 R192, [R1+0xe8] ;  /* 0x0000e80001c07983 */ /* 0x002f280000100a00 */
        /* <DEDUP_REMOVED lines=65> */
[----:B-1----:R-:W2:Y:S04]  /*413f0*/  LDL.64 R50, [R1+0x10a8] ;  /* 0x0010a80001327983 */ /* 0x002ea80000100a00 */
[----:B------:R1:W-:Y:S04]  /*41400*/  STL.64 [R1+0x1938], R54 ;  /* 0x0019383601007387 */ /* 0x0003e80000100a00 */
[----:B-1----:R-:W2:Y:S04]  /*41410*/  LDL.64 R54, [R1+0x10e0] ;  /* 0x0010e00001367983 */ /* 0x002ea80000100a00 */
[----:B------:R1:W-:Y:S04]  /*41420*/  STL.64 [R1+0x1940], R70 ;  /* 0x0019404601007387 */ /* 0x0003e80000100a00 */
[----:B-1----:R-:W2:Y:S04]  /*41430*/  LDL.64 R70, [R1+0x1118] ;  /* 0x0011180001467983 */ /* 0x002ea80000100a00 */
[----:B------:R1:W-:Y:S04]  /*41440*/  STL.64 [R1+0x1948], R78 ;  /* 0x0019484e01007387 */ /* 0x0003e80000100a00 */
        /* <DEDUP_REMOVED lines=19> */
[----:B----4-:R-:W-:Y:S04]  /*41580*/  LDGSTS.E [R18+0x44c80], desc[UR22][R192.64], P0 ;  /* 0x44c80000c0127fae */ /* 0x010fe800081a1016 */
[----:B------:R-:W-:Y:S04]  /*41590*/  LDGSTS.E [R18+0x45080], desc[UR22][R196.64], P0 ;  /* 0x45080000c4127fae */ /* 0x000fe800081a1016 */
[----:B------:R-:W-:Y:S04]  /*415a0*/  LDGSTS.E [R18+0x45480], desc[UR22][R236.64], P0 ;  /* 0x45480000ec127fae */ /* 0x000fe800081a1016 */
        /* <DEDUP_REMOVED lines=12> */
[----:B------:R-:W2:Y:S04]  /*41670*/  LDL.64 R236, [R1+0x12c8] ;  /* 0x0012c80001ec7983 */ /* 0x000ea80000100a00 */
[----:B------:R-:W3:Y:S04]  /*41680*/  LDL.64 R244, [R1+0x1298] ;  /* 0x0012980001f47983 */ /* 0x000ee80000100a00 */
[----:B------:R-:W4:Y:S04]  /*41690*/  LDL.64 R12, [R1+0x1268] ;  /* 0x00126800010c7983 */ /* 0x000f280000100a00 */
[----:B------:R-:W4:Y:S04]  /*416a0*/  LDL.64 R2, [R1+0x1238] ;  /* 0x0012380001027983 */ /* 0x000f280000100a00 */
[----:B------:R-:W4:Y:S04]  /*416b0*/  LDL.64 R222, [R1+0x1208] ;  /* 0x0012080001de7983 */ /* 0x000f280000100a00 */
[----:B------:R-:W4:Y:S04]  /*416c0*/  LDL.64 R234, [R1+0x11d8] ;  /* 0x0011d80001ea7983 */ /* 0x000f280000100a00 */
[----:B------:R-:W4:Y:S04]  /*416d0*/  LDL.64 R232, [R1+0x11a8] ;  /* 0x0011a80001e87983 */ /* 0x000f280000100a00 */
        /* <DEDUP_REMOVED lines=13> */
[----:B-1----:R-:W4:Y:S04]  /*417b0*/  LDL.64 R78, [R1+0x1110] ;  /* 0x00111000014e7983 */ /* 0x002f280000100a00 */
        /* <DEDUP_REMOVED lines=41> */
[----:B--2---:R-:W-:Y:S04]  /*41a50*/  LDGSTS.E [R17+0x40100], desc[UR22][R236.64], P0 ;  /* 0x40100000ec117fae */ /* 0x004fe800081a1016 */
[----:B---3--:R-:W-:Y:S04]  /*41a60*/  LDGSTS.E [R17+0x40500], desc[UR22][R244.64], P0 ;  /* 0x40500000f4117fae */ /* 0x008fe800081a1016 */
[----:B----4-:R-:W-:Y:S04]  /*41a70*/  LDGSTS.E [R17+0x40900], desc[UR22][R12.64], P0 ;  /* 0x409000000c117fae */ /* 0x010fe800081a1016 */
[----:B------:R-:W2:Y:S04]  /*41a80*/  LDL.64 R236, [R1+0x88] ;  /* 0x0000880001ec7983 */ /* 0x000ea80000100a00 */
[----:B------:R-:W3:Y:S04]  /*41a90*/  LDL.64 R244, [R1+0xb8] ;  /* 0x0000b80001f47983 */ /* 0x000ee80000100a00 */
        /* <DEDUP_REMOVED lines=59> */
[----:B------:R-:W2:Y:S04]  /*41e50*/  LDL.64 R236, [R1+0x12f0] ;  /* 0x0012f00001ec7983 */ /* 0x000ea80000100a00 */
[----:B----4-:R-:W-:Y:S04]  /*41e60*/  LDGSTS.E [R17+0x60500], desc[UR22][R12.64], P0 ;  /* 0x605000000c117fae */ /* 0x010fe800081a1016 */
        /* <DEDUP_REMOVED lines=149> */
[----:B------:R-:W4:Y:S04]  /*427c0*/  LDL.64 R70, [R1+0x1068] ;  /* 0x0010680001467983 */ /* 0x000f280000100a00 */
[----:B------:R-:W4:Y:S04]  /*427d0*/  LDL.64 R54, [R1+0x1038] ;  /* 0x0010380001367983 */ /* 0x000f280000100a00 */
        /* <DEDUP_REMOVED lines=29> */
[----:B------:R-:W3:Y:S04]  /*429b0*/  LDL.64 R34, [R1+0xfe0] ;  /* 0x000fe00001227983 */ /* 0x000ee80000100a00 */
[----:B------:R-:W4:Y:S04]  /*429c0*/  LDL.64 R10, [R1+0x10c8] ;  /* 0x0010c800010a7983 */ /* 0x000f280000100a00 */
[----:B------:R-:W2:Y:S04]  /*429d0*/  LDL.64 R22, [R1+0xfb8] ;  /* 0x000fb80001167983 */ /* 0x000ea80000100a00 */
[----:B------:R-:W2:Y:S04]  /*429e0*/  LDL.64 R28, [R1+0xf90] ;  /* 0x000f9000011c7983 */ /* 0x000ea80000100a00 */
[----:B------:R-:W2:Y:S04]  /*429f0*/  LDL.64 R48, [R1+0x950] ;  /* 0x0009500001307983 */ /* 0x000ea80000100a00 */
[----:B------:R-:W2:Y:S04]  /*42a00*/  LDL.64 R60, [R1+0x930] ;  /* 0x00093000013c7983 */ /* 0x000ea80000100a00 */
[----:B------:R-:W2:Y:S04]  /*42a10*/  LDL.64 R76, [R1+0x900] ;  /* 0x00090000014c7983 */ /* 0x000ea80000100a00 */
[----:B------:R-:W2:Y:S04]  /*42a20*/  LDL.64 R92, [R1+0x8f8] ;  /* 0x0008f800015c7983 */ /* 0x000ea80000100a00 */
        /* <DEDUP_REMOVED lines=19> */
[----:B----4-:R-:W-:Y:S04]  /*42b60*/  LDGSTS.E [R15+0x47200], desc[UR22][R10.64], P0 ;  /* 0x472000000a0f7fae */ /* 0x010fe800081a1016 */
[----:B------:R-:W-:Y:S04]  /*42b70*/  LDGSTS.E [R15+0x47600], desc[UR22][R78.64], P0 ;  /* 0x476000004e0f7fae */ /* 0x000fe800081a1016 */
[----:B------:R-:W-:Y:S04]  /*42b80*/  LDGSTS.E [R15+0x47a00], desc[UR22][R70.64], P0 ;  /* 0x47a00000460f7fae */ /* 0x000fe800081a1016 */
[----:B------:R-:W4:Y:S04]  /*42b90*/  LDL.LU.64 R10, [R1+0x1980] ;  /* 0x00198000010a7983 */ /* 0x000f280000300a00 */
[----:B------:R-:W-:Y:S04]  /*42ba0*/  LDGSTS.E [R15+0x47e00], desc[UR22][R54.64], P0 ;  /* 0x47e00000360f7fae */ /* 0x000fe800081a1016 */
[----:B------:R-:W4:Y:S04]  /*42bb0*/  LDL.64 R70, [R1+0x800] ;  /* 0x0008000001467983 */ /* 0x000f280000100a00 */
[----:B--2---:R-:W-:Y:S04]  /*42bc0*/  LDGSTS.E [R15+0x60200], desc[UR22][R50.64], P0 ;  /* 0x60200000320f7fae */ /* 0x004fe800081a1016 */
[----:B------:R-:W2:Y:S04]  /*42bd0*/  LDL.64 R54, [R1+0x7c0] ;  /* 0x0007c00001367983 */ /* 0x000ea80000100a00 */
[----:B---3--:R-:W-:Y:S04]  /*42be0*/  LDGSTS.E [R15+0x60600], desc[UR22][R34.64], P0 ;  /* 0x60600000220f7fae */ /* 0x008fe800081a1016 */
        /* <DEDUP_REMOVED lines=52> */
[----:B----4-:R-:W-:Y:S04]  /*42f30*/  LDGSTS.E [R15+0x66e00], desc[UR22][R10.64], P0 ;  /* 0x66e000000a0f7fae */ /* 0x010fe800081a1016 */
[----:B------:R-:W-:Y:S04]  /*42f40*/  LDGSTS.E [R15+0x67200], desc[UR22][R70.64], P0 ;  /* 0x67200000460f7fae */ /* 0x000fe800081a1016 */
[----:B------:R-:W4:Y:S04]  /*42f50*/  LDL.64 R10, [R1+0x12e0] ;  /* 0x0012e000010a7983 */ /* 0x000f280000100a00 */
[----:B--2---:R-:W-:Y:S04]  /*42f60*/  LDGSTS.E [R15+0x67600], desc[UR22][R54.64], P0 ;  /* 0x67600000360f7fae */ /* 0x004fe800081a1016 */
[----:B---3--:R-:W-:Y:S04]  /*42f70*/  LDGSTS.E [R15+0x67a00], desc[UR22][R50.64], P0 ;  /* 0x67a00000320f7fae */ /* 0x008fe800081a1016 */
[----:B------:R-:W-:Y:S04]  /*42f80*/  LDGSTS.E [R15+0x67e00], desc[UR22][R4.64], P0 ;  /* 0x67e00000040f7fae */ /* 0x000fe800081a1016 */
[----:B------:R-:W-:Y:S04]  /*42f90*/  LDGSTS.E [R14+0x40280], desc[UR22][R34.64], P0 ;  /* 0x40280000220e7fae */ /* 0x000fe800081a1016 */
[----:B------:R-:W-:Y:S04]  /*42fa0*/  LDGSTS.E [R14+0x40680], desc[UR22][R22.64], P0 ;  /* 0x40680000160e7fae */ /* 0x000fe800081a1016 */
[----:B------:R-:W2:Y:S04]  /*42fb0*/  LDL.LU.64 R4, [R1+0x1978] ;  /* 0x0019780001047983 */ /* 0x000ea80000300a00 */
[----:B------:R-:W-:Y:S04]  /*42fc0*/  LDGSTS.E [R14+0x40a80], desc[UR22][R28.64], P0 ;  /* 0x40a800001c0e7fae */ /* 0x000fe800081a1016 */
[----:B------:R-:W3:Y:S04]  /*42fd0*/  LDL.64 R78, [R1+0x1280] ;  /* 0x00128000014e7983 */ /* 0x000ee80000100a00 */
[----:B------:R-:W-:Y:S04]  /*42fe0*/  LDGSTS.E [R14+0x40e80], desc[UR22][R48.64], P0 ;  /* 0x40e80000300e7fae */ /* 0x000fe800081a1016 */
[----:B------:R-:W2:Y:S04]  /*42ff0*/  LDL.64 R70, [R1+0x1250] ;  /* 0x0012500001467983 */ /* 0x000ea80000100a00 */
        /* <DEDUP_REMOVED lines=50> */
[----:B----4-:R-:W-:Y:S04]  /*43320*/  LDGSTS.E [R14+0x46a80], desc[UR22][R10.64], P0 ;  /* 0x46a800000a0e7fae */ /* 0x010fe800081a1016 */
[----:B------:R-:W4:Y:S04]  /*43330*/  LDL.64 R10, [R1+0x12b0] ;  /* 0x0012b000010a7983 */ /* 0x000f280000100a00 */
[----:B----4-:R-:W-:Y:S04]  /*43340*/  LDGSTS.E [R14+0x46e80], desc[UR22][R10.64], P0 ;  /* 0x46e800000a0e7fae */ /* 0x010fe800081a1016 */
[----:B---3--:R-:W-:Y:S04]  /*43350*/  LDGSTS.E [R14+0x47280], desc[UR22][R78.64], P0 ;  /* 0x472800004e0e7fae */ /* 0x008fe800081a1016 */
[----:B--2---:R-:W-:Y:S04]  /*43360*/  LDGSTS.E [R14+0x47680], desc[UR22][R70.64], P0 ;  /* 0x47680000460e7fae */ /* 0x004fe800081a1016 */
[----:B------:R-:W2:Y:S04]  /*43370*/  LDL.LU.64 R10, [R1+0x1970] ;  /* 0x00197000010a7983 */ /* 0x000ea80000300a00 */
        /* <DEDUP_REMOVED lines=30> */
[----:B------:R-:W2:Y:S04]  /*43560*/  LDL.LU.64 R10, [R1+0x1968] ;  /* 0x00196800010a7983 */ /* 0x000ea80000300a00 */
        /* <DEDUP_REMOVED lines=31> */
[----:B----4-:R-:W-:Y:S04]  /*43760*/  LDGSTS.E [R14+0x67680], desc[UR22][R54.64], P0 ;  /* 0x67680000360e7fae */ /* 0x010fe800081a1016 */
        /* <DEDUP_REMOVED lines=30> */
[----:B------:R-:W3:Y:S04]  /*43950*/  LDL.64 R78, [R1+0x13f0] ;  /* 0x0013f000014e7983 */ /* 0x000ee80000100a00 */
[----:B------:R-:W4:Y:S04]  /*43960*/  LDL.64 R70, [R1+0x13c8] ;  /* 0x0013c80001467983 */ /* 0x000f280000100a00 */
        /* <DEDUP_REMOVED lines=31> */
[----:B----4-:R-:W-:Y:S04]  /*43b60*/  LDGSTS.E [R10+0x47700], desc[UR22][R70.64], P0 ;  /* 0x47700000460a7fae */ /* 0x010fe800081a1016 */
        /* <DEDUP_REMOVED lines=127> */
[----:B------:R-:W2:Y:S04]  /*44360*/  LDL.LU.64 R78, [R1+0x1948] ;  /* 0x00194800014e7983 */ /* 0x000ea80000300a00 */
[----:B------:R-:W3:Y:S04]  /*44370*/  LDL.LU.64 R70, [R1+0x1940] ;  /* 0x0019400001467983 */ /* 0x000ee80000300a00 */
[----:B----4-:R-:W-:Y:S04]  /*44380*/  LDGSTS.E [R5+0x47780], desc[UR22][R54.64], P0 ;  /* 0x4778000036057fae */ /* 0x010fe800081a1016 */
[----:B------:R-:W-:Y:S04]  /*44390*/  LDGSTS.E [R5+0x47b80], desc[UR22][R50.64], P0 ;  /* 0x47b8000032057fae */ /* 0x000fe800081a1016 */
[----:B------:R-:W-:Y:S04]  /*443a0*/  LDGSTS.E [R5+0x47f80], desc[UR22][R34.64], P0 ;  /* 0x47f8000022057fae */ /* 0x000fe800081a1016 */
[----:B------:R-:W4:Y:S04]  /*443b0*/  LDL.LU.64 R54, [R1+0x1938] ;  /* 0x0019380001367983 */ /* 0x000f280000300a00 */
[----:B------:R-:W2:Y:S04]  /*443c0*/  LDL.LU.64 R50, [R1+0x1930] ;  /* 0x0019300001327983 */ /* 0x000ea80000300a00 */
[----:B------:R-:W2:Y:S04]  /*443d0*/  LDL.LU.64 R34, [R1+0x1928] ;  /* 0x0019280001227983 */ /* 0x000ea80000300a00 */
[----:B------:R-:W-:Y:S04]  /*443e0*/  LDGSTS.E [R5+0x60380], desc[UR22][R22.64], P0 ;  /* 0x6038000016057fae */ /* 0x000fe800081a1016 */
[----:B------:R-:W-:Y:S04]  /*443f0*/  LDGSTS.E [R5+0x60780], desc[UR22][R28.64], P0 ;  /* 0x607800001c057fae */ /* 0x000fe800081a1016 */
[----:B------:R-:W-:Y:S04]  /*44400*/  LDGSTS.E [R5+0x60b80], desc[UR22][R48.64], P0 ;  /* 0x60b8000030057fae */ /* 0x000fe800081a1016 */
[----:B------:R-:W2:Y:S04]  /*44410*/  LDL.LU.64 R22, [R1+0x1920] ;  /* 0x0019200001167983 */ /* 0x000ea80000300a00 */
        /* <DEDUP_REMOVED lines=46> */
[----:B------:R-:W2:Y:S04]  /*44700*/  LDL.LU.64 R230, [R1+0x1860] ;  /* 0x0018600001e67983 */ /* 0x000ea80000300a00 */
[----:B------:R-:W2:Y:S04]  /*44710*/  LDL.LU.64 R20, [R1+0x1858] ;  /* 0x0018580001147983 */ /* 0x000ea80000300a00 */
[----:B--2---:R-:W-:Y:S04]  /*44720*/  LDGSTS.E [R5+0x66b80], desc[UR22][R20.64], P0 ;  /* 0x66b8000014057fae */ /* 0x004fe800081a1016 */
[----:B------:R-:W-:Y:S04]  /*44730*/  LDGSTS.E [R5+0x66f80], desc[UR22][R230.64], P0 ;  /* 0x66f80000e6057fae */ /* 0x000fe800081a1016 */
[----:B------:R-:W-:Y:S04]  /*44740*/  LDGSTS.E [R5+0x67380], desc[UR22][R232.64], P0 ;  /* 0x67380000e8057fae */ /* 0x000fe800081a1016 */
[----:B------:R-:W2:Y:S04]  /*44750*/  LDL.LU.64 R20, [R1+0x1850] ;  /* 0x0018500001147983 */ /* 0x000ea80000300a00 */
[----:B------:R-:W2:Y:S04]  /*44760*/  LDL.LU.64 R230, [R1+0x1848] ;  /* 0x0018480001e67983 */ /* 0x000ea80000300a00 */
[----:B------:R-:W-:Y:S04]  /*44770*/  LDGSTS.E [R5+0x67780], desc[UR22][R234.64], P0 ;  /* 0x67780000ea057fae */ /* 0x000fe800081a1016 */
[----:B------:R-:W2:Y:S04]  /*44780*/  LDL.LU.64 R232, [R1+0x1840] ;  /* 0x0018400001e87983 */ /* 0x000ea80000300a00 */
[----:B------:R-:W-:Y:S04]  /*44790*/  LDGSTS.E [R5+0x67b80], desc[UR22][R222.64], P0 ;  /* 0x67b80000de057fae */ /* 0x000fe800081a1016 */
[----:B------:R-:W2:Y:S04]  /*447a0*/  LDL.LU.64 R234, [R1+0x1838] ;  /* 0x0018380001ea7983 */ /* 0x000ea80000300a00 */
[----:B------:R1:W-:Y:S04]  /*447b0*/  LDGSTS.E [R5+0x67f80], desc[UR22][R12.64], P0 ;  /* 0x67f800000c057fae */ /* 0x0003e800081a1016 */
[----:B------:R-:W0:Y:S04]  /*447c0*/  LDGDEPBAR ;  /* 0x00000000000079af */ /* 0x000e280000000000 */
[----:B------:R-:W1:Y:S01]  /*447d0*/  LDL.LU.64 R12, [R1+0x1830] ;  /* 0x00183000010c7983 */ /* 0x000e620000300a00 */
[----:B------:R-:W-:Y:S01]  /*447e0*/  BAR.SYNC.DEFER_BLOCKING 0x0 ;  /* 0x0000000000007b1d */ /* 0x000fe20000010000 */
[----:B-1----:R-:W-:-:S05]  /*447f0*/  IMAD.WIDE R12, R4, 0x4, R12 ;  /* 0x00000004040c7825 */ /* 0x002fca00078e020c */
[----:B------:R1:W-:Y:S04]  /*44800*/  STL.64 [R1+0x780], R12 ;  /* 0x0007800c01007387 */ /* 0x0003e80000100a00 */
[----:B-1----:R-:W2:Y:S04]  /*44810*/  LDL.LU.64 R12, [R1+0x1828] ;  /* 0x00182800010c7983 */ /* 0x002ea80000300a00 */
[----:B------:R1:W-:Y:S04]  /*44820*/  STL.64 [R1+0x1a68], R212 ;  /* 0x001a68d401007387 */ /* 0x0003e80000100a00 */
[----:B-1----:R-:W3:Y:S04]  /*44830*/  LDL.LU.64 R212, [R1+0xf00] ;  /* 0x000f000001d47983 */ /* 0x002ee80000300a00 */
[----:B------:R1:W-:Y:S04]  /*44840*/  STL.64 [R1+0x1a60], R214 ;  /* 0x001a60d601007387 */ /* 0x0003e80000100a00 */
[----:B-1----:R-:W4:Y:S04]  /*44850*/  LDL.LU.64 R214, [R1+0xeb8] ;  /* 0x000eb80001d67983 */ /* 0x002f280000300a00 */
[----:B------:R1:W-:Y:S04]  /*44860*/  STL.64 [R1+0x1a58], R216 ;  /* 0x001a58d801007387 */ /* 0x0003e80000100a00 */
[----:B-1----:R-:W4:Y:S04]  /*44870*/  LDL.LU.64 R216, [R1+0xf70] ;  /* 0x000f700001d87983 */ /* 0x002f280000300a00 */
[----:B------:R1:W-:Y:S04]  /*44880*/  STL.64 [R1+0x1a50], R218 ;  /* 0x001a50da01007387 */ /* 0x0003e80000100a00 */
[----:B-1----:R-:W4:Y:S04]  /*44890*/  LDL.LU.64 R218, [R1+0xef8] ;  /* 0x000ef80001da7983 */ /* 0x002f280000300a00 */
[----:B------:R1:W-:Y:S04]  /*448a0*/  STL.64 [R1+0x1a48], R220 ;  /* 0x001a48dc01007387 */ /* 0x0003e80000100a00 */
[----:B-1----:R-:W4:Y:S04]  /*448b0*/  LDL.64 R220, [R1+0x780] ;  /* 0x0007800001dc7983 */ /* 0x002f280000100a00 */
[----:B------:R1:W-:Y:S04]  /*448c0*/  STL.64 [R1+0x1a40], R14 ;  /* 0x001a400e01007387 */ /* 0x0003e80000100a00 */
[----:B------:R3:W-:Y:S04]  /*448d0*/  STL.64 [R1+0x1a38], R10 ;  /* 0x001a380a01007387 */ /* 0x0007e80000100a00 */
[----:B------:R-:W-:Y:S04]  /*448e0*/  STL [R1+0x1a10], R0 ;  /* 0x001a100001007387 */ /* 0x000fe80000100800 */
[----:B--2---:R4:W-:Y:S04]  /*448f0*/  STL.64 [R1+0x1828], R12 ;  /* 0x0018280c01007387 */ /* 0x0049e80000100a00 */
[----:B-1----:R-:W2:Y:S01]  /*44900*/  LDL.LU.64 R14, [R1+0xeb0] ;  /* 0x000eb000010e7983 */ /* 0x002ea20000300a00 */
[----:B---3--:R-:W-:-:S04]  /*44910*/  IMAD.WIDE R10, R4, 0x4, R212 ;  /* 0x00000004040a7825 */ /* 0x008fc800078e02d4 */
[----:B----4-:R-:W-:Y:S02]  /*44920*/  IMAD.WIDE R12, R4, 0x4, R216 ;  /* 0x00000004040c7825 */ /* 0x010fe400078e02d8 */
[----:B------:R-:W3:Y:S04]  /*44930*/  LDL.LU.64 R216, [R1+0x5f8] ;  /* 0x0005f80001d87983 */ /* 0x000ee80000300a00 */
[----:B------:R1:W-:Y:S04]  /*44940*/  STL.64 [R1+0x1a08], R12 ;  /* 0x001a080c01007387 */ /* 0x0003e80000100a00 */
[----:B------:R4:W-:Y:S04]  /*44950*/  STL.64 [R1+0x700], R10 ;  /* 0x0007000a01007387 */ /* 0x0009e80000100a00 */
[----:B------:R-:W-:Y:S01]  /*44960*/  @!PT LDS RZ, [RZ] ;  /* 0x00000000fffff984 */ /* 0x000fe20000000800 */
[----:B------:R-:W-:Y:S01]  /*44970*/  @!PT LDS RZ, [RZ] ;  /* 0x00000000fffff984 */ /* 0x000fe20000000800 */
[----:B------:R-:W-:Y:S01]  /*44980*/  @!PT LDS RZ, [RZ] ;  /* 0x00000000fffff984 */ /* 0x000fe20000000800 */
[----:B------:R-:W-:Y:S01]  /*44990*/  LDGSTS.E [R235+-0x70000], desc[UR22][R220.64], P4 ;  /* 0x90000000dceb7fae */ /* 0x000fe2000a1a1016 */
[----:B------:R-:W-:-:S02]  /*449a0*/  SEL R222, RZ, 0x4, P3 ;  /* 0x00000004ffde7807 */ /* 0x000fc40001800000 */
[----:B------:R-:W-:Y:S01]  /*449b0*/  LOP3.LUT R223, R3, 0x40, RZ, 0xfc, !PT ;  /* 0x0000004003df7812 */ /* 0x000fe200078efcff */
[----:B------:R1:W-:Y:S04]  /*449c0*/  LDGSTS.E [R235+-0x6fff8], desc[UR22][R12.64], P2 ;  /* 0x900080000ceb7fae */ /* 0x0003e800091a1016 */
[----:B------:R-:W3:Y:S04]  /*449d0*/  LDL.LU.64 R220, [R1+0x5f0] ;  /* 0x0005f00001dc7983 */ /* 0x000ee80000300a00 */
[----:B------:R-:W3:Y:S01]  /*449e0*/  LDL.LU.64 R212, [R1+0xf68] ;  /* 0x000f680001d47983 */ /* 0x000ee20000300a00 */
[----:B------:R-:W-:-:S02]  /*449f0*/  SEL R252, R252, RZ, P1 ;  /* 0x000000fffcfc7207 */ /* 0x000fc40000800000 */
[----:B------:R-:W-:Y:S02]  /*44a00*/  SEL R222, R222, RZ, P1 ;  /* 0x000000ffdede7207 */ /* 0x000fe40000800000 */
[----:B------:R-:W-:Y:S02]  /*44a10*/  ISETP.GE.AND P3, PT, R223, UR5, PT ;  /* 0x00000005df007c0c */ /* 0x000fe4000bf66270 */
[----:B------:R-:W-:Y:S02]  /*44a20*/  LOP3.LUT R223, R3, 0x42, RZ, 0xfc, !PT ;  /* 0x0000004203df7812 */ /* 0x000fe400078efcff */
[----:B------:R-:W-:Y:S02]  /*44a30*/  ISETP.NE.U32.AND P0, PT, R252, RZ, PT ;  /* 0x000000fffc00720c */ /* 0x000fe40003f05070 */
[----:B------:R-:W-:Y:S02]  /*44a40*/  ISETP.NE.U32.AND P4, PT, R222, RZ, PT ;  /* 0x000000ffde00720c */ /* 0x000fe40003f85070 */
[----:B------:R-:W-:-:S02]  /*44a50*/  SEL R222, RZ, 0x4, P3 ;  /* 0x00000004ffde7807 */ /* 0x000fc40001800000 */
[----:B------:R-:W-:Y:S02]  /*44a60*/  ISETP.GE.AND P3, PT, R223, UR5, PT ;  /* 0x00000005df007c0c */ /* 0x000fe4000bf66270 */
[----:B------:R-:W-:Y:S02]  /*44a70*/  SEL R222, R222, RZ, P1 ;  /* 0x000000ffdede7207 */ /* 0x000fe40000800000 */
[----:B------:R-:W-:Y:S02]  /*44a80*/  SEL R223, RZ, 0x4, P3 ;  /* 0x00000004ffdf7807 */ /* 0x000fe40001800000 */
[----:B------:R-:W-:Y:S01]  /*44a90*/  LOP3.LUT R252, R3, 0x60, RZ, 0xfc, !PT ;  /* 0x0000006003fc7812 */ /* 0x000fe200078efcff */
[----:B------:R4:W-:Y:S01]  /*44aa0*/  LDGSTS.E [R235+-0x6e000], desc[UR22][R10.64], P0 ;  /* 0x920000000aeb7fae */ /* 0x0009e200081a1016 */
[----:B------:R-:W-:Y:S02]  /*44ab0*/  ISETP.NE.U32.AND P3, PT, R222, RZ, PT ;  /* 0x000000ffde00720c */ /* 0x000fe40003f65070 */
[----:B------:R-:W-:-:S02]  /*44ac0*/  SEL R222, R223, RZ, P1 ;  /* 0x000000ffdfde7207 */ /* 0x000fc40000800000 */
[----:B------:R-:W-:Y:S01]  /*44ad0*/  ISETP.GE.AND P2, PT, R252, UR5, PT ;  /* 0x00000005fc007c0c */ /* 0x000fe2000bf46270 */
[----:B-1----:R-:W-:Y:S01]  /*44ae0*/  IMAD.WIDE R12, R4, 0x4, R218 ;  /* 0x00000004040c7825 */ /* 0x002fe200078e02da */
[----:B------:R-:W-:Y:S02]  /*44af0*/  LOP3.LUT R252, R3, 0x62, RZ, 0xfc, !PT ;  /* 0x0000006203fc7812 */ /* 0x000fe400078efcff */
[----:B------:R-:W-:Y:S02]  /*44b00*/  ISETP.NE.U32.AND P0, PT, R222, RZ, PT ;  /* 0x000000ffde00720c */ /* 0x000fe40003f05070 */
[----:B------:R-:W-:Y:S01]  /*44b10*/  SEL R222, RZ, 0x4, P2 ;  /* 0x00000004ffde7807 */ /* 0x000fe20001000000 */
[----:B----4-:R-:W-:Y:S01]  /*44b20*/  IMAD.WIDE R10, R4, 0x4, R214 ;  /* 0x00000004040a7825 */ /* 0x010fe200078e02d6 */
[----:B------:R-:W-:Y:S01]  /*44b30*/  ISETP.GE.AND P2, PT, R252, UR5, PT ;  /* 0x00000005fc007c0c */ /* 0x000fe2000bf46270 */
[----:B------:R2:W-:Y:S01]  /*44b40*/  STL.64 [R1+0x6f8], R12 ;  /* 0x0006f80c01007387 */ /* 0x0005e20000100a00 */
[----:B------:R-:W-:-:S03]  /*44b50*/  SEL R222, R222, RZ, P1 ;  /* 0x000000ffdede7207 */ /* 0x000fc60000800000 */
[----:B------:R3:W-:Y:S01]  /*44b60*/  STL.64 [R1+0x680], R10 ;  /* 0x0006800a01007387 */ /* 0x0007e20000100a00 */
[----:B------:R-:W-:-:S03]  /*44b70*/  SEL R223, RZ, 0x4, P2 ;  /* 0x00000004ffdf7807 */ /* 0x000fc60001000000 */
[----:B------:R-:W4:Y:S01]  /*44b80*/  LDL.LU.64 R218, [R1+0xf60] ;  /* 0x000f600001da7983 */ /* 0x000f220000300a00 */
[----:B------:R-:W-:-:S03]  /*44b90*/  ISETP.NE.U32.AND P2, PT, R222, RZ, PT ;  /* 0x000000ffde00720c */ /* 0x000fc60003f45070 */
[----:B------:R-:W4:Y:S04]  /*44ba0*/  LDL.LU.64 R214, [R1+0xef0] ;  /* 0x000ef00001d67983 */ /* 0x000f280000300a00 */
[----:B------:R2:W-:Y:S04]  /*44bb0*/  LDGSTS.E [R235+-0x6dff8], desc[UR22][R12.64], P4 ;  /* 0x920080000ceb7fae */ /* 0x0005e8000a1a1016 */
[----:B------:R3:W-:Y:S01]  /*44bc0*/  LDGSTS.E [R235+-0x6c000], desc[UR22][R10.64], P3 ;  /* 0x940000000aeb7fae */ /* 0x0007e200099a1016 */
[----:B--2---:R-:W-:-:S05]  /*44bd0*/  IMAD.WIDE R12, R4, 0x4, R14 ;  /* 0x00000004040c7825 */ /* 0x004fca00078e020e */
[----:B------:R1:W-:Y:S04]  /*44be0*/  STL.64 [R1+0x678], R12 ;  /* 0x0006780c01007387 */ /* 0x0003e80000100a00 */
[----:B------:R1:W-:Y:S01]  /*44bf0*/  LDGSTS.E [R235+-0x6bff8], desc[UR22][R12.64], P0 ;  /* 0x940080000ceb7fae */ /* 0x0003e200081a1016 */
[----:B---3--:R-:W-:-:S05]  /*44c00*/  IMAD.WIDE R10, R4, 0x4, R216 ;  /* 0x00000004040a7825 */ /* 0x008fca00078e02d8 */
[----:B------:R2:W-:Y:S04]  /*44c10*/  STL.64 [R1+0x600], R10 ;  /* 0x0006000a01007387 */ /* 0x0005e80000100a00 */
[----:B------:R2:W-:Y:S04]  /*44c20*/  LDGSTS.E [R235+-0x6a000], desc[UR22][R10.64], P2 ;  /* 0x960000000aeb7fae */ /* 0x0005e800091a1016 */
[----:B------:R-:W3:Y:S04]  /*44c30*/  LDL.LU.64 R14, [R1+0xee8] ;  /* 0x000ee800010e7983 */ /* 0x000ee80000300a00 */
[----:B------:R-:W3:Y:S01]  /*44c40*/  LDL.LU.64 R216, [R1+0xea8] ;  /* 0x000ea80001d87983 */ /* 0x000ee20000300a00 */
        /* <DEDUP_REMOVED lines=25> */
[----:B------:R-:W-:Y:S01]  /*44de0*/  SEL R222, R222, RZ, P1 ;  /* 0x000000ffdede7207 */ /* 0x000fe20000800000 */
[----:B----4-:R-:W-:Y:S01]  /*44df0*/  IMAD.WIDE R12, R4, 0x4, R218 ;  /* 0x00000004040c7825 */ /* 0x010fe200078e02da */
[----:B------:R-:W-:-:S02]  /*44e00*/  SEL R223, RZ, 0x4, P0 ;  /* 0x00000004ffdf7807 */ /* 0x000fc40000000000 */
[----:B------:R-:W-:Y:S02]  /*44e10*/  ISETP.NE.U32.AND P0, PT, R222, RZ, PT ;  /* 0x000000ffde00720c */ /* 0x000fe40003f05070 */
[----:B------:R-:W-:Y:S01]  /*44e20*/  SEL R222, R223, RZ, P1 ;  /* 0x000000ffdfde7207 */ /* 0x000fe20000800000 */
[----:B------:R3:W-:Y:S01]  /*44e30*/  STL.64 [R1+0x768], R12 ;  /* 0x0007680c01007387 */ /* 0x0007e20000100a00 */
[----:B-1----:R-:W-:Y:S02]  /*44e40*/  IMAD.WIDE R10, R4, 0x4, R214 ;  /* 0x00000004040a7825 */ /* 0x002fe400078e02d6 */
[----:B------:R-:W-:Y:S01]  /*44e50*/  ISETP.NE.U32.AND P4, PT, R222, RZ, PT ;  /* 0x000000ffde00720c */ /* 0x000fe20003f85070 */
[----:B------:R3:W-:Y:S04]  /*44e60*/  LDGSTS.E [R234+-0x6fff8], desc[UR22][R12.64], P2 ;  /* 0x900080000cea7fae */ /* 0x0007e800091a1016 */
[----:B------:R1:W-:Y:S04]  /*44e70*/  STL.64 [R1+0x6f0], R10 ;  /* 0x0006f00a01007387 */ /* 0x0003e80000100a00 */
[----:B------:R-:W4:Y:S04]  /*44e80*/  LDL.LU.64 R214, [R1+0x5e0] ;  /* 0x0005e00001d67983 */ /* 0x000f280000300a00 */
[----:B------:R1:W-:Y:S04]  /*44e90*/  LDGSTS.E [R234+-0x6e000], desc[UR22][R10.64], P0 ;  /* 0x920000000aea7fae */ /* 0x0003e800081a1016 */
[----:B------:R-:W4:Y:S01]  /*44ea0*/  LDL.LU.64 R218, [R1+0xf58] ;  /* 0x000f580001da7983 */ /* 0x000f220000300a00 */
[----:B---3--:R-:W-:-:S04]  /*44eb0*/  IMAD.WIDE R12, R4, 0x4, R14 ;  /* 0x00000004040c7825 */ /* 0x008fc800078e020e */
[C---:B-1----:R-:W-:Y:S01]  /*44ec0*/  IMAD.WIDE R10, R4.reuse, 0x4, R216 ;  /* 0x00000004040a7825 */ /* 0x042fe200078e02d8 */
[----:B------:R2:W-:Y:S04]  /*44ed0*/  STL.64 [R1+0x6e8], R12 ;  /* 0x0006e80c01007387 */ /* 0x0005e80000100a00 */
[----:B------:R2:W-:Y:S04]  /*44ee0*/  LDGSTS.E [R234+-0x6dff8], desc[UR22][R12.64], P4 ;  /* 0x920080000cea7fae */ /* 0x0005e8000a1a1016 */
[----:B------:R1:W-:Y:S04]  /*44ef0*/  STL.64 [R1+0x670], R10 ;  /* 0x0006700a01007387 */ /* 0x0003e80000100a00 */
[----:B------:R-:W3:Y:S01]  /*44f00*/  LDL.LU.64 R216, [R1+0xf50] ;  /* 0x000f500001d87983 */ /* 0x000ee20000300a00 */
        /* <DEDUP_REMOVED lines=9> */
[----:B------:R-:W-:Y:S02]  /*44fa0*/  LOP3.LUT R252, R3, 0x64, RZ, 0xfc, !PT ;  /* 0x0000006403fc7812 */ /* 0x000fe400078efcff */
        /* <DEDUP_REMOVED lines=10> */
[----:B------:R-:W-:Y:S02]  /*45050*/  LOP3.LUT R252, R3, 0x8, RZ, 0xfc, !PT ;  /* 0x0000000803fc7812 */ /* 0x000fe400078efcff */
[----:B------:R-:W-:Y:S01]  /*45060*/  ISETP.NE.U32.AND P2, PT, R222, RZ, PT ;  /* 0x000000ffde00720c */ /* 0x000fe20003f45070 */
[----:B------:R4:W-:Y:S01]  /*45070*/  STL.64 [R1+0x668], R12 ;  /* 0x0006680c01007387 */ /* 0x0009e20000100a00 */
[----:B------:R-:W-:-:S02]  /*45080*/  SEL R222, R223, RZ, P1 ;  /* 0x000000ffdfde7207 */ /* 0x000fc40000800000 */
[----:B------:R-:W-:Y:S01]  /*45090*/  ISETP.GE.AND P4, PT, R252, UR5, PT ;  /* 0x00000005fc007c0c */ /* 0x000fe2000bf86270 */
[----:B-1----:R-:W-:Y:S01]  /*450a0*/  IMAD.WIDE R10, R4, 0x4, R220 ;  /* 0x00000004040a7825 */ /* 0x002fe200078e02dc */
[----:B------:R-:W-:Y:S01]  /*450b0*/  LOP3.LUT R252, R3, 0xa, RZ, 0xfc, !PT ;  /* 0x0000000a03fc7812 */ /* 0x000fe200078efcff */
[----:B------:R4:W-:Y:S01]  /*450c0*/  LDGSTS.E [R234+-0x6bff8], desc[UR22][R12.64], P0 ;  /* 0x940080000cea7fae */ /* 0x0009e200081a1016 */
[----:B------:R-:W-:Y:S02]  /*450d0*/  ISETP.NE.U32.AND P3, PT, R222, RZ, PT ;  /* 0x000000ffde00720c */ /* 0x000fe40003f65070 */
[----:B------:R-:W-:Y:S02]  /*450e0*/  SEL R222, RZ, 0x4, P4 ;  /* 0x00000004ffde7807 */ /* 0x000fe40002000000 */
[----:B------:R-:W-:Y:S01]  /*450f0*/  ISETP.GE.AND P4, PT, R252, UR5, PT ;  /* 0x00000005fc007c0c */ /* 0x000fe2000bf86270 */
[----:B------:R1:W-:Y:S01]  /*45100*/  STL.64 [R1+0x5f0], R10 ;  /* 0x0005f00a01007387 */ /* 0x0003e20000100a00 */
[----:B------:R-:W-:-:S02]  /*45110*/  SEL R222, R222, RZ, P1 ;  /* 0x000000ffdede7207 */ /* 0x000fc40000800000 */
[----:B------:R-:W-:Y:S01]  /*45120*/  SEL R223, RZ, 0x4, P4 ;  /* 0x00000004ffdf7807 */ /* 0x000fe20002000000 */
[----:B------:R-:W2:Y:S01]  /*45130*/  LDL.LU.64 R220, [R1+0xed8] ;  /* 0x000ed80001dc7983 */ /* 0x000ea20000300a00 */
[----:B----4-:R-:W-:Y:S01]  /*45140*/  IMAD.WIDE R12, R4, 0x4, R214 ;  /* 0x00000004040c7825 */ /* 0x010fe200078e02d6 */
[----:B------:R-:W-:Y:S02]  /*45150*/  ISETP.NE.U32.AND P4, PT, R222, RZ, PT ;  /* 0x000000ffde00720c */ /* 0x000fe40003f85070 */
[----:B------:R-:W4:Y:S04]  /*45160*/  LDL.LU.64 R214, [R1+0xe98] ;  /* 0x000e980001d67983 */ /* 0x000f280000300a00 */
[----:B------:R1:W-:Y:S04]  /*45170*/  LDGSTS.E [R234+-0x6a000], desc[UR22][R10.64], P2 ;  /* 0x960000000aea7fae */ /* 0x0003e800091a1016 */
[----:B------:R3:W-:Y:S04]  /*45180*/  STL.64 [R1+0x5e8], R12 ;  /* 0x0005e80c01007387 */ /* 0x0007e80000100a00 */
[----:B------:R-:W-:Y:S01]  /*45190*/  STL.64 [R1+0x1a18], R234 ;  /* 0x001a18ea01007387 */ /* 0x000fe20000100a00 */
[----:B-1----:R-:W-:-:S03]  /*451a0*/  IMAD.WIDE R10, R4, 0x4, R218 ;  /* 0x00000004040a7825 */ /* 0x002fc600078e02da */
[----:B------:R3:W-:Y:S04]  /*451b0*/  LDGSTS.E [R234+-0x69ff8], desc[UR22][R12.64], P3 ;  /* 0x960080000cea7fae */ /* 0x0007e800099a1016 */
[----:B------:R2:W-:Y:S04]  /*451c0*/  STL.64 [R1+0x760], R10 ;  /* 0x0007600a01007387 */ /* 0x0005e80000100a00 */
[----:B------:R2:W-:Y:S04]  /*451d0*/  LDGSTS.E [R233+-0x70000], desc[UR22][R10.64], P4 ;  /* 0x900000000ae97fae */ /* 0x0005e8000a1a1016 */
[----:B------:R-:W4:Y:S04]  /*451e0*/  LDL.LU.64 R14, [R1+0xc20] ;  /* 0x000c2000010e7983 */ /* 0x000f280000300a00 */
[----:B------:R-:W4:Y:S01]  /*451f0*/  LDL.LU.64 R218, [R1+0x5d8] ;  /* 0x0005d80001da7983 */ /* 0x000f220000300a00 */
[----:B---3--:R-:W-:-:S05]  /*45200*/  IMAD.WIDE R12, R4, 0x4, R216 ;  /* 0x00000004040c7825 */ /* 0x008fca00078e02d8 */
[----:B------:R1:W-:Y:S01]  /*45210*/  STL.64 [R1+0x758], R12 ;  /* 0x0007580c01007387 */ /* 0x0003e20000100a00 */
[----:B--2---:R-:W-:-:S05]  /*45220*/  IMAD.WIDE R10, R4, 0x4, R212 ;  /* 0x00000004040a7825 */ /* 0x004fca00078e02d4 */
[----:B------:R4:W-:Y:S04]  /*45230*/  STL.64 [R1+0x6e0], R10 ;  /* 0x0006e00a01007387 */ /* 0x0009e80000100a00 */
[----:B------:R-:W2:Y:S04]  /*45240*/  LDL.LU.64 R216, [R1+0x5d0] ;  /* 0x0005d00001d87983 */ /* 0x000ea80000300a00 */
[----:B------:R-:W3:Y:S01]  /*45250*/  LDL.LU.64 R212, [R1+0xf48] ;  /* 0x000f480001d47983 */ /* 0x000ee20000300a00 */
        /* <DEDUP_REMOVED lines=9> */
[----:B------:R-:W-:Y:S02]  /*452f0*/  LOP3.LUT R252, R3, 0x48, RZ, 0xfc, !PT ;  /* 0x0000004803fc7812 */ /* 0x000fe400078efcff */
        /* <DEDUP_REMOVED lines=11> */
[----:B------:R-:W-:-:S02]  /*453b0*/  LOP3.LUT R252, R3, 0x68, RZ, 0xfc, !PT ;  /* 0x0000006803fc7812 */ /* 0x000fc400078efcff */
[----:B------:R-:W-:Y:S02]  /*453c0*/  ISETP.NE.U32.AND P3, PT, R222, RZ, PT ;  /* 0x000000ffde00720c */ /* 0x000fe40003f65070 */
[----:B------:R-:W-:Y:S02]  /*453d0*/  SEL R222, R223, RZ, P1 ;  /* 0x000000ffdfde7207 */ /* 0x000fe40000800000 */
[----:B------:R-:W-:Y:S01]  /*453e0*/  ISETP.GE.AND P2, PT, R252, UR5, PT ;  /* 0x00000005fc007c0c */ /* 0x000fe2000bf46270 */
[----:B-1----:R-:W-:Y:S01]  /*453f0*/  IMAD.WIDE R12, R4, 0x4, R220 ;  /* 0x00000004040c7825 */ /* 0x002fe200078e02dc */
[----:B------:R-:W-:Y:S02]  /*45400*/  LOP3.LUT R252, R3, 0x6a, RZ, 0xfc, !PT ;  /* 0x0000006a03fc7812 */ /* 0x000fe400078efcff */
[----:B------:R-:W-:Y:S01]  /*45410*/  ISETP.NE.U32.AND P0, PT, R222, RZ, PT ;  /* 0x000000ffde00720c */ /* 0x000fe20003f05070 */
[----:B----4-:R-:W-:Y:S01]  /*45420*/  IMAD.WIDE R10, R4, 0x4, R214 ;  /* 0x00000004040a7825 */ /* 0x010fe200078e02d6 */
[----:B------:R-:W-:Y:S01]  /*45430*/  SEL R222, RZ, 0x4, P2 ;  /* 0x00000004ffde7807 */ /* 0x000fe20001000000 */
[----:B------:R1:W-:Y:S01]  /*45440*/  STL.64 [R1+0x6d8], R12 ;  /* 0x0006d80c01007387 */ /* 0x0003e20000100a00 */
[----:B------:R-:W-:-:S02]  /*45450*/  ISETP.GE.AND P2, PT, R252, UR5, PT ;  /* 0x00000005fc007c0c */ /* 0x000fc4000bf46270 */
[----:B------:R-:W-:Y:S01]  /*45460*/  SEL R222, R222, RZ, P1 ;  /* 0x000000ffdede7207 */ /* 0x000fe20000800000 */
[----:B------:R4:W-:Y:S01]  /*45470*/  STL.64 [R1+0x660], R10 ;  /* 0x0006600a01007387 */ /* 0x0009e20000100a00 */
[----:B------:R-:W-:-:S03]  /*45480*/  SEL R223, RZ, 0x4, P2 ;  /* 0x00000004ffdf7807 */ /* 0x000fc60001000000 */
[----:B------:R-:W3:Y:S01]  /*45490*/  LDL.LU.64 R220, [R1+0xf40] ;  /* 0x000f400001dc7983 */ /* 0x000ee20000300a00 */
[----:B------:R-:W-:-:S03]  /*454a0*/  ISETP.NE.U32.AND P2, PT, R222, RZ, PT ;  /* 0x000000ffde00720c */ /* 0x000fc60003f45070 */
[----:B------:R-:W3:Y:S04]  /*454b0*/  LDL.LU.64 R214, [R1+0xed0] ;  /* 0x000ed00001d67983 */ /* 0x000ee80000300a00 */
[----:B------:R1:W-:Y:S04]  /*454c0*/  LDGSTS.E [R233+-0x6dff8], desc[UR22][R12.64], P4 ;  /* 0x920080000ce97fae */ /* 0x0003e8000a1a1016 */
[----:B------:R4:W-:Y:S01]  /*454d0*/  LDGSTS.E [R233+-0x6c000], desc[UR22][R10.64], P3 ;  /* 0x940000000ae97fae */ /* 0x0009e200099a1016 */
[----:B-1----:R-:W-:-:S04]  /*454e0*/  IMAD.WIDE R12, R4, 0x4, R14 ;  /* 0x00000004040c7825 */ /* 0x002fc800078e020e */
[C---:B----4-:R-:W-:Y:S01]  /*454f0*/  IMAD.WIDE R10, R4.reuse, 0x4, R218 ;  /* 0x00000004040a7825 */ /* 0x050fe200078e02da */
[----:B------:R2:W-:Y:S04]  /*45500*/  STL.64 [R1+0x658], R12 ;  /* 0x0006580c01007387 */ /* 0x0005e80000100a00 */
[----:B------:R2:W-:Y:S04]  /*45510*/  LDGSTS.E [R233+-0x6bff8], desc[UR22][R12.64], P0 ;  /* 0x940080000ce97fae */ /* 0x0005e800081a1016 */
[----:B------:R3:W-:Y:S04]  /*45520*/  STL.64 [R1+0x5e0], R10 ;  /* 0x0005e00a01007387 */ /* 0x0007e80000100a00 */
[----:B------:R3:W-:Y:S04]  /*45530*/  LDGSTS.E [R233+-0x6a000], desc[UR22][R10.64], P2 ;  /* 0x960000000ae97fae */ /* 0x0007e800091a1016 */
[----:B------:R-:W4:Y:S04]  /*45540*/  LDL.LU.64 R14, [R1+0xec8] ;  /* 0x000ec800010e7983 */ /* 0x000f280000300a00 */
[----:B------:R-:W4:Y:S01]  /*45550*/  LDL.LU.64 R218, [R1+0xc08] ;  /* 0x000c080001da7983 */ /* 0x000f220000300a00 */
[----:B--2---:R-:W-:-:S04]  /*45560*/  IMAD.WIDE R12, R4, 0x4, R216 ;  /* 0x00000004040c7825 */ /* 0x004fc800078e02d8 */
        /* <DEDUP_REMOVED lines=27> */
[----:B------:R-:W-:Y:S01]  /*45720*/  SEL R222, R223, RZ, P1 ;  /* 0x000000ffdfde7207 */ /* 0x000fe20000800000 */
[----:B-1----:R-:W-:-:S04]  /*45730*/  IMAD.WIDE R12, R4, 0x4, R220 ;  /* 0x00000004040c7825 */ /* 0x002fc800078e02dc */
[----:B--2---:R-:W-:Y:S01]  /*45740*/  IMAD.WIDE R10, R4, 0x4, R214 ;  /* 0x00000004040a7825 */ /* 0x004fe200078e02d6 */
[----:B------:R4:W-:Y:S01]  /*45750*/  STL.64 [R1+0x748], R12 ;  /* 0x0007480c01007387 */ /* 0x0009e20000100a00 */
[----:B------:R-:W-:-:S03]  /*45760*/  ISETP.NE.U32.AND P4, PT, R222, RZ, PT ;  /* 0x000000ffde00720c */ /* 0x000fc60003f85070 */
[----:B------:R1:W-:Y:S04]  /*45770*/  STL.64 [R1+0x6d0], R10 ;  /* 0x0006d00a01007387 */ /* 0x0003e80000100a00 */
[----:B------:R-:W2:Y:S04]  /*45780*/  LDL.LU.64 R214, [R1+0x5c0] ;  /* 0x0005c00001d67983 */ /* 0x000ea80000300a00 */
[----:B------:R4:W-:Y:S04]  /*45790*/  LDGSTS.E [R232+-0x6fff8], desc[UR22][R12.64], P2 ;  /* 0x900080000ce87fae */ /* 0x0009e800091a1016 */
[----:B------:R1:W-:Y:S04]  /*457a0*/  LDGSTS.E [R232+-0x6e000], desc[UR22][R10.64], P0 ;  /* 0x920000000ae87fae */ /* 0x0003e800081a1016 */
[----:B------:R-:W2:Y:S01]  /*457b0*/  LDL.LU.64 R220, [R1+0xf38] ;  /* 0x000f380001dc7983 */ /* 0x000ea20000300a00 */
[----:B----4-:R-:W-:-:S04]  /*457c0*/  IMAD.WIDE R12, R4, 0x4, R14 ;  /* 0x00000004040c7825 */ /* 0x010fc800078e020e */
[C---:B-1----:R-:W-:Y:S01]  /*457d0*/  IMAD.WIDE R10, R4.reuse, 0x4, R218 ;  /* 0x00000004040a7825 */ /* 0x042fe200078e02da */
[----:B------:R3:W-:Y:S04]  /*457e0*/  STL.64 [R1+0x6c8], R12 ;  /* 0x0006c80c01007387 */ /* 0x0007e80000100a00 */
[----:B------:R3:W-:Y:S04]  /*457f0*/  LDGSTS.E [R232+-0x6dff8], desc[UR22][R12.64], P4 ;  /* 0x920080000ce87fae */ /* 0x0007e8000a1a1016 */
        /* <DEDUP_REMOVED lines=36> */
[----:B------:R-:W3:Y:S01]  /*45a40*/  LDL.LU.64 R216, [R1+0xbc8] ;  /* 0x000bc80001d87983 */ /* 0x000ee20000300a00 */
[----:B------:R-:W-:-:S03]  /*45a50*/  ISETP.NE.U32.AND P4, PT, R222, RZ, PT ;  /* 0x000000ffde00720c */ /* 0x000fc60003f85070 */
[----:B------:R1:W-:Y:S01]  /*45a60*/  LDGSTS.E [R232+-0x6a000], desc[UR22][R10.64], P2 ;  /* 0x960000000ae87fae */ /* 0x0003e200091a1016 */
[----:B--2---:R-:W-:-:S03]  /*45a70*/  IMAD.WIDE R12, R4, 0x4, R214 ;  /* 0x00000004040c7825 */ /* 0x004fc600078e02d6 */
[----:B------:R-:W2:Y:S04]  /*45a80*/  LDL.LU.64 R214, [R1+0xa00] ;  /* 0x000a000001d67983 */ /* 0x000ea80000300a00 */
[----:B------:R4:W-:Y:S01]  /*45a90*/  STL.64 [R1+0x5c8], R12 ;  /* 0x0005c80c01007387 */ /* 0x0009e20000100a00 */
[----:B-1----:R-:W-:-:S03]  /*45aa0*/  IMAD.WIDE R10, R4, 0x4, R220 ;  /* 0x00000004040a7825 */ /* 0x002fc600078e02dc */
[----:B------:R-:W-:Y:S04]  /*45ab0*/  STL.64 [R1+0x1a20], R232 ;  /* 0x001a20e801007387 */ /* 0x000fe80000100a00 */
[----:B------:R4:W-:Y:S04]  /*45ac0*/  LDGSTS.E [R232+-0x69ff8], desc[UR22][R12.64], P3 ;  /* 0x960080000ce87fae */ /* 0x0009e800099a1016 */
[----:B------:R3:W-:Y:S04]  /*45ad0*/  STL.64 [R1+0x740], R10 ;  /* 0x0007400a01007387 */ /* 0x0007e80000100a00 */
[----:B------:R3:W-:Y:S04]  /*45ae0*/  LDGSTS.E [R231+-0x70000], desc[UR22][R10.64], P4 ;  /* 0x900000000ae77fae */ /* 0x0007e8000a1a1016 */
[----:B------:R-:W2:Y:S04]  /*45af0*/  LDL.LU.64 R14, [R1+0x9f0] ;  /* 0x0009f000010e7983 */ /* 0x000ea80000300a00 */
[----:B------:R-:W2:Y:S01]  /*45b00*/  LDL.LU.64 R220, [R1+0x5b8] ;  /* 0x0005b80001dc7983 */ /* 0x000ea20000300a00 */
[----:B----4-:R-:W-:-:S05]  /*45b10*/  IMAD.WIDE R12, R4, 0x4, R218 ;  /* 0x00000004040c7825 */ /* 0x010fca00078e02da */
[----:B------:R1:W-:Y:S01]  /*45b20*/  STL.64 [R1+0x738], R12 ;  /* 0x0007380c01007387 */ /* 0x0003e20000100a00 */
[----:B---3--:R-:W-:-:S05]  /*45b30*/  IMAD.WIDE R10, R4, 0x4, R212 ;  /* 0x00000004040a7825 */ /* 0x008fca00078e02d4 */
[----:B------:R2:W-:Y:S04]  /*45b40*/  STL.64 [R1+0x6c0], R10 ;  /* 0x0006c00a01007387 */ /* 0x0005e80000100a00 */
[----:B------:R-:W3:Y:S04]  /*45b50*/  LDL.LU.64 R218, [R1+0x5b0] ;  /* 0x0005b00001da7983 */ /* 0x000ee80000300a00 */
        /* <DEDUP_REMOVED lines=28> */
[----:B------:R-:W-:Y:S02]  /*45d20*/  ISETP.NE.U32.AND P0, PT, R222, RZ, PT ;  /* 0x000000ffde00720c */ /* 0x000fe40003f05070 */
[----:B------:R-:W-:Y:S01]  /*45d30*/  SEL R222, RZ, 0x4, P2 ;  /* 0x00000004ffde7807 */ /* 0x000fe20001000000 */
[----:B--2---:R-:W-:Y:S01]  /*45d40*/  IMAD.WIDE R10, R4, 0x4, R214 ;  /* 0x00000004040a7825 */ /* 0x004fe200078e02d6 */
        /* <DEDUP_REMOVED lines=10> */
[----:B-1----:R-:W-:-:S04]  /*45df0*/  IMAD.WIDE R12, R4, 0x4, R14 ;  /* 0x00000004040c7825 */ /* 0x002fc800078e020e */
[C---:B--2---:R-:W-:Y:S01]  /*45e00*/  IMAD.WIDE R10, R4.reuse, 0x4, R220 ;  /* 0x00000004040a7825 */ /* 0x044fe200078e02dc */
[----:B------:R3:W-:Y:S04]  /*45e10*/  STL.64 [R1+0x638], R12 ;  /* 0x0006380c01007387 */ /* 0x0007e80000100a00 */
[----:B------:R3:W-:Y:S04]  /*45e20*/  LDGSTS.E [R231+-0x6bff8], desc[UR22][R12.64], P0 ;  /* 0x940080000ce77fae */ /* 0x0007e800081a1016 */
[----:B------:R4:W-:Y:S04]  /*45e30*/  STL.64 [R1+0x5c0], R10 ;  /* 0x0005c00a01007387 */ /* 0x0009e80000100a00 */
[----:B------:R4:W-:Y:S04]  /*45e40*/  LDGSTS.E [R231+-0x6a000], desc[UR22][R10.64], P2 ;  /* 0x960000000ae77fae */ /* 0x0009e800091a1016 */
[----:B------:R-:W2:Y:S04]  /*45e50*/  LDL.LU.64 R14, [R1+0xba8] ;  /* 0x000ba800010e7983 */ /* 0x000ea80000300a00 */
[----:B------:R-:W2:Y:S01]  /*45e60*/  LDL.LU.64 R220, [R1+0x9e0] ;  /* 0x0009e00001dc7983 */ /* 0x000ea20000300a00 */
[----:B---3--:R-:W-:-:S04]  /*45e70*/  IMAD.WIDE R12, R4, 0x4, R218 ;  /* 0x00000004040c7825 */ /* 0x008fc800078e02da */
[----:B----4-:R-:W-:Y:S01]  /*45e80*/  IMAD.WIDE R10, R4, 0x4, R212 ;  /* 0x00000004040a7825 */ /* 0x010fe200078e02d4 */
[----:B------:R1:W-:Y:S04]  /*45e90*/  STL.64 [R1+0x5b8], R12 ;  /* 0x0005b80c01007387 */ /* 0x0003e80000100a00 */
[----:B------:R3:W-:Y:S04]  /*45ea0*/  STL.64 [R1+0x730], R10 ;  /* 0x0007300a01007387 */ /* 0x0007e80000100a00 */
[----:B------:R-:W4:Y:S04]  /*45eb0*/  LDL.LU.64 R218, [R1+0x9a8] ;  /* 0x0009a80001da7983 */ /* 0x000f280000300a00 */
[----:B------:R-:W4:Y:S01]  /*45ec0*/  LDL.LU.64 R212, [R1+0x5a8] ;  /* 0x0005a80001d47983 */ /* 0x000f220000300a00 */
        /* <DEDUP_REMOVED lines=21> */
[----:B------:R-:W-:Y:S02]  /*46020*/  LOP3.LUT R252, R3, 0x54, RZ, 0xfc, !PT ;  /* 0x0000005403fc7812 */ /* 0x000fe400078efcff */
[----:B------:R-:W-:Y:S02]  /*46030*/  ISETP.NE.U32.AND P0, PT, R222, RZ, PT ;  /* 0x000000ffde00720c */ /* 0x000fe40003f05070 */
[----:B------:R-:W-:Y:S02]  /*46040*/  SEL R222, R223, RZ, P1 ;  /* 0x000000ffdfde7207 */ /* 0x000fe40000800000 */
[----:B------:R-:W-:Y:S02]  /*46050*/  ISETP.GE.AND P3, PT, R252, UR5, PT ;  /* 0x00000005fc007c0c */ /* 0x000fe4000bf66270 */
[----:B------:R-:W-:Y:S02]  /*46060*/  LOP3.LUT R252, R3, 0x56, RZ, 0xfc, !PT ;  /* 0x0000005603fc7812 */ /* 0x000fe400078efcff */
[----:B------:R-:W-:Y:S01]  /*46070*/  ISETP.NE.U32.AND P4, PT, R222, RZ, PT ;  /* 0x000000ffde00720c */ /* 0x000fe20003f85070 */
[----:B-1----:R-:W-:Y:S01]  /*46080*/  IMAD.WIDE R12, R4, 0x4, R216 ;  /* 0x00000004040c7825 */ /* 0x002fe200078e02d8 */
[----:B------:R-:W-:-:S03]  /*46090*/  SEL R222, RZ, 0x4, P3 ;  /* 0x00000004ffde7807 */ /* 0x000fc60001800000 */
[----:B---3--:R-:W-:Y:S01]  /*460a0*/  IMAD.WIDE R10, R4, 0x4, R214 ;  /* 0x00000004040a7825 */ /* 0x008fe200078e02d6 */
[----:B------:R-:W-:Y:S01]  /*460b0*/  ISETP.GE.AND P3, PT, R252, UR5, PT ;  /* 0x00000005fc007c0c */ /* 0x000fe2000bf66270 */
[----:B------:R2:W-:Y:S01]  /*460c0*/  STL.64 [R1+0x728], R12 ;  /* 0x0007280c01007387 */ /* 0x0005e20000100a00 */
[----:B------:R-:W-:-:S03]  /*460d0*/  SEL R222, R222, RZ, P1 ;  /* 0x000000ffdede7207 */ /* 0x000fc60000800000 */
[----:B------:R1:W-:Y:S01]  /*460e0*/  STL.64 [R1+0x6b0], R10 ;  /* 0x0006b00a01007387 */ /* 0x0003e20000100a00 */
[----:B------:R-:W-:-:S03]  /*460f0*/  SEL R223, RZ, 0x4, P3 ;  /* 0x00000004ffdf7807 */ /* 0x000fc60001800000 */
[----:B------:R-:W3:Y:S01]  /*46100*/  LDL.LU.64 R216, [R1+0x5a0] ;  /* 0x0005a00001d87983 */ /* 0x000ee20000300a00 */
[----:B------:R-:W-:-:S03]  /*46110*/  ISETP.NE.U32.AND P3, PT, R222, RZ, PT ;  /* 0x000000ffde00720c */ /* 0x000fc60003f65070 */
[----:B------:R-:W3:Y:S04]  /*46120*/  LDL.LU.64 R214, [R1+0xf18] ;  /* 0x000f180001d67983 */ /* 0x000ee80000300a00 */
[----:B------:R2:W-:Y:S04]  /*46130*/  LDGSTS.E [R230+-0x6fff8], desc[UR22][R12.64], P2 ;  /* 0x900080000ce67fae */ /* 0x0005e800091a1016 */
[----:B------:R1:W-:Y:S01]  /*46140*/  LDGSTS.E [R230+-0x6e000], desc[UR22][R10.64], P0 ;  /* 0x920000000ae67fae */ /* 0x0003e200081a1016 */
[----:B--2---:R-:W-:-:S04]  /*46150*/  IMAD.WIDE R12, R4, 0x4, R14 ;  /* 0x00000004040c7825 */ /* 0x004fc800078e020e */
[C---:B-1----:R-:W-:Y:S01]  /*46160*/  IMAD.WIDE R10, R4.reuse, 0x4, R220 ;  /* 0x00000004040a7825 */ /* 0x042fe200078e02dc */
[----:B------:R4:W-:Y:S04]  /*46170*/  STL.64 [R1+0x6a8], R12 ;  /* 0x0006a80c01007387 */ /* 0x0009e80000100a00 */
[----:B------:R4:W-:Y:S04]  /*46180*/  LDGSTS.E [R230+-0x6dff8], desc[UR22][R12.64], P4 ;  /* 0x920080000ce67fae */ /* 0x0009e8000a1a1016 */
[----:B------:R1:W-:Y:S04]  /*46190*/  STL.64 [R1+0x630], R10 ;  /* 0x0006300a01007387 */ /* 0x0003e80000100a00 */
[----:B------:R1:W-:Y:S04]  /*461a0*/  LDGSTS.E [R230+-0x6c000], desc[UR22][R10.64], P3 ;  /* 0x940000000ae67fae */ /* 0x0003e800099a1016 */
[----:B------:R-:W2:Y:S04]  /*461b0*/  LDL.LU.64 R14, [R1+0xf10] ;  /* 0x000f1000010e7983 */ /* 0x000ea80000300a00 */
[----:B------:R-:W2:Y:S01]  /*461c0*/  LDL.LU.64 R220, [R1+0xb60] ;  /* 0x000b600001dc7983 */ /* 0x000ea20000300a00 */
[----:B----4-:R-:W-:-:S04]  /*461d0*/  IMAD.WIDE R12, R4, 0x4, R218 ;  /* 0x00000004040c7825 */ /* 0x010fc800078e02da */
[----:B-1----:R-:W-:Y:S01]  /*461e0*/  IMAD.WIDE R10, R4, 0x4, R212 ;  /* 0x00000004040a7825 */ /* 0x002fe200078e02d4 */
[----:B------:R3:W-:Y:S04]  /*461f0*/  STL.64 [R1+0x628], R12 ;  /* 0x0006280c01007387 */ /* 0x0007e80000100a00 */
[----:B------:R1:W-:Y:S04]  /*46200*/  STL.64 [R1+0x5b0], R10 ;  /* 0x0005b00a01007387 */ /* 0x0003e80000100a00 */
[----:B------:R-:W4:Y:S01]  /*46210*/  LDL.LU.64 R212, [R1+0xb50] ;  /* 0x000b500001d47983 */ /* 0x000f220000300a00 */
[----:B------:R-:W-:-:S02]  /*46220*/  LOP3.LUT R252, R3, 0x74, RZ, 0xfc, !PT ;  /* 0x0000007403fc7812 */ /* 0x000fc400078efcff */
[----:B------:R-:W-:Y:S01]  /*46230*/  SEL R222, R223, RZ, P1 ;  /* 0x000000ffdfde7207 */ /* 0x000fe20000800000 */
[----:B------:R-:W4:Y:S01]  /*46240*/  LDL.LU.64 R218, [R1+0x620] ;  /* 0x0006200001da7983 */ /* 0x000f220000300a00 */
        /* <DEDUP_REMOVED lines=25> */
[----:B------:R-:W-:Y:S04]  /*463e0*/  STL.64 [R1+0x1a28], R230 ;  /* 0x001a28e601007387 */ /* 0x000fe80000100a00 */
[----:B------:R1:W-:Y:S04]  /*463f0*/  STL.64 [R1+0x720], R10 ;  /* 0x0007200a01007387 */ /* 0x0003e80000100a00 */
[----:B------:R-:W3:Y:S04]  /*46400*/  LDL.LU.64 R216, [R1+0x618] ;  /* 0x0006180001d87983 */ /* 0x000ee80000300a00 */
        /* <DEDUP_REMOVED lines=8> */
[----:B------:R-:W2:Y:S01]  /*46490*/  LDL.LU.64 R14, [R1+0x590] ;  /* 0x00059000010e7983 */ /* 0x000ea20000300a00 */
[----:B----4-:R-:W-:-:S03]  /*464a0*/  IMAD.WIDE R12, R4, 0x4, R212 ;  /* 0x00000004040c7825 */ /* 0x010fc600078e02d4 */
[----:B------:R-:W4:Y:S01]  /*464b0*/  LDL.LU.64 R212, [R1+0xf08] ;  /* 0x000f080001d47983 */ /* 0x000f220000300a00 */
        /* <DEDUP_REMOVED lines=32> */
[----:B------:R-:W4:Y:S01]  /*466c0*/  LDL.LU.64 R220, [R1+0xb40] ;  /* 0x000b400001dc7983 */ /* 0x000f220000300a00 */
[----:B------:R-:W-:-:S03]  /*466d0*/  ISETP.NE.U32.AND P2, PT, R222, RZ, PT ;  /* 0x000000ffde00720c */ /* 0x000fc60003f45070 */
[----:B------:R1:W-:Y:S04]  /*466e0*/  LDGSTS.E [R21+-0x6c000], desc[UR22][R10.64], P3 ;  /* 0x940000000a157fae */ /* 0x0003e800099a1016 */
[----:B------:R-:W4:Y:S01]  /*466f0*/  LDL.LU.64 R218, [R1+0xb08] ;  /* 0x000b080001da7983 */ /* 0x000f220000300a00 */
[----:B---3--:R-:W-:-:S04]  /*46700*/  IMAD.WIDE R12, R4, 0x4, R216 ;  /* 0x00000004040c7825 */ /* 0x008fc800078e02d8 */
[C---:B-1----:R-:W-:Y:S01]  /*46710*/  IMAD.WIDE R10, R4.reuse, 0x4, R214 ;  /* 0x00000004040a7825 */ /* 0x042fe200078e02d6 */
[----:B------:R2:W-:Y:S04]  /*46720*/  STL.64 [R1+0x618], R12 ;  /* 0x0006180c01007387 */ /* 0x0005e80000100a00 */
[----:B------:R4:W-:Y:S04]  /*46730*/  STL.64 [R1+0x5a0], R10 ;  /* 0x0005a00a01007387 */ /* 0x0009e80000100a00 */
[----:B------:R-:W3:Y:S04]  /*46740*/  LDL.LU.64 R216, [R1+0x998] ;  /* 0x0009980001d87983 */ /* 0x000ee80000300a00 */
[----:B------:R-:W3:Y:S04]  /*46750*/  LDL.LU.64 R214, [R1+0x610] ;  /* 0x0006100001d67983 */ /* 0x000ee80000300a00 */
[----:B------:R2:W-:Y:S04]  /*46760*/  LDGSTS.E [R21+-0x6bff8], desc[UR22][R12.64], P0 ;  /* 0x940080000c157fae */ /* 0x0005e800081a1016 */
[----:B------:R4:W-:Y:S01]  /*46770*/  LDGSTS.E [R21+-0x6a000], desc[UR22][R10.64], P2 ;  /* 0x960000000a157fae */ /* 0x0009e200091a1016 */
[----:B--2---:R-:W-:-:S05]  /*46780*/  IMAD.WIDE R12, R4, 0x4, R14 ;  /* 0x00000004040c7825 */ /* 0x004fca00078e020e */
[----:B------:R1:W-:Y:S01]  /*46790*/  STL.64 [R1+0x598], R12 ;  /* 0x0005980c01007387 */ /* 0x0003e20000100a00 */
[----:B----4-:R-:W-:-:S05]  /*467a0*/  IMAD.WIDE R10, R4, 0x4, R212 ;  /* 0x00000004040a7825 */ /* 0x010fca00078e02d4 */
[----:B------:R2:W-:Y:S04]  /*467b0*/  STL.64 [R1+0x710], R10 ;  /* 0x0007100a01007387 */ /* 0x0005e80000100a00 */
[----:B------:R-:W4:Y:S01]  /*467c0*/  LDL.LU.64 R212, [R1+0x608] ;  /* 0x0006080001d47983 */ /* 0x000f220000300a00 */
[----:B------:R-:W-:Y:S02]  /*467d0*/  LOP3.LUT R252, R3, 0x1c, RZ, 0xfc, !PT ;  /* 0x0000001c03fc7812 */ /* 0x000fe400078efcff */
[----:B------:R-:W-:Y:S02]  /*467e0*/  SEL R222, R223, RZ, P1 ;  /* 0x000000ffdfde7207 */ /* 0x000fe40000800000 */
[----:B------:R-:W-:Y:S02]  /*467f0*/  ISETP.GE.AND P4, PT, R252, UR5, PT ;  /* 0x00000005fc007c0c */ /* 0x000fe4000bf86270 */
[----:B------:R-:W-:-:S02]  /*46800*/  LOP3.LUT R252, R3, 0x1e, RZ, 0xfc, !PT ;  /* 0x0000001e03fc7812 */ /* 0x000fc400078efcff */
        /* <DEDUP_REMOVED lines=17> */
[----:B------:R-:W-:Y:S02]  /*46920*/  LOP3.LUT R252, R3, 0x5c, RZ, 0xfc, !PT ;  /* 0x0000005c03fc7812 */ /* 0x000fe400078efcff */
[----:B------:R-:W-:Y:S02]  /*46930*/  ISETP.NE.U32.AND P0, PT, R222, RZ, PT ;  /* 0x000000ffde00720c */ /* 0x000fe40003f05070 */
[----:B------:R-:W-:-:S02]  /*46940*/  SEL R222, R223, RZ, P1 ;  /* 0x000000ffdfde7207 */ /* 0x000fc40000800000 */
[----:B------:R-:W-:Y:S02]  /*46950*/  ISETP.GE.AND P3, PT, R252, UR5, PT ;  /* 0x00000005fc007c0c */ /* 0x000fe4000bf66270 */
[----:B------:R-:W-:Y:S02]  /*46960*/  LOP3.LUT R252, R3, 0x5e, RZ, 0xfc, !PT ;  /* 0x0000005e03fc7812 */ /* 0x000fe400078efcff */
[----:B------:R-:W-:Y:S02]  /*46970*/  ISETP.NE.U32.AND P4, PT, R222, RZ, PT ;  /* 0x000000ffde00720c */ /* 0x000fe40003f85070 */
[----:B------:R-:W-:Y:S02]  /*46980*/  SEL R222, RZ, 0x4, P3 ;  /* 0x00000004ffde7807 */ /* 0x000fe40001800000 */
[----:B------:R-:W-:Y:S01]  /*46990*/  ISETP.GE.AND P3, PT, R252, UR5, PT ;  /* 0x00000005fc007c0c */ /* 0x000fe2000bf66270 */
[----:B-1----:R-:W-:Y:S01]  /*469a0*/  IMAD.WIDE R12, R4, 0x4, R220 ;  /* 0x00000004040c7825 */ /* 0x002fe200078e02dc */
[----:B------:R-:W-:Y:S01]  /*469b0*/  SEL R222, R222, RZ, P1 ;  /* 0x000000ffdede7207 */ /* 0x000fe20000800000 */
[----:B------:R-:W1:Y:S01]  /*469c0*/  LDC R252, c[0x0][0x3a0] ;  /* 0x0000e800fffc7b82 */ /* 0x000e620000000800 */
[----:B------:R-:W-:Y:S01]  /*469d0*/  SEL R223, RZ, 0x4, P3 ;  /* 0x00000004ffdf7807 */ /* 0x000fe20001800000 */
[----:B--2---:R-:W-:Y:S01]  /*469e0*/  IMAD.WIDE R10, R4, 0x4, R218 ;  /* 0x00000004040a7825 */ /* 0x004fe200078e02da */
[----:B------:R-:W-:Y:S01]  /*469f0*/  ISETP.NE.U32.AND P3, PT, R222, RZ, PT ;  /* 0x000000ffde00720c */ /* 0x000fe20003f65070 */
[----:B------:R3:W-:Y:S04]  /*46a00*/  STL.64 [R1+0x708], R12 ;  /* 0x0007080c01007387 */ /* 0x0007e80000100a00 */
[----:B------:R2:W-:Y:S04]  /*46a10*/  STL.64 [R1+0x690], R10 ;  /* 0x0006900a01007387 */ /* 0x0005e80000100a00 */
[----:B------:R3:W-:Y:S04]  /*46a20*/  LDGSTS.E [R20+-0x6fff8], desc[UR22][R12.64], P2 ;  /* 0x900080000c147fae */ /* 0x0007e800091a1016 */
[----:B------:R-:W4:Y:S04]  /*46a30*/  LDL.LU.64 R218, [R1+0x588] ;  /* 0x0005880001da7983 */ /* 0x000f280000300a00 */
[----:B------:R2:W-:Y:S01]  /*46a40*/  LDGSTS.E [R20+-0x6e000], desc[UR22][R10.64], P0 ;  /* 0x920000000a147fae */ /* 0x0005e200081a1016 */
[----:B---3--:R-:W-:-:S04]  /*46a50*/  IMAD.WIDE R12, R4, 0x4, R216 ;  /* 0x00000004040c7825 */ /* 0x008fc800078e02d8 */
[----:B--2---:R-:W-:Y:S01]  /*46a60*/  IMAD.WIDE R10, R4, 0x4, R214 ;  /* 0x00000004040a7825 */ /* 0x004fe200078e02d6 */
[----:B------:R2:W-:Y:S04]  /*46a70*/  STL.64 [R1+0x688], R12 ;  /* 0x0006880c01007387 */ /* 0x0005e80000100a00 */
[----:B------:R3:W-:Y:S04]  /*46a80*/  LDGSTS.E [R20+-0x6dff8], desc[UR22][R12.64], P4 ;  /* 0x920080000c147fae */ /* 0x0007e8000a1a1016 */
[----:B------:R1:W-:Y:S04]  /*46a90*/  STL.64 [R1+0x610], R10 ;  /* 0x0006100a01007387 */ /* 0x0003e80000100a00 */
[----:B------:R1:W-:Y:S04]  /*46aa0*/  LDGSTS.E [R20+-0x6c000], desc[UR22][R10.64], P3 ;  /* 0x940000000a147fae */ /* 0x0003e800099a1016 */
[----:B--2---:R-:W3:Y:S04]  /*46ab0*/  LDL.LU.64 R12, [R1+0x540] ;  /* 0x00054000010c7983 */ /* 0x004ee80000300a00 */
[----:B------:R-:W2:Y:S04]  /*46ac0*/  LDL.LU.64 R234, [R1+0x548] ;  /* 0x0005480001ea7983 */ /* 0x000ea80000300a00 */
[----:B-1----:R-:W2:Y:S04]  /*46ad0*/  LDL.LU.64 R10, [R1+0x500] ;  /* 0x00050000010a7983 */ /* 0x002ea80000300a00 */
[----:B------:R-:W2:Y:S01]  /*46ae0*/  LDL.LU.64 R14, [R1+0x4c0] ;  /* 0x0004c000010e7983 */ /* 0x000ea20000300a00 */
[----:B------:R-:W-:Y:S01]  /*46af0*/  UIADD3 UR4, UPT, UPT, UR4, -0x180, URZ ;  /* 0xfffffe8004047890 */ /* 0x000fe2000fffe0ff */
[----:B------:R-:W-:Y:S01]  /*46b00*/  SEL R222, R223, RZ, P1 ;  /* 0x000000ffdfde7207 */ /* 0x000fe20000800000 */
[----:B------:R-:W-:-:S04]  /*46b10*/  VIADD R252, R252, 0x7f ;  /* 0x0000007ffcfc7836 */ /* 0x000fc80000000000 */
[----:B------:R-:W-:Y:S02]  /*46b20*/  ISETP.GE.AND P2, PT, R3, UR4, PT ;  /* 0x0000000403007c0c */ /* 0x000fe4000bf46270 */
[----:B------:R-:W-:Y:S02]  /*46b30*/  ISETP.NE.U32.AND P0, PT, R222, RZ, PT ;  /* 0x000000ffde00720c */ /* 0x000fe40003f05070 */
[----:B------:R-:W-:Y:S02]  /*46b40*/  SEL R222, RZ, 0x4, P2 ;  /* 0x00000004ffde7807 */ /* 0x000fe40001000000 */
[----:B------:R-:W-:Y:S02]  /*46b50*/  ISETP.GT.AND P2, PT, R252, 0x1ff, PT ;  /* 0x000001fffc00780c */ /* 0x000fe40003f44270 */
[----:B------:R-:W1:Y:S01]  /*46b60*/  S2R R252, SR_TID.X ;  /* 0x0000000000fc7919 */ /* 0x000e620000002100 */
[----:B----4-:R-:W-:-:S05]  /*46b70*/  IMAD.WIDE R214, R4, 0x4, R212 ;  /* 0x0000000404d67825 */ /* 0x010fca00078e02d4 */
[----:B------:R4:W-:Y:S04]  /*46b80*/  STL.64 [R1+0x608], R214 ;  /* 0x000608d601007387 */ /* 0x0009e80000100a00 */
[----:B------:R-:W2:Y:S01]  /*46b90*/  LDL.LU.64 R212, [R1+0x480] ;  /* 0x0004800001d47983 */ /* 0x000ea20000300a00 */
[----:B-1----:R-:W-:Y:S02]  /*46ba0*/  SHF.R.U32.HI R252, RZ, 0x6, R252 ;  /* 0x00000006fffc7819 */ /* 0x002fe400000116fc */
[----:B------:R-:W-:Y:S01]  /*46bb0*/  SEL R222, R222, RZ, P2 ;  /* 0x000000ffdede7207 */ /* 0x000fe20001000000 */
[----:B------:R-:W-:Y:S01]  /*46bc0*/  LDGSTS.E [R20+-0x6bff8], desc[UR22][R214.64], P0 ;  /* 0x94008000d6147fae */ /* 0x000fe200081a1016 */
[----:B------:R-:W-:-:S03]  /*46bd0*/  SGXT.U32 R252, R252, 0x1 ;  /* 0x00000001fcfc781a */ /* 0x000fc60000000000 */
[----:B------:R-:W2:Y:S01]  /*46be0*/  LDL.LU.64 R216, [R1+0x440] ;  /* 0x0004400001d87983 */ /* 0x000ea20000300a00 */
[----:B------:R-:W-:-:S04]  /*46bf0*/  LOP3.LUT R252, R252, 0x7c, RZ, 0xfc, !PT ;  /* 0x0000007cfcfc7812 */ /* 0x000fc800078efcff */
[----:B------:R-:W-:Y:S02]  /*46c00*/  ISETP.GE.AND P4, PT, R252, UR5, PT ;  /* 0x00000005fc007c0c */ /* 0x000fe4000bf86270 */
[----:B------:R-:W1:Y:S01]  /*46c10*/  S2R R252, SR_TID.X ;  /* 0x0000000000fc7919 */ /* 0x000e620000002100 */
[----:B------:R-:W-:Y:S02]  /*46c20*/  ISETP.NE.U32.AND P3, PT, R222, RZ, PT ;  /* 0x000000ffde00720c */ /* 0x000fe40003f65070 */
[----:B------:R-:W-:Y:S01]  /*46c30*/  SEL R222, RZ, 0x4, P4 ;  /* 0x00000004ffde7807 */ /* 0x000fe20002000000 */
[----:B----4-:R-:W4:Y:S01]  /*46c40*/  LDL.LU.64 R214, [R1+0x400] ;  /* 0x0004000001d67983 */ /* 0x010f220000300a00 */
[----:B-1----:R-:W-:-:S04]  /*46c50*/  SHF.R.U32.HI R252, RZ, 0x6, R252 ;  /* 0x00000006fffc7819 */ /* 0x002fc800000116fc */
[----:B------:R-:W-:-:S04]  /*46c60*/  SGXT.U32 R252, R252, 0x1 ;  /* 0x00000001fcfc781a */ /* 0x000fc80000000000 */
[----:B------:R-:W-:-:S04]  /*46c70*/  LOP3.LUT R252, R252, 0x7e, RZ, 0xfc, !PT ;  /* 0x0000007efcfc7812 */ /* 0x000fc800078efcff */
[----:B------:R-:W-:Y:S02]  /*46c80*/  ISETP.GE.AND P4, PT, R252, UR5, PT ;  /* 0x00000005fc007c0c */ /* 0x000fe4000bf86270 */
[----:B------:R-:W1:Y:S01]  /*46c90*/  S2R R252, SR_TID.X ;  /* 0x0000000000fc7919 */ /* 0x000e620000002100 */
[----:B------:R-:W-:Y:S02]  /*46ca0*/  SEL R223, R222, RZ, P1 ;  /* 0x000000ffdedf7207 */ /* 0x000fe40000800000 */
[----:B------:R-:W-:Y:S02]  /*46cb0*/  SEL R222, RZ, 0x4, P4 ;  /* 0x00000004ffde7807 */ /* 0x000fe40002000000 */
[----:B------:R-:W-:Y:S02]  /*46cc0*/  ISETP.NE.U32.AND P4, PT, R223, RZ, PT ;  /* 0x000000ffdf00720c */ /* 0x000fe40003f85070 */
[----:B------:R-:W-:Y:S01]  /*46cd0*/  SEL R222, R222, RZ, P1 ;  /* 0x000000ffdede7207 */ /* 0x000fe20000800000 */
[----:B------:R-:W-:-:S03]  /*46ce0*/  IMAD.WIDE R218, R4, 0x4, R218 ;  /* 0x0000000404da7825 */ /* 0x000fc600078e02da */
[----:B------:R-:W-:Y:S02]  /*46cf0*/  ISETP.NE.U32.AND P1, PT, R222, RZ, PT ;  /* 0x000000ffde00720c */ /* 0x000fe40003f25070 */
[----:B-1----:R-:W-:-:S05]  /*46d00*/  SHF.R.U32.HI R3, RZ, 0x6, R252 ;  /* 0x00000006ff037819 */ /* 0x002fca00000116fc */
[----:B------:R-:W-:Y:S01]  /*46d10*/  LDGSTS.E [R20+-0x6a000], desc[UR22][R218.64], P4 ;  /* 0x96000000da147fae */ /* 0x000fe2000a1a1016 */
[----:B------:R-:W-:Y:S02]  /*46d20*/  SHF.R.U32.HI R252, RZ, 0x6, R252 ;  /* 0x00000006fffc7819 */ /* 0x000fe400000116fc */
[----:B------:R-:W-:Y:S02]  /*46d30*/  SGXT.U32 R3, R3, 0x1 ;  /* 0x000000010303781a */ /* 0x000fe40000000000 */
[----:B------:R-:W-:Y:S02]  /*46d40*/  SGXT.U32 R252, R252, 0x1 ;  /* 0x00000001fcfc781a */ /* 0x000fe40000000000 */
[----:B------:R-:W-:Y:S02]  /*46d50*/  LOP3.LUT R3, R3, 0x2, RZ, 0xfc, !PT ;  /* 0x0000000203037812 */ /* 0x000fe400078efcff */
[----:B------:R-:W-:Y:S02]  /*46d60*/  LOP3.LUT R252, R252, 0x20, RZ, 0xfc, !PT ;  /* 0x00000020fcfc7812 */ /* 0x000fe400078efcff */
[----:B------:R-:W-:-:S04]  /*46d70*/  ISETP.GE.AND P0, PT, R3, UR4, PT ;  /* 0x0000000403007c0c */ /* 0x000fc8000bf06270 */
[----:B------:R-:W-:Y:S02]  /*46d80*/  SEL R222, RZ, 0x4, P0 ;  /* 0x00000004ffde7807 */ /* 0x000fe40000000000 */
[----:B------:R-:W-:Y:S01]  /*46d90*/  ISETP.GE.AND P0, PT, R252, UR4, PT ;  /* 0x00000004fc007c0c */ /* 0x000fe2000bf06270 */
[----:B------:R1:W-:Y:S01]  /*46da0*/  STL.64 [R1+0x590], R218 ;  /* 0x000590da01007387 */ /* 0x0003e20000100a00 */
[----:B------:R-:W-:Y:S02]  /*46db0*/  SEL R222, R222, RZ, P2 ;  /* 0x000000ffdede7207 */ /* 0x000fe40001000000 */
[----:B------:R-:W-:Y:S01]  /*46dc0*/  SEL R223, RZ, 0x4, P0 ;  /* 0x00000004ffdf7807 */ /* 0x000fe20000000000 */
[----:B------:R-:W4:Y:S01]  /*46dd0*/  LDL.LU.64 R220, [R1+0x3c0] ;  /* 0x0003c00001dc7983 */ /* 0x000f220000300a00 */
[----:B---3--:R-:W-:Y:S01]  /*46de0*/  IMAD.WIDE R12, R2, 0x4, R12 ;  /* 0x00000004020c7825 */ /* 0x008fe200078e020c */
[----:B------:R-:W-:Y:S02]  /*46df0*/  ISETP.NE.U32.AND P0, PT, R222, RZ, PT ;  /* 0x000000ffde00720c */ /* 0x000fe40003f05070 */
[----:B------:R-:W-:Y:S01]  /*46e00*/  SEL R222, R223, RZ, P2 ;  /* 0x000000ffdfde7207 */ /* 0x000fe20001000000 */
[----:B--2---:R-:W-:Y:S01]  /*46e10*/  IMAD.WIDE R230, R4, 0x4, R234 ;  /* 0x0000000404e67825 */ /* 0x004fe200078e02ea */
[----:B-1----:R-:W2:Y:S03]  /*46e20*/  LDL.LU.64 R218, [R1+0x380] ;  /* 0x0003800001da7983 */ /* 0x002ea60000300a00 */
[----:B------:R-:W-:Y:S01]  /*46e30*/  IMAD.WIDE R10, R2, 0x4, R10 ;  /* 0x00000004020a7825 */ /* 0x000fe200078e020a */
[----:B------:R-:W-:Y:S01]  /*46e40*/  ISETP.NE.U32.AND P4, PT, R222, RZ, PT ;  /* 0x000000ffde00720c */ /* 0x000fe20003f85070 */
[----:B------:R-:W-:Y:S02]  /*46e50*/  STL.64 [R1+0x580], R12 ;  /* 0x0005800c01007387 */ /* 0x000fe40000100a00 */
[----:B------:R-:W-:-:S02]  /*46e60*/  VIADD R223, R19, 0x100000 ;  /* 0x0010000013df7836 */ /* 0x000fc40000000000 */
[----:B------:R-:W-:Y:S01]  /*46e70*/  VIADD R222, R19, 0x100000 ;  /* 0x0010000013de7836 */ /* 0x000fe20000000000 */
[----:B------:R-:W-:Y:S04]  /*46e80*/  STL.64 [R1+0x588], R230 ;  /* 0x000588e601007387 */ /* 0x000fe80000100a00 */
[----:B------:R1:W-:Y:S04]  /*46e90*/  STL.64 [R1+0x578], R10 ;  /* 0x0005780a01007387 */ /* 0x0003e80000100a00 */
[----:B------:R-:W3:Y:S04]  /*46ea0*/  LDL.LU.64 R234, [R1+0x340] ;  /* 0x0003400001ea7983 */ /* 0x000ee80000300a00 */
[----:B------:R-:W-:Y:S04]  /*46eb0*/  LDGSTS.E [R20+-0x69ff8], desc[UR22][R230.64], P1 ;  /* 0x96008000e6147fae */ /* 0x000fe800089a1016 */
[----:B------:R-:W3:Y:S04]  /*46ec0*/  LDL.LU.64 R232, [R1+0x300] ;  /* 0x0003000001e87983 */ /* 0x000ee80000300a00 */
[----:B------:R-:W0:Y:S04]  /*46ed0*/  LDGDEPBAR ;  /* 0x00000000000079af */ /* 0x000e280000000000 */
[----:B------:R-:W-:Y:S04]  /*46ee0*/  LDGSTS.E [R223+-0x80000], desc[UR22][R12.64], P6 ;  /* 0x800000000cdf7fae */ /* 0x000fe8000b1a1016 */
[----:B------:R1:W-:Y:S04]  /*46ef0*/  LDGSTS.E [R222+-0x7fc00], desc[UR22][R10.64], P6 ;  /* 0x804000000ade7fae */ /* 0x0003e8000b1a1016 */
[----:B------:R-:W-:Y:S01]  /*46f00*/  STL.64 [R1+0x1a30], R20 ;  /* 0x001a301401007387 */ /* 0x000fe20000100a00 */
[----:B-1----:R-:W-:-:S03]  /*46f10*/  IMAD.WIDE R10, R2, 0x4, R212 ;  /* 0x00000004020a7825 */ /* 0x002fc600078e02d4 */
[----:B------:R-:W3:Y:S04]  /*46f20*/  LDL.LU.64 R212, [R1+0x2c0] ;  /* 0x0002c00001d47983 */ /* 0x000ee80000300a00 */
[----:B------:R-:W3:Y:S01]  /*46f30*/  LDL.LU.64 R12, [R1+0x280] ;  /* 0x00028000010c7983 */ /* 0x000ee20000300a00 */
[----:B------:R-:W-:-:S05]  /*46f40*/  IMAD.WIDE R14, R2, 0x4, R14 ;  /* 0x00000004020e7825 */ /* 0x000fca00078e020e */
[----:B------:R1:W-:Y:S04]  /*46f50*/  STL.64 [R1+0x570], R14 ;  /* 0x0005700e01007387 */ /* 0x0003e80000100a00 */
[----:B------:R1:W-:Y:S04]  /*46f60*/  LDGSTS.E [R223+-0x7f800], desc[UR22][R14.64], P6 ;  /* 0x808000000edf7fae */ /* 0x0003e8000b1a1016 */
[----:B------:R4:W-:Y:S04]  /*46f70*/  STL.64 [R1+0x568], R10 ;  /* 0x0005680a01007387 */ /* 0x0009e80000100a00 */
[----:B------:R4:W-:Y:S01]  /*46f80*/  LDGSTS.E [R222+-0x7f400], desc[UR22][R10.64], P6 ;  /* 0x80c000000ade7fae */ /* 0x0009e2000b1a1016 */
[----:B-1----:R-:W-:-:S05]  /*46f90*/  IMAD.WIDE R14, R2, 0x4, R216 ;  /* 0x00000004020e7825 */ /* 0x002fca00078e02d8 */
[----:B------:R1:W-:Y:S01]  /*46fa0*/  LDGSTS.E [R223+-0x7f000], desc[UR22][R14.64], P6 ;  /* 0x810000000edf7fae */ /* 0x0003e2000b1a1016 */
[----:B----4-:R-:W-:-:S03]  /*46fb0*/  IMAD.WIDE R10, R2, 0x4, R214 ;  /* 0x00000004020a7825 */ /* 0x010fc600078e02d6 */
[----:B------:R-:W4:Y:S04]  /*46fc0*/  LDL.LU.64 R214, [R1+0x240] ;  /* 0x0002400001d67983 */ /* 0x000f280000300a00 */
[----:B------:R-:W4:Y:S04]  /*46fd0*/  LDL.LU.64 R216, [R1+0x200] ;  /* 0x0002000001d87983 */ /* 0x000f280000300a00 */
[----:B------:R1:W-:Y:S04]  /*46fe0*/  STL.64 [R1+0x560], R14 ;  /* 0x0005600e01007387 */ /* 0x0003e80000100a00 */
[----:B------:R2:W-:Y:S04]  /*46ff0*/  STL.64 [R1+0x558], R10 ;  /* 0x0005580a01007387 */ /* 0x0005e80000100a00 */
[----:B------:R2:W-:Y:S01]  /*47000*/  LDGSTS.E [R222+-0x7ec00], desc[UR22][R10.64], P6 ;  /* 0x814000000ade7fae */ /* 0x0005e2000b1a1016 */
[----:B-1----:R-:W-:-:S05]  /*47010*/  IMAD.WIDE R14, R2, 0x4, R220 ;  /* 0x00000004020e7825 */ /* 0x002fca00078e02dc */
[----:B------:R1:W-:Y:S01]  /*47020*/  LDGSTS.E [R223+-0x7e800], desc[UR22][R14.64], P6 ;  /* 0x818000000edf7fae */ /* 0x0003e2000b1a1016 */
[----:B--2---:R-:W-:-:S03]  /*47030*/  IMAD.WIDE R10, R2, 0x4, R218 ;  /* 0x00000004020a7825 */ /* 0x004fc600078e02da */
[----:B------:R-:W2:Y:S04]  /*47040*/  LDL.LU.64 R218, [R1+0x1d8] ;  /* 0x0001d80001da7983 */ /* 0x000ea80000300a00 */
[----:B------:R-:W2:Y:S04]  /*47050*/  LDL.LU.64 R220, [R1+0x180] ;  /* 0x0001800001dc7983 */ /* 0x000ea80000300a00 */
[----:B------:R1:W-:Y:S04]  /*47060*/  STL.64 [R1+0x550], R14 ;  /* 0x0005500e01007387 */ /* 0x0003e80000100a00 */
[----:B------:R3:W-:Y:S02]  /*47070*/  STL.64 [R1+0x548], R10 ;  /* 0x0005480a01007387 */ /* 0x0007e40000100a00 */
[----:B---3--:R-:W-:-:S02]  /*47080*/  IMAD.WIDE R234, R2, 0x4, R234 ;  /* 0x0000000402ea7825 */ /* 0x008fc400078e02ea */
[----:B------:R3:W-:Y:S04]  /*47090*/  LDGSTS.E [R222+-0x7e400], desc[UR22][R10.64], P6 ;  /* 0x81c000000ade7fae */ /* 0x0007e8000b1a1016 */
[----:B-1----:R-:W3:Y:S01]  /*470a0*/  LDL.LU.64 R14, [R1+0x140] ;  /* 0x00014000010e7983 */ /* 0x002ee20000300a00 */
[----:B------:R-:W-:-:S03]  /*470b0*/  IMAD.WIDE R232, R2, 0x4, R232 ;  /* 0x0000000402e87825 */ /* 0x000fc600078e02e8 */
[----:B------:R-:W-:Y:S04]  /*470c0*/  LDGSTS.E [R223+-0x7e000], desc[UR22][R234.64], P6 ;  /* 0x82000000eadf7fae */ /* 0x000fe8000b1a1016 */
[----:B------:R-:W3:Y:S04]  /*470d0*/  LDL.LU.64 R10, [R1+0x100] ;  /* 0x00010000010a7983 */ /* 0x000ee80000300a00 */
[----:B------:R-:W3:Y:S04]  /*470e0*/  LDL.LU.64 R230, [R1+0xc0] ;  /* 0x0000c00001e67983 */ /* 0x000ee80000300a00 */
[----:B------:R-:W3:Y:S04]  /*470f0*/  LDL.LU.64 R20, [R1+0x80] ;  /* 0x0000800001147983 */ /* 0x000ee80000300a00 */
[----:B------:R-:W-:Y:S04]  /*47100*/  STL.64 [R1+0x540], R234 ;  /* 0x000540ea01007387 */ /* 0x000fe80000100a00 */
[----:B------:R1:W-:Y:S04]  /*47110*/  STL.64 [R1+0x538], R232 ;  /* 0x000538e801007387 */ /* 0x0003e80000100a00 */
[----:B------:R-:W-:Y:S04]  /*47120*/  LDGSTS.E [R222+-0x7dc00], desc[UR22][R232.64], P6 ;  /* 0x82400000e8de7fae */ /* 0x000fe8000b1a1016 */
[----:B-1----:R-:W3:Y:S04]  /*47130*/  LDL.LU.64 R232, [R1+0x40] ;  /* 0x0000400001e87983 */ /* 0x002ee80000300a00 */
[----:B------:R-:W3:Y:S01]  /*47140*/  LDL.LU.64 R234, [R1+0x20] ;  /* 0x0000200001ea7983 */ /* 0x000ee20000300a00 */
[----:B------:R-:W-:-:S04]  /*47150*/  IMAD.WIDE R212, R2, 0x4, R212 ;  /* 0x0000000402d47825 */ /* 0x000fc800078e02d4 */
[C---:B------:R-:W-:Y:S01]  /*47160*/  IMAD.WIDE R12, R2.reuse, 0x4, R12 ;  /* 0x00000004020c7825 */ /* 0x040fe200078e020c */
[----:B------:R1:W-:Y:S04]  /*47170*/  STL.64 [R1+0x530], R212 ;  /* 0x000530d401007387 */ /* 0x0003e80000100a00 */
[----:B------:R1:W-:Y:S04]  /*47180*/  STL.64 [R1+0x528], R12 ;  /* 0x0005280c01007387 */ /* 0x0003e80000100a00 */
[----:B------:R-:W-:Y:S04]  /*47190*/  LDGSTS.E [R223+-0x7d800], desc[UR22][R212.64], P6 ;  /* 0x82800000d4df7fae */ /* 0x000fe8000b1a1016 */
[----:B------:R-:W-:Y:S04]  /*471a0*/  LDGSTS.E [R222+-0x7d400], desc[UR22][R12.64], P6 ;  /* 0x82c000000cde7fae */ /* 0x000fe8000b1a1016 */
[----:B-1----:R-:W3:Y:S04]  /*471b0*/  LDL.LU.64 R212, [R1+0x1a68] ;  /* 0x001a680001d47983 */ /* 0x002ee80000300a00 */
[----:B------:R-:W3:Y:S01]  /*471c0*/  LDL.LU.64 R12, [R1] ;  /* 0x00000000010c7983 */ /* 0x000ee20000300a00 */
[----:B----4-:R-:W-:-:S04]  /*471d0*/  IMAD.WIDE R214, R2, 0x4, R214 ;  /* 0x0000000402d67825 */ /* 0x010fc800078e02d6 */
[C---:B------:R-:W-:Y:S01]  /*471e0*/  IMAD.WIDE R216, R2.reuse, 0x4, R216 ;  /* 0x0000000402d87825 */ /* 0x040fe200078e02d8 */
[----:B------:R1:W-:Y:S04]  /*471f0*/  STL.64 [R1+0x520], R214 ;  /* 0x000520d601007387 */ /* 0x0003e80000100a00 */
[----:B------:R-:W-:Y:S04]  /*47200*/  LDGSTS.E [R223+-0x7d000], desc[UR22][R214.64], P6 ;  /* 0x83000000d6df7fae */ /* 0x000fe8000b1a1016 */
[----:B------:R-:W-:Y:S04]  /*47210*/  LDGSTS.E [R222+-0x7cc00], desc[UR22][R216.64], P6 ;  /* 0x83400000d8de7fae */ /* 0x000fe8000b1a1016 */
[----:B-1----:R-:W4:Y:S04]  /*47220*/  LDL.LU.64 R214, [R1+0x1a60] ;  /* 0x001a600001d67983 */ /* 0x002f280000300a00 */
[----:B------:R1:W-:Y:S04]  /*47230*/  STL.64 [R1+0x518], R216 ;  /* 0x000518d801007387 */ /* 0x0003e80000100a00 */
[----:B-1----:R-:W4:Y:S01]  /*47240*/  LDL.LU.64 R216, [R1+0x1a58] ;  /* 0x001a580001d87983 */ /* 0x002f220000300a00 */
[----:B--2---:R-:W-:-:S04]  /*47250*/  IMAD.WIDE R218, R2, 0x4, R218 ;  /* 0x0000000402da7825 */ /* 0x004fc800078e02da */
[C---:B------:R-:W-:Y:S01]  /*47260*/  IMAD.WIDE R220, R2.reuse, 0x4, R220 ;  /* 0x0000000402dc7825 */ /* 0x040fe200078e02dc */
[----:B------:R1:W-:Y:S04]  /*47270*/  STL.64 [R1+0x510], R218 ;  /* 0x000510da01007387 */ /* 0x0003e80000100a00 */
[----:B------:R-:W-:Y:S04]  /*47280*/  LDGSTS.E [R223+-0x7c800], desc[UR22][R218.64], P6 ;  /* 0x83800000dadf7fae */ /* 0x000fe8000b1a1016 */
[----:B------:R-:W-:Y:S01]  /*47290*/  LDGSTS.E [R222+-0x7c400], desc[UR22][R220.64], P6 ;  /* 0x83c00000dcde7fae */ /* 0x000fe2000b1a1016 */
[----:B---3--:R-:W-:-:S03]  /*472a0*/  IMAD.WIDE R14, R2, 0x4, R14 ;  /* 0x00000004020e7825 */ /* 0x008fc600078e020e */
[----:B-1----:R-:W2:Y:S04]  /*472b0*/  LDL.LU.64 R218, [R1+0x1a50] ;  /* 0x001a500001da7983 */ /* 0x002ea80000300a00 */
[----:B------:R1:W-:Y:S01]  /*472c0*/  STL.64 [R1+0x508], R220 ;  /* 0x000508dc01007387 */ /* 0x0003e20000100a00 */
[----:B------:R-:W-:-:S03]  /*472d0*/  IMAD.WIDE R10, R2, 0x4, R10 ;  /* 0x00000004020a7825 */ /* 0x000fc600078e020a */
[----:B------:R-:W-:Y:S01]  /*472e0*/  LDGSTS.E [R223+-0x7c000], desc[UR22][R14.64], P6 ;  /* 0x840000000edf7fae */ /* 0x000fe2000b1a1016 */
[----:B------:R-:W-:-:S03]  /*472f0*/  IMAD.WIDE R230, R2, 0x4, R230 ;  /* 0x0000000402e67825 */ /* 0x000fc600078e02e6 */
[----:B------:R-:W-:Y:S01]  /*47300*/  LDGSTS.E [R222+-0x7bc00], desc[UR22][R10.64], P6 ;  /* 0x844000000ade7fae */ /* 0x000fe2000b1a1016 */
[----:B------:R-:W-:-:S03]  /*47310*/  IMAD.WIDE R20, R2, 0x4, R20 ;  /* 0x0000000402147825 */ /* 0x000fc600078e0214 */
[----:B-1----:R-:W3:Y:S04]  /*47320*/  LDL.LU.64 R220, [R1+0x1a48] ;  /* 0x001a480001dc7983 */ /* 0x002ee80000300a00 */
[----:B------:R1:W-:Y:S04]  /*47330*/  STL.64 [R1+0x500], R14 ;  /* 0x0005000e01007387 */ /* 0x0003e80000100a00 */
[----:B------:R1:W-:Y:S04]  /*47340*/  LDGSTS.E [R223+-0x7b800], desc[UR22][R230.64], P6 ;  /* 0x84800000e6df7fae */ /* 0x0003e8000b1a1016 */
[----:B------:R1:W-:Y:S04]  /*47350*/  LDGSTS.E [R222+-0x7b400], desc[UR22][R20.64], P6 ;  /* 0x84c0000014de7fae */ /* 0x0003e8000b1a1016 */
[----:B-1----:R-:W2:Y:S04]  /*47360*/  LDL.LU.64 R14, [R1+0x1a40] ;  /* 0x001a4000010e7983 */ /* 0x002ea80000300a00 */
[----:B------:R1:W-:Y:S04]  /*47370*/  STL.64 [R1+0x4f8], R10 ;  /* 0x0004f80a01007387 */ /* 0x0003e80000100a00 */
[----:B-1----:R-:W2:Y:S04]  /*47380*/  LDL.LU.64 R10, [R1+0x1a38] ;  /* 0x001a3800010a7983 */ /* 0x002ea80000300a00 */
[----:B------:R1:W-:Y:S04]  /*47390*/  STL.64 [R1+0x4f0], R230 ;  /* 0x0004f0e601007387 */ /* 0x0003e80000100a00 */
[----:B------:R1:W-:Y:S02]  /*473a0*/  STL.64 [R1+0x4e8], R20 ;  /* 0x0004e81401007387 */ /* 0x0003e40000100a00 */
[----:B-1----:R-:W-:-:S04]  /*473b0*/  IMAD.WIDE R230, R2, 0x4, R232 ;  /* 0x0000000402e67825 */ /* 0x002fc800078e02e8 */
[C---:B------:R-:W-:Y:S01]  /*473c0*/  IMAD.WIDE R20, R2.reuse, 0x4, R234 ;  /* 0x0000000402147825 */ /* 0x040fe200078e02ea */
[----:B------:R-:W-:Y:S04]  /*473d0*/  STL.64 [R1+0x4e0], R230 ;  /* 0x0004e0e601007387 */ /* 0x000fe80000100a00 */
[----:B------:R-:W-:Y:S04]  /*473e0*/  LDGSTS.E [R223+-0x7b000], desc[UR22][R230.64], P6 ;  /* 0x85000000e6df7fae */ /* 0x000fe8000b1a1016 */
[----:B------:R1:W-:Y:S04]  /*473f0*/  STL.64 [R1+0x4d8], R20 ;  /* 0x0004d81401007387 */ /* 0x0003e80000100a00 */
[----:B------:R1:W-:Y:S02]  /*47400*/  LDGSTS.E [R222+-0x7ac00], desc[UR22][R20.64], P6 ;  /* 0x8540000014de7fae */ /* 0x0003e4000b1a1016 */
[----:B-1----:R-:W-:-:S04]  /*47410*/  IMAD.WIDE R20, R2, 0x4, R12 ;  /* 0x0000000402147825 */ /* 0x002fc800078e020c */
[C---:B------:R-:W-:Y:S01]  /*47420*/  IMAD.WIDE R12, R2.reuse, 0x4, R244 ;  /* 0x00000004020c7825 */ /* 0x040fe200078e02f4 */
[----:B------:R1:W-:Y:S04]  /*47430*/  STL.64 [R1+0x4d0], R20 ;  /* 0x0004d01401007387 */ /* 0x0003e80000100a00 */
[----:B------:R1:W-:Y:S04]  /*47440*/  LDGSTS.E [R223+-0x7a800], desc[UR22][R20.64], P6 ;  /* 0x8580000014df7fae */ /* 0x0003e8000b1a1016 */
[----:B------:R1:W-:Y:S04]  /*47450*/  STL.64 [R1+0x4c8], R12 ;  /* 0x0004c80c01007387 */ /* 0x0003e80000100a00 */
[----:B------:R1:W-:Y:S02]  /*47460*/  LDGSTS.E [R222+-0x7a400], desc[UR22][R12.64], P6 ;  /* 0x85c000000cde7fae */ /* 0x0003e4000b1a1016 */
[----:B-1----:R-:W-:-:S04]  /*47470*/  IMAD.WIDE R20, R2, 0x4, R236 ;  /* 0x0000000402147825 */ /* 0x002fc800078e02ec */
[----:B------:R-:W-:-:S04]  /*47480*/  IMAD.WIDE R12, R2, 0x4, R196 ;  /* 0x00000004020c7825 */ /* 0x000fc800078e02c4 */
[C---:B------:R-:W-:Y:S02]  /*47490*/  VIADD R197, R19.reuse, 0x100000 ;  /* 0x0010000013c57836 */ /* 0x040fe40000000000 */
[----:B------:R-:W-:Y:S01]  /*474a0*/  VIADD R196, R19, 0x100000 ;  /* 0x0010000013c47836 */ /* 0x000fe20000000000 */
[----:B------:R1:W-:Y:S04]  /*474b0*/  STL.64 [R1+0x4c0], R20 ;  /* 0x0004c01401007387 */ /* 0x0003e80000100a00 */
[----:B------:R1:W-:Y:S04]  /*474c0*/  LDGSTS.E [R197+-0x7a000], desc[UR22][R20.64], P6 ;  /* 0x8600000014c57fae */ /* 0x0003e8000b1a1016 */
[----:B------:R4:W-:Y:S04]  /*474d0*/  STL.64 [R1+0x4b8], R12 ;  /* 0x0004b80c01007387 */ /* 0x0009e80000100a00 */
[----:B------:R4:W-:Y:S01]  /*474e0*/  LDGSTS.E [R196+-0x79c00], desc[UR22][R12.64], P6 ;  /* 0x864000000cc47fae */ /* 0x0009e2000b1a1016 */
[----:B-1----:R-:W-:-:S04]  /*474f0*/  IMAD.WIDE R20, R2, 0x4, R192 ;  /* 0x0000000402147825 */ /* 0x002fc800078e02c0 */
[----:B----4-:R-:W-:-:S04]  /*47500*/  IMAD.WIDE R12, R2, 0x4, R150 ;  /* 0x00000004020c7825 */ /* 0x010fc800078e0296 */
        /* <DEDUP_REMOVED lines=63> */
[C---:B----4-:R-:W-:Y:S01]  /*47900*/  IMAD.WIDE R12, R2.reuse, 0x4, R50 ;  /* 0x00000004020c7825 */ /* 0x050fe200078e0232 */
[----:B------:R-:W-:Y:S04]  /*47910*/  STL.64 [R1+0x430], R20 ;  /* 0x0004301401007387 */ /* 0x000fe80000100a00 */
[----:B------:R-:W-:Y:S04]  /*47920*/  LDGSTS.E [R23+-0x5d800], desc[UR22][R20.64], P6 ;  /* 0xa280000014177fae */ /* 0x000fe8000b1a1016 */
[----:B------:R1:W-:Y:S04]  /*47930*/  STL.64 [R1+0x428], R12 ;  /* 0x0004280c01007387 */ /* 0x0003e80000100a00 */
[----:B------:R1:W-:Y:S02]  /*47940*/  LDGSTS.E [R22+-0x5d400], desc[UR22][R12.64], P6 ;  /* 0xa2c000000c167fae */ /* 0x0003e4000b1a1016 */
[----:B-1----:R-:W-:-:S05]  /*47950*/  IMAD.WIDE R12, R2, 0x4, R54 ;  /* 0x00000004020c7825 */ /* 0x002fca00078e0236 */
[----:B------:R1:W-:Y:S04]  /*47960*/  STL.64 [R1+0x420], R12 ;  /* 0x0004200c01007387 */ /* 0x0003e80000100a00 */
[----:B------:R-:W4:Y:S04]  /*47970*/  LDL.LU.64 R232, [R1+0x1118] ;  /* 0x0011180001e87983 */ /* 0x000f280000300a00 */
[----:B------:R-:W2:Y:S04]  /*47980*/  LDL.LU.64 R234, [R1+0x10e0] ;  /* 0x0010e00001ea7983 */ /* 0x000ea80000300a00 */
[----:B------:R-:W-:Y:S04]  /*47990*/  LDGSTS.E [R23+-0x5d000], desc[UR22][R12.64], P6 ;  /* 0xa30000000c177fae */ /* 0x000fe8000b1a1016 */
[----:B-1----:R-:W3:Y:S01]  /*479a0*/  LDL.LU.64 R12, [R1+0x10a8] ;  /* 0x0010a800010c7983 */ /* 0x002ee20000300a00 */
[----:B------:R-:W-:-:S03]  /*479b0*/  IMAD.WIDE R70, R2, 0x4, R70 ;  /* 0x0000000402467825 */ /* 0x000fc600078e0246 */
[----:B------:R-:W3:Y:S01]  /*479c0*/  LDL.LU.64 R236, [R1+0x1078] ;  /* 0x0010780001ec7983 */ /* 0x000ee20000300a00 */
[----:B------:R-:W-:-:S03]  /*479d0*/  IMAD.WIDE R78, R2, 0x4, R78 ;  /* 0x00000004024e7825 */ /* 0x000fc600078e024e */
[----:B------:R-:W3:Y:S01]  /*479e0*/  LDL.LU.64 R222, [R1+0x1048] ;  /* 0x0010480001de7983 */ /* 0x000ee20000300a00 */
[----:B------:R-:W-:-:S03]  /*479f0*/  IMAD.WIDE R86, R2, 0x4, R86 ;  /* 0x0000000402567825 */ /* 0x000fc600078e0256 */
[----:B------:R-:W3:Y:S01]  /*47a00*/  LDL.LU.64 R244, [R1+0x1018] ;  /* 0x0010180001f47983 */ /* 0x000ee20000300a00 */
[----:B------:R-:W-:-:S03]  /*47a10*/  IMAD.WIDE R94, R2, 0x4, R94 ;  /* 0x00000004025e7825 */ /* 0x000fc600078e025e */
[----:B------:R-:W-:Y:S01]  /*47a20*/  LDGSTS.E [R22+-0x5cc00], desc[UR22][R70.64], P6 ;  /* 0xa340000046167fae */ /* 0x000fe2000b1a1016 */
        /* <DEDUP_REMOVED lines=23> */
[----:B------:R-:W-:Y:S01]  /*47ba0*/  STL.64 [R1+0x19d0], R70 ;  /* 0x0019d04601007387 */ /* 0x000fe20000100a00 */
[----:B------:R-:W-:-:S03]  /*47bb0*/  IMAD.WIDE R122, R2, 0x4, R62 ;  /* 0x00000004027a7825 */ /* 0x000fc600078e023e */
[----:B------:R-:W-:Y:S01]  /*47bc0*/  LDGSTS.E [R22+-0x5a400], desc[UR22][R110.64], P6 ;  /* 0xa5c000006e167fae */ /* 0x000fe2000b1a1016 */
[----:B------:R-:W-:-:S03]  /*47bd0*/  IMAD.WIDE R124, R2, 0x4, R124 ;  /* 0x00000004027c7825 */ /* 0x000fc600078e027c */
[----:B------:R-:W-:Y:S04]  /*47be0*/  STL.64 [R1+0x19d8], R78 ;  /* 0x0019d84e01007387 */ /* 0x000fe80000100a00 */
[----:B------:R-:W-:Y:S04]  /*47bf0*/  LDGSTS.E [R23+-0x5a000], desc[UR22][R112.64], P6 ;  /* 0xa600000070177fae */ /* 0x000fe8000b1a1016 */
[----:B------:R-:W-:Y:S04]  /*47c00*/  STL.64 [R1+0x19e0], R86 ;  /* 0x0019e05601007387 */ /* 0x000fe80000100a00 */
[----:B------:R-:W-:Y:S04]  /*47c10*/  LDGSTS.E [R22+-0x59c00], desc[UR22][R114.64], P6 ;  /* 0xa640000072167fae */ /* 0x000fe8000b1a1016 */
[----:B------:R-:W-:Y:S04]  /*47c20*/  STL.64 [R1+0x19e8], R94 ;  /* 0x0019e85e01007387 */ /* 0x000fe80000100a00 */
[----:B------:R-:W-:Y:S01]  /*47c30*/  LDGSTS.E [R23+-0x59800], desc[UR22][R116.64], P6 ;  /* 0xa680000074177fae */ /* 0x000fe2000b1a1016 */
[----:B------:R-:W-:-:S03]  /*47c40*/  IMAD.WIDE R126, R2, 0x4, R126 ;  /* 0x00000004027e7825 */ /* 0x000fc600078e027e */
[----:B------:R-:W-:Y:S04]  /*47c50*/  STL.64 [R1+0x19f0], R98 ;  /* 0x0019f06201007387 */ /* 0x000fe80000100a00 */
[----:B------:R-:W-:Y:S04]  /*47c60*/  LDGSTS.E [R22+-0x59400], desc[UR22][R118.64], P6 ;  /* 0xa6c0000076167fae */ /* 0x000fe8000b1a1016 */
[----:B------:R-:W-:Y:S04]  /*47c70*/  STL.64 [R1+0x19f8], R100 ;  /* 0x0019f86401007387 */ /* 0x000fe80000100a00 */
[----:B------:R-:W-:Y:S04]  /*47c80*/  LDGSTS.E [R23+-0x59000], desc[UR22][R120.64], P6 ;  /* 0xa700000078177fae */ /* 0x000fe8000b1a1016 */
[----:B------:R-:W-:Y:S04]  /*47c90*/  STL.64 [R1+0x1a00], R102 ;  /* 0x001a006601007387 */ /* 0x000fe80000100a00 */
[----:B------:R-:W-:Y:S04]  /*47ca0*/  LDGSTS.E [R22+-0x58c00], desc[UR22][R122.64], P6 ;  /* 0xa74000007a167fae */ /* 0x000fe8000b1a1016 */
[----:B------:R1:W-:Y:S04]  /*47cb0*/  LDGSTS.E [R23+-0x58800], desc[UR22][R124.64], P6 ;  /* 0xa78000007c177fae */ /* 0x0003e8000b1a1016 */
[----:B------:R-:W3:Y:S04]  /*47cc0*/  LDL.LU.64 R230, [R1+0x338] ;  /* 0x0003380001e67983 */ /* 0x000ee80000300a00 */
[----:B------:R-:W-:Y:S01]  /*47cd0*/  LDGSTS.E [R22+-0x58400], desc[UR22][R126.64], P6 ;  /* 0xa7c000007e167fae */ /* 0x000fe2000b1a1016 */
[----:B-1----:R-:W-:-:S02]  /*47ce0*/  VIADD R23, R18, 0x100000 ;  /* 0x0010000012177836 */ /* 0x002fc40000000000 */
[C---:B----4-:R-:W-:Y:S02]  /*47cf0*/  IMAD.WIDE R34, R2.reuse, 0x4, R232 ;  /* 0x0000000402227825 */ /* 0x050fe400078e02e8 */
[----:B------:R-:W4:Y:S02]  /*47d00*/  LDL.LU.64 R232, [R1+0x2f8] ;  /* 0x0002f80001e87983 */ /* 0x000f240000300a00 */
[C---:B--2---:R-:W-:Y:S02]  /*47d10*/  IMAD.WIDE R28, R2.reuse, 0x4, R234 ;  /* 0x00000004021c7825 */ /* 0x044fe400078e02ea */
[----:B------:R3:W-:Y:S04]  /*47d20*/  STL.64 [R1+0x3f0], R34 ;  /* 0x0003f02201007387 */ /* 0x0007e80000100a00 */
[----:B------:R3:W-:Y:S04]  /*47d30*/  LDGSTS.E [R23+-0x7ff80], desc[UR22][R34.64], P6 ;  /* 0x8008000022177fae */ /* 0x0007e8000b1a1016 */
[----:B------:R1:W-:Y:S04]  /*47d40*/  STL.64 [R1+0x3e8], R28 ;  /* 0x0003e81c01007387 */ /* 0x0003e80000100a00 */
[----:B------:R-:W2:Y:S01]  /*47d50*/  LDL.LU.64 R234, [R1+0x2b8] ;  /* 0x0002b80001ea7983 */ /* 0x000ea20000300a00 */
[----:B---3--:R-:W-:-:S03]  /*47d60*/  IMAD.WIDE R34, R2, 0x4, R12 ;  /* 0x0000000402227825 */ /* 0x008fc600078e020c */
[----:B------:R-:W3:Y:S01]  /*47d70*/  LDL.LU.64 R12, [R1+0x278] ;  /* 0x00027800010c7983 */ /* 0x000ee20000300a00 */
[----:B------:R-:W-:-:S05]  /*47d80*/  VIADD R22, R18, 0x100000 ;  /* 0x0010000012167836 */ /* 0x000fca0000000000 */
[----:B------:R1:W-:Y:S04]  /*47d90*/  LDGSTS.E [R22+-0x7fb80], desc[UR22][R28.64], P6 ;  /* 0x804800001c167fae */ /* 0x0003e8000b1a1016 */
[----:B------:R1:W-:Y:S04]  /*47da0*/  STL.64 [R1+0x3e0], R34 ;  /* 0x0003e02201007387 */ /* 0x0003e80000100a00 */
[----:B------:R1:W-:Y:S02]  /*47db0*/  LDGSTS.E [R23+-0x7f780], desc[UR22][R34.64], P6 ;  /* 0x8088000022177fae */ /* 0x0003e4000b1a1016 */
[----:B-1----:R-:W-:-:S05]  /*47dc0*/  IMAD.WIDE R28, R2, 0x4, R236 ;  /* 0x00000004021c7825 */ /* 0x002fca00078e02ec */
[----:B------:R1:W-:Y:S01]  /*47dd0*/  STL.64 [R1+0x3d8], R28 ;  /* 0x0003d81c01007387 */ /* 0x0003e20000100a00 */
[----:B------:R-:W-:-:S03]  /*47de0*/  IMAD.WIDE R34, R2, 0x4, R222 ;  /* 0x0000000402227825 */ /* 0x000fc600078e02de */
[----:B------:R1:W-:Y:S04]  /*47df0*/  LDGSTS.E [R22+-0x7f380], desc[UR22][R28.64], P6 ;  /* 0x80c800001c167fae */ /* 0x0003e8000b1a1016 */
[----:B------:R-:W3:Y:S04]  /*47e00*/  LDL.LU.64 R236, [R1+0x238] ;  /* 0x0002380001ec7983 */ /* 0x000ee80000300a00 */
[----:B------:R-:W3:Y:S01]  /*47e10*/  LDL.LU.64 R222, [R1+0x230] ;  /* 0x0002300001de7983 */ /* 0x000ee20000300a00 */
[----:B-1----:R-:W-:-:S03]  /*47e20*/  IMAD.WIDE R28, R2, 0x4, R244 ;  /* 0x00000004021c7825 */ /* 0x002fc600078e02f4 */
[----:B------:R1:W-:Y:S04]  /*47e30*/  STL.64 [R1+0x3d0], R34 ;  /* 0x0003d02201007387 */ /* 0x0003e80000100a00 */
[----:B------:R1:W-:Y:S04]  /*47e40*/  LDGSTS.E [R23+-0x7ef80], desc[UR22][R34.64], P6 ;  /* 0x8108000022177fae */ /* 0x0003e8000b1a1016 */
[----:B------:R1:W-:Y:S04]  /*47e50*/  STL.64 [R1+0x3c8], R28 ;  /* 0x0003c81c01007387 */ /* 0x0003e80000100a00 */
[----:B------:R-:W3:Y:S01]  /*47e60*/  LDL.LU.64 R244, [R1+0x210] ;  /* 0x0002100001f47983 */ /* 0x000ee20000300a00 */
[----:B-1----:R-:W-:-:S03]  /*47e70*/  IMAD.WIDE R34, R2, 0x4, R20 ;  /* 0x0000000402227825 */ /* 0x002fc600078e0214 */
[----:B------:R1:W-:Y:S04]  /*47e80*/  LDGSTS.E [R22+-0x7eb80], desc[UR22][R28.64], P6 ;  /* 0x814800001c167fae */ /* 0x0003e8000b1a1016 */
[----:B------:R-:W3:Y:S04]  /*47e90*/  LDL.LU.64 R20, [R1+0x178] ;  /* 0x0001780001147983 */ /* 0x000ee80000300a00 */
[----:B------:R1:W-:Y:S02]  /*47ea0*/  STL.64 [R1+0x3c0], R34 ;  /* 0x0003c02201007387 */ /* 0x0003e40000100a00 */
[----:B-1----:R-:W-:-:S02]  /*47eb0*/  IMAD.WIDE R28, R2, 0x4, R196 ;  /* 0x00000004021c7825 */ /* 0x002fc400078e02c4 */
[----:B------:R1:W-:Y:S04]  /*47ec0*/  LDGSTS.E [R23+-0x7e780], desc[UR22][R34.64], P6 ;  /* 0x8188000022177fae */ /* 0x0003e8000b1a1016 */
[----:B------:R4:W-:Y:S04]  /*47ed0*/  STL.64 [R1+0x3b8], R28 ;  /* 0x0003b81c01007387 */ /* 0x0009e80000100a00 */
[----:B------:R4:W-:Y:S01]  /*47ee0*/  LDGSTS.E [R22+-0x7e380], desc[UR22][R28.64], P6 ;  /* 0x81c800001c167fae */ /* 0x0009e2000b1a1016 */
[----:B-1----:R-:W-:-:S03]  /*47ef0*/  IMAD.WIDE R34, R2, 0x4, R230 ;  /* 0x0000000402227825 */ /* 0x002fc600078e02e6 */
[----:B------:R-:W3:Y:S04]  /*47f00*/  LDL.LU.64 R230, [R1+0x138] ;  /* 0x0001380001e67983 */ /* 0x000ee80000300a00 */
[----:B------:R2:W-:Y:S01]  /*47f10*/  LDGSTS.E [R23+-0x7df80], desc[UR22][R34.64], P6 ;  /* 0x8208000022177fae */ /* 0x0005e2000b1a1016 */
[----:B----4-:R-:W-:-:S03]  /*47f20*/  IMAD.WIDE R28, R2, 0x4, R232 ;  /* 0x00000004021c7825 */ /* 0x010fc600078e02e8 */
[----:B------:R-:W4:Y:S04]  /*47f30*/  LDL.LU.64 R232, [R1+0x110] ;  /* 0x0001100001e87983 */ /* 0x000f280000300a00 */
[----:B------:R2:W-:Y:S04]  /*47f40*/  STL.64 [R1+0x3b0], R34 ;  /* 0x0003b02201007387 */ /* 0x0005e80000100a00 */
[----:B------:R3:W-:Y:S04]  /*47f50*/  STL.64 [R1+0x3a8], R28 ;  /* 0x0003a81c01007387 */ /* 0x0007e80000100a00 */
[----:B------:R3:W-:Y:S01]  /*47f60*/  LDGSTS.E [R22+-0x7db80], desc[UR22][R28.64], P6 ;  /* 0x824800001c167fae */ /* 0x0007e2000b1a1016 */
[----:B--2---:R-:W-:-:S03]  /*47f70*/  IMAD.WIDE R34, R2, 0x4, R234 ;  /* 0x0000000402227825 */ /* 0x004fc600078e02ea */
[----:B------:R-:W2:Y:S04]  /*47f80*/  LDL.LU.64 R234, [R1+0xf8] ;  /* 0x0000f80001ea7983 */ /* 0x000ea80000300a00 */
[----:B------:R1:W-:Y:S01]  /*47f90*/  LDGSTS.E [R23+-0x7d780], desc[UR22][R34.64], P6 ;  /* 0x8288000022177fae */ /* 0x0003e2000b1a1016 */
[----:B---3--:R-:W-:-:S03]  /*47fa0*/  IMAD.WIDE R28, R2, 0x4, R12 ;  /* 0x00000004021c7825 */ /* 0x008fc600078e020c */
[----:B------:R-:W3:Y:S04]  /*47fb0*/  LDL.LU.64 R12, [R1+0xe8] ;  /* 0x0000e800010c7983 */ /* 0x000ee80000300a00 */
[----:B------:R1:W-:Y:S04]  /*47fc0*/  STL.64 [R1+0x3a0], R34 ;  /* 0x0003a02201007387 */ /* 0x0003e80000100a00 */
[----:B------:R1:W-:Y:S04]  /*47fd0*/  STL.64 [R1+0x398], R28 ;  /* 0x0003981c01007387 */ /* 0x0003e80000100a00 */
[----:B------:R1:W-:Y:S04]  /*47fe0*/  LDGSTS.E [R22+-0x7d380], desc[UR22][R28.64], P6 ;  /* 0x82c800001c167fae */ /* 0x0003e8000b1a1016 */
[----:B------:R-:W3:Y:S04]  /*47ff0*/  LDL.LU.64 R150, [R1+0xd8] ;  /* 0x0000d80001967983 */ /* 0x000ee80000300a00 */
[----:B------:R-:W3:Y:S01]  /*48000*/  LDL.LU.64 R192, [R1+0xc8] ;  /* 0x0000c80001c07983 */ /* 0x000ee20000300a00 */
[----:B-1----:R-:W-:-:S04]  /*48010*/  IMAD.WIDE R34, R2, 0x4, R236 ;  /* 0x0000000402227825 */ /* 0x002fc800078e02ec */
[C---:B------:R-:W-:Y:S01]  /*48020*/  IMAD.WIDE R28, R2.reuse, 0x4, R222 ;  /* 0x00000004021c7825 */ /* 0x040fe200078e02de */
[----:B------:R-:W-:Y:S04]  /*48030*/  STL.64 [R1+0x390], R34 ;  /* 0x0003902201007387 */ /* 0x000fe80000100a00 */
[----:B------:R-:W-:Y:S04]  /*48040*/  LDGSTS.E [R23+-0x7cf80], desc[UR22][R34.64], P6 ;  /* 0x8308000022177fae */ /* 0x000fe8000b1a1016 */
[----:B------:R1:W-:Y:S04]  /*48050*/  STL.64 [R1+0x388], R28 ;  /* 0x0003881c01007387 */ /* 0x0003e80000100a00 */
[----:B------:R1:W-:Y:S04]  /*48060*/  LDGSTS.E [R22+-0x7cb80], desc[UR22][R28.64], P6 ;  /* 0x834800001c167fae */ /* 0x0003e8000b1a1016 */
[----:B------:R-:W3:Y:S04]  /*48070*/  LDL.LU.64 R196, [R1+0x90] ;  /* 0x0000900001c47983 */ /* 0x000ee80000300a00 */
[----:B------:R-:W3:Y:S01]  /*48080*/  LDL.LU.64 R236, [R1+0x78] ;  /* 0x0000780001ec7983 */ /* 0x000ee20000300a00 */
[----:B-1----:R-:W-:-:S04]  /*48090*/  IMAD.WIDE R28, R2, 0x4, R244 ;  /* 0x00000004021c7825 */ /* 0x002fc800078e02f4 */
[C---:B------:R-:W-:Y:S01]  /*480a0*/  IMAD.WIDE R20, R2.reuse, 0x4, R20 ;  /* 0x0000000402147825 */ /* 0x040fe200078e0214 */
[----:B------:R-:W-:Y:S04]  /*480b0*/  STL.64 [R1+0x380], R28 ;  /* 0x0003801c01007387 */ /* 0x000fe80000100a00 */
[----:B------:R1:W-:Y:S04]  /*480c0*/  STL.64 [R1+0x378], R20 ;  /* 0x0003781401007387 */ /* 0x0003e80000100a00 */
[----:B------:R-:W3:Y:S04]  /*480d0*/  LDL.LU.64 R222, [R1+0x70] ;  /* 0x0000700001de7983 */ /* 0x000ee80000300a00 */
[----:B------:R-:W3:Y:S04]  /*480e0*/  LDL.LU.64 R244, [R1+0x60] ;  /* 0x0000600001f47983 */ /* 0x000ee80000300a00 */
[----:B------:R4:W-:Y:S04]  /*480f0*/  LDGSTS.E [R23+-0x7c780], desc[UR22][R28.64], P6 ;  /* 0x838800001c177fae */ /* 0x0009e8000b1a1016 */
[----:B------:R-:W-:Y:S04]  /*48100*/  LDGSTS.E [R22+-0x7c380], desc[UR22][R20.64], P6 ;  /* 0x83c8000014167fae */ /* 0x000fe8000b1a1016 */
[----:B-1----:R-:W3:Y:S01]  /*48110*/  LDL.LU.64 R20, [R1+0x58] ;  /* 0x0000580001147983 */ /* 0x002ee20000300a00 */
[----:B------:R-:W-:-:S03]  /*48120*/  IMAD.WIDE R34, R2, 0x4, R230 ;  /* 0x0000000402227825 */ /* 0x000fc600078e02e6 */
[----:B------:R-:W3:Y:S04]  /*48130*/  LDL.LU.64 R230, [R1+0x48] ;  /* 0x0000480001e67983 */ /* 0x000ee80000300a00 */
[----:B------:R-:W-:Y:S04]  /*48140*/  STL.64 [R1+0x370], R34 ;  /* 0x0003702201007387 */ /* 0x000fe80000100a00 */
[----:B------:R-:W-:Y:S01]  /*48150*/  LDGSTS.E [R23+-0x7bf80], desc[UR22][R34.64], P6 ;  /* 0x8408000022177fae */ /* 0x000fe2000b1a1016 */
[----:B----4-:R-:W-:-:S05]  /*48160*/  IMAD.WIDE R28, R2, 0x4, R232 ;  /* 0x00000004021c7825 */ /* 0x010fca00078e02e8 */
[----:B------:R2:W-:Y:S04]  /*48170*/  STL.64 [R1+0x368], R28 ;  /* 0x0003681c01007387 */ /* 0x0005e80000100a00 */
[----:B------:R2:W-:Y:S04]  /*48180*/  LDGSTS.E [R22+-0x7bb80], desc[UR22][R28.64], P6 ;  /* 0x844800001c167fae */ /* 0x0005e8000b1a1016 */
[----:B------:R-:W4:Y:S01]  /*48190*/  LDL.LU.64 R232, [R1+0x30] ;  /* 0x0000300001e87983 */ /* 0x000f220000300a00 */
[----:B--2---:R-:W-:-:S03]  /*481a0*/  IMAD.WIDE R28, R2, 0x4, R234 ;  /* 0x00000004021c7825 */ /* 0x004fc600078e02ea */
[----:B------:R-:W2:Y:S01]  /*481b0*/  LDL.LU.64 R234, [R1+0x28] ;  /* 0x0000280001ea7983 */ /* 0x000ea20000300a00 */
[----:B---3--:R-:W-:-:S03]  /*481c0*/  IMAD.WIDE R12, R2, 0x4, R12 ;  /* 0x00000004020c7825 */ /* 0x008fc600078e020c */
[----:B------:R-:W-:Y:S04]  /*481d0*/  STL.64 [R1+0x360], R28 ;  /* 0x0003601c01007387 */ /* 0x000fe80000100a00 */
[----:B------:R1:W-:Y:S04]  /*481e0*/  LDGSTS.E [R23+-0x7b780], desc[UR22][R28.64], P6 ;  /* 0x848800001c177fae */ /* 0x0003e8000b1a1016 */
[----:B------:R3:W-:Y:S04]  /*481f0*/  STL.64 [R1+0x358], R12 ;  /* 0x0003580c01007387 */ /* 0x0007e80000100a00 */
[----:B------:R-:W-:Y:S04]  /*48200*/  LDGSTS.E [R22+-0x7b380], desc[UR22][R12.64], P6 ;  /* 0x84c800000c167fae */ /* 0x000fe8000b1a1016 */
[----:B---3--:R-:W3:Y:S01]  /*48210*/  LDL.LU.64 R12, [R1+0x18] ;  /* 0x00001800010c7983 */ /* 0x008ee20000300a00 */
[----:B------:R-:W-:-:S04]  /*48220*/  IMAD.WIDE R34, R2, 0x4, R150 ;  /* 0x0000000402227825 */ /* 0x000fc800078e0296 */
[C---:B-1----:R-:W-:Y:S01]  /*48230*/  IMAD.WIDE R28, R2.reuse, 0x4, R192 ;  /* 0x00000004021c7825 */ /* 0x042fe200078e02c0 */
[----:B------:R1:W-:Y:S04]  /*48240*/  STL.64 [R1+0x350], R34 ;  /* 0x0003502201007387 */ /* 0x0003e80000100a00 */
[----:B------:R1:W-:Y:S04]  /*48250*/  LDGSTS.E [R23+-0x7af80], desc[UR22][R34.64], P6 ;  /* 0x8508000022177fae */ /* 0x0003e8000b1a1016 */
        /* <DEDUP_REMOVED lines=9> */
[C---:B------:R-:W-:Y:S01]  /*482f0*/  IMAD.WIDE R28, R2.reuse, 0x4, R244 ;  /* 0x00000004021c7825 */ /* 0x040fe200078e02f4 */
[----:B------:R-:W-:Y:S04]  /*48300*/  STL.64 [R1+0x330], R34 ;  /* 0x0003302201007387 */ /* 0x000fe80000100a00 */
[----:B------:R-:W-:Y:S04]  /*48310*/  LDGSTS.E [R23+-0x79f80], desc[UR22][R34.64], P6 ;  /* 0x8608000022177fae */ /* 0x000fe8000b1a1016 */
[----:B------:R1:W-:Y:S04]  /*48320*/  STL.64 [R1+0x328], R28 ;  /* 0x0003281c01007387 */ /* 0x0003e80000100a00 */
[----:B------:R1:W-:Y:S02]  /*48330*/  LDGSTS.E [R22+-0x79b80], desc[UR22][R28.64], P6 ;  /* 0x864800001c167fae */ /* 0x0003e4000b1a1016 */
[----:B-1----:R-:W-:-:S05]  /*48340*/  IMAD.WIDE R28, R2, 0x4, R20 ;  /* 0x00000004021c7825 */ /* 0x002fca00078e0214 */
[----:B------:R4:W-:Y:S04]  /*48350*/  STL.64 [R1+0x320], R28 ;  /* 0x0003201c01007387 */ /* 0x0009e80000100a00 */
[----:B------:R4:W-:Y:S01]  /*48360*/  LDGSTS.E [R23+-0x79780], desc[UR22][R28.64], P6 ;  /* 0x868800001c177fae */ /* 0x0009e2000b1a1016 */
[----:B------:R-:W-:-:S05]  /*48370*/  IMAD.WIDE R20, R2, 0x4, R230 ;  /* 0x0000000402147825 */ /* 0x000fca00078e02e6 */
[----:B------:R2:W-:Y:S04]  /*48380*/  STL.64 [R1+0x318], R20 ;  /* 0x0003181401007387 */ /* 0x0005e80000100a00 */
[----:B------:R2:W-:Y:S01]  /*48390*/  LDGSTS.E [R22+-0x79380], desc[UR22][R20.64], P6 ;  /* 0x86c8000014167fae */ /* 0x0005e2000b1a1016 */
[----:B----4-:R-:W-:-:S05]  /*483a0*/  IMAD.WIDE R28, R2, 0x4, R232 ;  /* 0x00000004021c7825 */ /* 0x010fca00078e02e8 */
[----:B------:R-:W-:Y:S04]  /*483b0*/  STL.64 [R1+0x310], R28 ;  /* 0x0003101c01007387 */ /* 0x000fe80000100a00 */
[----:B------:R-:W-:Y:S01]  /*483c0*/  LDGSTS.E [R23+-0x78f80], desc[UR22][R28.64], P6 ;  /* 0x870800001c177fae */ /* 0x000fe2000b1a1016 */
[----:B--2---:R-:W-:-:S05]  /*483d0*/  IMAD.WIDE R20, R2, 0x4, R234 ;  /* 0x0000000402147825 */ /* 0x004fca00078e02ea */
[----:B------:R3:W-:Y:S04]  /*483e0*/  STL.64 [R1+0x308], R20 ;  /* 0x0003081401007387 */ /* 0x0007e80000100a00 */
[----:B------:R3:W-:Y:S02]  /*483f0*/  LDGSTS.E [R22+-0x78b80], desc[UR22][R20.64], P6 ;  /* 0x8748000014167fae */ /* 0x0007e4000b1a1016 */
[----:B---3--:R-:W-:-:S04]  /*48400*/  IMAD.WIDE R20, R2, 0x4, R12 ;  /* 0x0000000402147825 */ /* 0x008fc800078e020c */
[C---:B------:R-:W-:Y:S01]  /*48410*/  IMAD.WIDE R12, R2.reuse, 0x4, R250 ;  /* 0x00000004020c7825 */ /* 0x040fe200078e02fa */
[----:B------:R1:W-:Y:S04]  /*48420*/  STL.64 [R1+0x300], R20 ;  /* 0x0003001401007387 */ /* 0x0003e80000100a00 */
[----:B------:R1:W-:Y:S04]  /*48430*/  LDGSTS.E [R23+-0x78780], desc[UR22][R20.64], P6 ;  /* 0x8788000014177fae */ /* 0x0003e8000b1a1016 */
[----:B------:R2:W-:Y:S04]  /*48440*/  STL.64 [R1+0x90], R12 ;  /* 0x0000900c01007387 */ /* 0x0005e80000100a00 */
[----:B------:R2:W-:Y:S01]  /*48450*/  LDGSTS.E [R22+-0x78380], desc[UR22][R12.64], P6 ;  /* 0x87c800000c167fae */ /* 0x0005e2000b1a1016 */
[----:B-1----:R-:W-:-:S04]  /*48460*/  IMAD.WIDE R20, R2, 0x4, R242 ;  /* 0x0000000402147825 */ /* 0x002fc800078e02f2 */
[C---:B--2---:R-:W-:Y:S01]  /*48470*/  IMAD.WIDE R12, R2.reuse, 0x4, R228 ;  /* 0x00000004020c7825 */ /* 0x044fe200078e02e4 */
[----:B------:R1:W-:Y:S04]  /*48480*/  STL.64 [R1+0x78], R20 ;  /* 0x0000781401007387 */ /* 0x0003e80000100a00 */
[----:B------:R1:W-:Y:S04]  /*48490*/  LDGSTS.E [R23+-0x5ff80], desc[UR22][R20.64], P6 ;  /* 0xa008000014177fae */ /* 0x0003e8000b1a1016 */
[----:B------:R2:W-:Y:S04]  /*484a0*/  STL.64 [R1+0x60], R12 ;  /* 0x0000600c01007387 */ /* 0x0005e80000100a00 */
[----:B------:R2:W-:Y:S01]  /*484b0*/  LDGSTS.E [R22+-0x5fb80], desc[UR22][R12.64], P6 ;  /* 0xa04800000c167fae */ /* 0x0005e2000b1a1016 */
[----:B-1----:R-:W-:-:S04]  /*484c0*/  IMAD.WIDE R20, R2, 0x4, R194 ;  /* 0x0000000402147825 */ /* 0x002fc800078e02c2 */
[C---:B--2---:R-:W-:Y:S01]  /*484d0*/  IMAD.WIDE R12, R2.reuse, 0x4, R190 ;  /* 0x00000004020c7825 */ /* 0x044fe200078e02be */
[----:B------:R-:W-:Y:S04]  /*484e0*/  STL.64 [R1+0x48], R20 ;  /* 0x0000481401007387 */ /* 0x000fe80000100a00 */
[----:B------:R-:W-:Y:S04]  /*484f0*/  LDGSTS.E [R23+-0x5f780], desc[UR22][R20.64], P6 ;  /* 0xa088000014177fae */ /* 0x000fe8000b1a1016 */
[----:B------:R1:W-:Y:S04]  /*48500*/  STL.64 [R1+0x30], R12 ;  /* 0x0000300c01007387 */ /* 0x0003e80000100a00 */
[----:B------:R1:W-:Y:S02]  /*48510*/  LDGSTS.E [R22+-0x5f380], desc[UR22][R12.64], P6 ;  /* 0xa0c800000c167fae */ /* 0x0003e4000b1a1016 */
[----:B-1----:R-:W-:-:S05]  /*48520*/  IMAD.WIDE R12, R2, 0x4, R88 ;  /* 0x00000004020c7825 */ /* 0x002fca00078e0258 */
[----:B------:R1:W-:Y:S04]  /*48530*/  STL.64 [R1+0x18], R12 ;  /* 0x0000180c01007387 */ /* 0x0003e80000100a00 */
[----:B------:R-:W2:Y:S04]  /*48540*/  LDL.LU.64 R230, [R1+0x12c8] ;  /* 0x0012c80001e67983 */ /* 0x000ea80000300a00 */
[----:B------:R-:W3:Y:S04]  /*48550*/  LDL.LU.64 R232, [R1+0x1298] ;  /* 0x0012980001e87983 */ /* 0x000ee80000300a00 */
[----:B------:R-:W4:Y:S01]  /*48560*/  LDL.LU.64 R234, [R1+0x1268] ;  /* 0x0012680001ea7983 */ /* 0x000f220000300a00 */
[----:B------:R-:W-:-:S03]  /*48570*/  VIADD R29, R18, 0x100000 ;  /* 0x00100000121d7836 */ /* 0x000fc60000000000 */
[----:B------:R-:W4:Y:S04]  /*48580*/  LDL.LU.64 R222, [R1+0x1238] ;  /* 0x0012380001de7983 */ /* 0x000f280000300a00 */
[----:B------:R-:W-:Y:S04]  /*48590*/  LDGSTS.E [R29+-0x5ef80], desc[UR22][R12.64], P6 ;  /* 0xa10800000c1d7fae */ /* 0x000fe8000b1a1016 */
[----:B-1----:R-:W4:Y:S01]  /*485a0*/  LDL.LU.64 R12, [R1+0x1208] ;  /* 0x00120800010c7983 */ /* 0x002f220000300a00 */
[----:B------:R-:W-:-:S03]  /*485b0*/  IMAD.WIDE R22, R2, 0x4, R72 ;  /* 0x0000000402167825 */ /* 0x000fc600078e0248 */
[----:B------:R-:W4:Y:S01]  /*485c0*/  LDL.LU.64 R244, [R1+0x11d8] ;  /* 0x0011d80001f47983 */ /* 0x000f220000300a00 */
[----:B------:R-:W-:Y:S02]  /*485d0*/  VIADD R28, R18, 0x100000 ;  /* 0x00100000121c7836 */ /* 0x000fe40000000000 */
[----:B------:R-:W-:Y:S01]  /*485e0*/  IMAD.WIDE R34, R2, 0x4, R40 ;  /* 0x0000000402227825 */ /* 0x000fe200078e0228 */
[----:B------:R-:W4:Y:S03]  /*485f0*/  LDL.LU.64 R20, [R1+0x11a8] ;  /* 0x0011a80001147983 */ /* 0x000f260000300a00 */
[C---:B------:R-:W-:Y:S01]  /*48600*/  VIADD R41, R18.reuse, 0x100000 ;  /* 0x0010000012297836 */ /* 0x040fe20000000000 */
[----:B------:R1:W-:Y:S01]  /*48610*/  LDGSTS.E [R28+-0x5eb80], desc[UR22][R22.64], P6 ;  /* 0xa1480000161c7fae */ /* 0x0003e2000b1a1016 */
[----:B------:R-:W-:Y:S02]  /*48620*/  VIADD R40, R18, 0x100000 ;  /* 0x0010000012287836 */ /* 0x000fe40000000000 */
[C---:B------:R-:W-:Y:S01]  /*48630*/  IMAD.WIDE R46, R2.reuse, 0x4, R46 ;  /* 0x00000004022e7825 */ /* 0x040fe200078e022e */
[----:B------:R-:W4:Y:S03]  /*48640*/  LDL.LU.64 R196, [R1+0x1178] ;  /* 0x0011780001c47983 */ /* 0x000f260000300a00 */
[----:B-1----:R-:W-:-:S05]  /*48650*/  IMAD.WIDE R28, R2, 0x4, R56 ;  /* 0x00000004021c7825 */ /* 0x002fca00078e0238 */
[----:B------:R-:W-:Y:S04]  /*48660*/  LDGSTS.E [R41+-0x5e780], desc[UR22][R28.64], P6 ;  /* 0xa18800001c297fae */ /* 0x000fe8000b1a1016 */
[----:B------:R1:W-:Y:S01]  /*48670*/  LDGSTS.E [R40+-0x5e380], desc[UR22][R34.64], P6 ;  /* 0xa1c8000022287fae */ /* 0x0003e2000b1a1016 */
[----:B------:R-:W-:-:S04]  /*48680*/  IMAD.WIDE R52, R2, 0x4, R52 ;  /* 0x0000000402347825 */ /* 0x000fc800078e0234 */
[----:B------:R-:W-:-:S04]  /*48690*/  IMAD.WIDE R58, R2, 0x4, R58 ;  /* 0x00000004023a7825 */ /* 0x000fc800078e023a */
[----:B-1----:R-:W-:-:S04]  /*486a0*/  IMAD.WIDE R40, R2, 0x4, R44 ;  /* 0x0000000402287825 */ /* 0x002fc800078e022c */
[C---:B------:R-:W-:Y:S02]  /*486b0*/  VIADD R45, R18.reuse, 0x100000 ;  /* 0x00100000122d7836 */ /* 0x040fe40000000000 */
[----:B------:R-:W-:Y:S02]  /*486c0*/  VIADD R44, R18, 0x100000 ;  /* 0x00100000122c7836 */ /* 0x000fe40000000000 */
[C---:B------:R-:W-:Y:S01]  /*486d0*/  IMAD.WIDE R72, R2.reuse, 0x4, R42 ;  /* 0x0000000402487825 */ /* 0x040fe200078e022a */
[----:B------:R-:W-:Y:S03]  /*486e0*/  LDGSTS.E [R45+-0x5df80], desc[UR22][R40.64], P6 ;  /* 0xa2080000282d7fae */ /* 0x000fe6000b1a1016 */
[----:B------:R-:W-:Y:S01]  /*486f0*/  IMAD.WIDE R64, R2, 0x4, R64 ;  /* 0x0000000402407825 */ /* 0x000fe200078e0240 */
[----:B------:R-:W-:Y:S03]  /*48700*/  LDGSTS.E [R44+-0x5db80], desc[UR22][R46.64], P6 ;  /* 0xa24800002e2c7fae */ /* 0x000fe6000b1a1016 */
[C---:B------:R-:W-:Y:S01]  /*48710*/  VIADD R43, R18.reuse, 0x100000 ;  /* 0x00100000122b7836 */ /* 0x040fe20000000000 */
[----:B------:R-:W-:Y:S01]  /*48720*/  LDGSTS.E [R45+-0x5d780], desc[UR22][R52.64], P6 ;  /* 0xa2880000342d7fae */ /* 0x000fe2000b1a1016 */
[----:B------:R-:W-:-:S02]  /*48730*/  VIADD R42, R18, 0x100000 ;  /* 0x00100000122a7836 */ /* 0x000fc40000000000 */
        /* <DEDUP_REMOVED lines=21> */
[----:B------:R-:W-:Y:S01]  /*48890*/  IMAD.WIDE R138, R2, 0x4, R36 ;  /* 0x00000004028a7825 */ /* 0x000fe200078e0224 */
[----:B------:R-:W-:Y:S03]  /*488a0*/  LDGSTS.E [R38+-0x5ab80], desc[UR22][R136.64], P6 ;  /* 0xa548000088267fae */ /* 0x000fe6000b1a1016 */
[----:B------:R-:W-:-:S02]  /*488b0*/  VIADD R33, R18, 0x100000 ;  /* 0x0010000012217836 */ /* 0x000fc40000000000 */
[----:B------:R-:W-:Y:S02]  /*488c0*/  VIADD R32, R18, 0x100000 ;  /* 0x0010000012207836 */ /* 0x000fe40000000000 */
        /* <DEDUP_REMOVED lines=11> */
[----:B------:R-:W-:-:S03]  /*48980*/  VIADD R8, R18, 0x100000 ;  /* 0x0010000012087836 */ /* 0x000fc60000000000 */
[----:B------:R-:W-:Y:S04]  /*48990*/  LDGSTS.E [R9+-0x59780], desc[UR22][R146.64], P6 ;  /* 0xa688000092097fae */ /* 0x000fe8000b1a1016 */
[----:B------:R3:W-:Y:S01]  /*489a0*/  LDGSTS.E [R8+-0x59380], desc[UR22][R148.64], P6 ;  /* 0xa6c8000094087fae */ /* 0x0007e2000b1a1016 */
[----:B--2---:R-:W-:-:S03]  /*489b0*/  IMAD.WIDE R48, R2, 0x4, R230 ;  /* 0x0000000402307825 */ /* 0x004fc600078e02e6 */
[----:B------:R-:W2:Y:S01]  /*489c0*/  LDL.LU.64 R230, [R1+0x1148] ;  /* 0x0011480001e67983 */ /* 0x000ea20000300a00 */
[----:B---3--:R-:W-:-:S03]  /*489d0*/  IMAD.WIDE R8, R2, 0x4, R232 ;  /* 0x0000000402087825 */ /* 0x008fc600078e02e8 */
[----:B------:R-:W3:Y:S01]  /*489e0*/  LDL.LU.64 R232, [R1+0x1110] ;  /* 0x0011100001e87983 */ /* 0x000ee20000300a00 */
[----:B----4-:R-:W-:-:S03]  /*489f0*/  IMAD.WIDE R24, R2, 0x4, R234 ;  /* 0x0000000402187825 */ /* 0x010fc600078e02ea */
[----:B------:R-:W-:Y:S04]  /*48a00*/  STL.64 [R1+0x2f8], R48 ;  /* 0x0002f83001007387 */ /* 0x000fe80000100a00 */
[----:B------:R1:W-:Y:S04]  /*48a10*/  STL.64 [R1+0x2f0], R8 ;  /* 0x0002f00801007387 */ /* 0x0003e80000100a00 */
[----:B------:R-:W4:Y:S01]  /*48a20*/  LDL.LU.64 R234, [R1+0x10d8] ;  /* 0x0010d80001ea7983 */ /* 0x000f220000300a00 */
[----:B------:R-:W-:-:S03]  /*48a30*/  IMAD.WIDE R150, R2, 0x4, R6 ;  /* 0x0000000402967825 */ /* 0x000fc600078e0206 */
[----:B------:R-:W4:Y:S01]  /*48a40*/  LDL.LU.64 R236, [R1+0x270] ;  /* 0x0002700001ec7983 */ /* 0x000f220000300a00 */
[----:B------:R-:W-:Y:S02]  /*48a50*/  VIADD R7, R18, 0x100000 ;  /* 0x0010000012077836 */ /* 0x000fe40000000000 */
[----:B------:R-:W-:-:S03]  /*48a60*/  IMAD.WIDE R152, R2, 0x4, R152 ;  /* 0x0000000402987825 */ /* 0x000fc600078e0298 */
[----:B------:R-:W-:Y:S01]  /*48a70*/  LDGSTS.E [R7+-0x58f80], desc[UR22][R150.64], P6 ;  /* 0xa708000096077fae */ /* 0x000fe2000b1a1016 */
[----:B------:R-:W-:Y:S02]  /*48a80*/  VIADD R6, R18, 0x100000 ;  /* 0x0010000012067836 */ /* 0x000fe40000000000 */
[----:B------:R-:W-:-:S03]  /*48a90*/  IMAD.WIDE R154, R2, 0x4, R154 ;  /* 0x00000004029a7825 */ /* 0x000fc600078e029a */
[----:B------:R-:W-:Y:S01]  /*48aa0*/  LDGSTS.E [R6+-0x58b80], desc[UR22][R152.64], P6 ;  /* 0xa748000098067fae */ /* 0x000fe2000b1a1016 */
[----:B------:R-:W-:-:S03]  /*48ab0*/  IMAD.WIDE R156, R2, 0x4, R156 ;  /* 0x00000004029c7825 */ /* 0x000fc600078e029c */
[----:B------:R1:W-:Y:S04]  /*48ac0*/  LDGSTS.E [R7+-0x58780], desc[UR22][R154.64], P6 ;  /* 0xa78800009a077fae */ /* 0x0003e8000b1a1016 */
[----:B------:R1:W-:Y:S02]  /*48ad0*/  LDGSTS.E [R6+-0x58380], desc[UR22][R156.64], P6 ;  /* 0xa7c800009c067fae */ /* 0x0003e4000b1a1016 */
[C---:B-1----:R-:W-:Y:S02]  /*48ae0*/  VIADD R7, R17.reuse, 0x100000 ;  /* 0x0010000011077836 */ /* 0x042fe40000000000 */
[----:B------:R-:W-:-:S03]  /*48af0*/  VIADD R6, R17, 0x100000 ;  /* 0x0010000011067836 */ /* 0x000fc60000000000 */
[----:B------:R-:W-:Y:S04]  /*48b00*/  LDGSTS.E [R7+-0x7ff00], desc[UR22][R48.64], P6 ;  /* 0x8010000030077fae */ /* 0x000fe8000b1a1016 */
[----:B------:R1:W-:Y:S04]  /*48b10*/  LDGSTS.E [R6+-0x7fb00], desc[UR22][R8.64], P6 ;  /* 0x8050000008067fae */ /* 0x0003e8000b1a1016 */
[----:B------:R1:W-:Y:S04]  /*48b20*/  STL.64 [R1+0x2e8], R24 ;  /* 0x0002e81801007387 */ /* 0x0003e80000100a00 */
[----:B------:R1:W-:Y:S02]  /*48b30*/  LDGSTS.E [R7+-0x7f700], desc[UR22][R24.64], P6 ;  /* 0x8090000018077fae */ /* 0x0003e4000b1a1016 */
[----:B-1----:R-:W-:-:S05]  /*48b40*/  IMAD.WIDE R8, R2, 0x4, R222 ;  /* 0x0000000402087825 */ /* 0x002fca00078e02de */
[----:B------:R1:W-:Y:S01]  /*48b50*/  STL.64 [R1+0x2e0], R8 ;  /* 0x0002e00801007387 */ /* 0x0003e20000100a00 */
[----:B------:R-:W-:-:S03]  /*48b60*/  IMAD.WIDE R24, R2, 0x4, R12 ;  /* 0x0000000402187825 */ /* 0x000fc600078e020c */
[----:B------:R1:W-:Y:S04]  /*48b70*/  LDGSTS.E [R6+-0x7f300], desc[UR22][R8.64], P6 ;  /* 0x80d0000008067fae */ /* 0x0003e8000b1a1016 */
[----:B------:R-:W4:Y:S04]  /*48b80*/  LDL.LU.64 R12, [R1+0x250] ;  /* 0x00025000010c7983 */ /* 0x000f280000300a00 */
[----:B------:R-:W4:Y:S01]  /*48b90*/  LDL.LU.64 R222, [R1+0x248] ;  /* 0x0002480001de7983 */ /* 0x000f220000300a00 */
[----:B-1----:R-:W-:-:S03]  /*48ba0*/  IMAD.WIDE R8, R2, 0x4, R244 ;  /* 0x0000000402087825 */ /* 0x002fc600078e02f4 */
[----:B------:R-:W-:Y:S01]  /*48bb0*/  STL.64 [R1+0x2d8], R24 ;  /* 0x0002d81801007387 */ /* 0x000fe20000100a00 */
[----:B------:R-:W-:-:S03]  /*48bc0*/  IMAD.WIDE R20, R2, 0x4, R20 ;  /* 0x0000000402147825 */ /* 0x000fc600078e0214 */
[----:B------:R-:W-:Y:S04]  /*48bd0*/  LDGSTS.E [R7+-0x7ef00], desc[UR22][R24.64], P6 ;  /* 0x8110000018077fae */ /* 0x000fe8000b1a1016 */
[----:B------:R1:W-:Y:S04]  /*48be0*/  STL.64 [R1+0x2d0], R8 ;  /* 0x0002d00801007387 */ /* 0x0003e80000100a00 */
[----:B------:R1:W-:Y:S04]  /*48bf0*/  LDGSTS.E [R6+-0x7eb00], desc[UR22][R8.64], P6 ;  /* 0x8150000008067fae */ /* 0x0003e8000b1a1016 */
[----:B------:R-:W4:Y:S04]  /*48c00*/  LDL.LU.64 R244, [R1+0x1b0] ;  /* 0x0001b00001f47983 */ /* 0x000f280000300a00 */
[----:B------:R-:W-:Y:S01]  /*48c10*/  LDGSTS.E [R7+-0x7e700], desc[UR22][R20.64], P6 ;  /* 0x8190000014077fae */ /* 0x000fe2000b1a1016 */
[----:B-1----:R-:W-:-:S03]  /*48c20*/  IMAD.WIDE R8, R2, 0x4, R196 ;  /* 0x0000000402087825 */ /* 0x002fc600078e02c4 */
[----:B------:R-:W4:Y:S04]  /*48c30*/  LDL.LU.64 R196, [R1+0x188] ;  /* 0x0001880001c47983 */ /* 0x000f280000300a00 */
[----:B------:R1:W-:Y:S04]  /*48c40*/  STL.64 [R1+0x2c8], R20 ;  /* 0x0002c81401007387 */ /* 0x0003e80000100a00 */
[----:B------:R3:W-:Y:S04]  /*48c50*/  STL.64 [R1+0x2c0], R8 ;  /* 0x0002c00801007387 */ /* 0x0007e80000100a00 */
[----:B------:R3:W-:Y:S04]  /*48c60*/  LDGSTS.E [R6+-0x7e300], desc[UR22][R8.64], P6 ;  /* 0x81d0000008067fae */ /* 0x0007e8000b1a1016 */
[----:B-1----:R-:W4:Y:S01]  /*48c70*/  LDL.LU.64 R20, [R1+0x170] ;  /* 0x0001700001147983 */ /* 0x002f220000300a00 */
[----:B--2---:R-:W-:-:S03]  /*48c80*/  IMAD.WIDE R24, R2, 0x4, R230 ;  /* 0x0000000402187825 */ /* 0x004fc600078e02e6 */
[----:B------:R-:W2:Y:S01]  /*48c90*/  LDL.LU.64 R230, [R1+0x168] ;  /* 0x0001680001e67983 */ /* 0x000ea20000300a00 */
[----:B---3--:R-:W-:-:S03]  /*48ca0*/  IMAD.WIDE R8, R2, 0x4, R232 ;  /* 0x0000000402087825 */ /* 0x008fc600078e02e8 */
[----:B------:R4:W-:Y:S04]  /*48cb0*/  STL.64 [R1+0x2b8], R24 ;  /* 0x0002b81801007387 */ /* 0x0009e80000100a00 */
[----:B------:R1:W-:Y:S04]  /*48cc0*/  STL.64 [R1+0x2b0], R8 ;  /* 0x0002b00801007387 */ /* 0x0003e80000100a00 */
[----:B------:R4:W-:Y:S04]  /*48cd0*/  LDGSTS.E [R7+-0x7df00], desc[UR22][R24.64], P6 ;  /* 0x8210000018077fae */ /* 0x0009e8000b1a1016 */
[----:B------:R-:W3:Y:S04]  /*48ce0*/  LDL.LU.64 R232, [R1+0x160] ;  /* 0x0001600001e87983 */ /* 0x000ee80000300a00 */
[----:B------:R1:W-:Y:S01]  /*48cf0*/  LDGSTS.E [R6+-0x7db00], desc[UR22][R8.64], P6 ;  /* 0x8250000008067fae */ /* 0x0003e2000b1a1016 */
[----:B----4-:R-:W-:-:S03]  /*48d00*/  IMAD.WIDE R24, R2, 0x4, R234 ;  /* 0x0000000402187825 */ /* 0x010fc600078e02ea */
[----:B------:R-:W4:Y:S01]  /*48d10*/  LDL.LU.64 R234, [R1+0x158] ;  /* 0x0001580001ea7983 */ /* 0x000f220000300a00 */
[----:B-1----:R-:W-:-:S03]  /*48d20*/  IMAD.WIDE R8, R2, 0x4, R236 ;  /* 0x0000000402087825 */ /* 0x002fc600078e02ec */
[----:B------:R1:W-:Y:S04]  /*48d30*/  STL.64 [R1+0x2a8], R24 ;  /* 0x0002a81801007387 */ /* 0x0003e80000100a00 */
[----:B------:R1:W-:Y:S04]  /*48d40*/  LDGSTS.E [R7+-0x7d700], desc[UR22][R24.64], P6 ;  /* 0x8290000018077fae */ /* 0x0003e8000b1a1016 */
[----:B------:R1:W-:Y:S04]  /*48d50*/  STL.64 [R1+0x2a0], R8 ;  /* 0x0002a00801007387 */ /* 0x0003e80000100a00 */
[----:B------:R-:W4:Y:S04]  /*48d60*/  LDL.LU.64 R236, [R1+0x150] ;  /* 0x0001500001ec7983 */ /* 0x000f280000300a00 */
[----:B------:R1:W-:Y:S02]  /*48d70*/  LDGSTS.E [R6+-0x7d300], desc[UR22][R8.64], P6 ;  /* 0x82d0000008067fae */ /* 0x0003e4000b1a1016 */
[----:B-1----:R-:W-:-:S02]  /*48d80*/  IMAD.WIDE R24, R2, 0x4, R12 ;  /* 0x0000000402187825 */ /* 0x002fc400078e020c */
[----:B------:R-:W4:Y:S02]  /*48d90*/  LDL.LU.64 R12, [R1+0x148] ;  /* 0x00014800010c7983 */ /* 0x000f240000300a00 */
[C---:B------:R-:W-:Y:S02]  /*48da0*/  IMAD.WIDE R8, R2.reuse, 0x4, R222 ;  /* 0x0000000402087825 */ /* 0x040fe400078e02de */
[----:B------:R1:W-:Y:S04]  /*48db0*/  STL.64 [R1+0x298], R24 ;  /* 0x0002981801007387 */ /* 0x0003e80000100a00 */
[----:B------:R1:W-:Y:S04]  /*48dc0*/  LDGSTS.E [R7+-0x7cf00], desc[UR22][R24.64], P6 ;  /* 0x8310000018077fae */ /* 0x0003e8000b1a1016 */
[----:B------:R1:W-:Y:S04]  /*48dd0*/  STL.64 [R1+0x290], R8 ;  /* 0x0002900801007387 */ /* 0x0003e80000100a00 */
[----:B------:R1:W-:Y:S04]  /*48de0*/  LDGSTS.E [R6+-0x7cb00], desc[UR22][R8.64], P6 ;  /* 0x8350000008067fae */ /* 0x0003e8000b1a1016 */
[----:B------:R-:W4:Y:S01]  /*48df0*/  LDL.LU.64 R222, [R1+0x130] ;  /* 0x0001300001de7983 */ /* 0x000f220000300a00 */
[----:B-1----:R-:W-:-:S03]  /*48e00*/  IMAD.WIDE R24, R2, 0x4, R244 ;  /* 0x0000000402187825 */ /* 0x002fc600078e02f4 */
[----:B------:R-:W4:Y:S04]  /*48e10*/  LDL.LU.64 R244, [R1+0x128] ;  /* 0x0001280001f47983 */ /* 0x000f280000300a00 */
[----:B------:R1:W-:Y:S01]  /*48e20*/  STL.64 [R1+0x288], R24 ;  /* 0x0002881801007387 */ /* 0x0003e20000100a00 */
[----:B------:R-:W-:-:S03]  /*48e30*/  IMAD.WIDE R8, R2, 0x4, R196 ;  /* 0x0000000402087825 */ /* 0x000fc600078e02c4 */
[----:B------:R1:W-:Y:S04]  /*48e40*/  LDGSTS.E [R7+-0x7c700], desc[UR22][R24.64], P6 ;  /* 0x8390000018077fae */ /* 0x0003e8000b1a1016 */
[----:B------:R2:W-:Y:S04]  /*48e50*/  STL.64 [R1+0x280], R8 ;  /* 0x0002800801007387 */ /* 0x0005e80000100a00 */
[----:B------:R2:W-:Y:S01]  /*48e60*/  LDGSTS.E [R6+-0x7c300], desc[UR22][R8.64], P6 ;  /* 0x83d0000008067fae */ /* 0x0005e2000b1a1016 */
[----:B-1----:R-:W-:-:S03]  /*48e70*/  IMAD.WIDE R24, R2, 0x4, R20 ;  /* 0x0000000402187825 */ /* 0x002fc600078e0214 */
[----:B------:R-:W4:Y:S04]  /*48e80*/  LDL.LU.64 R20, [R1+0x120] ;  /* 0x0001200001147983 */ /* 0x000f280000300a00 */
[----:B------:R3:W-:Y:S01]  /*48e90*/  LDGSTS.E [R7+-0x7bf00], desc[UR22][R24.64], P6 ;  /* 0x8410000018077fae */ /* 0x0007e2000b1a1016 */
[----:B--2---:R-:W-:-:S03]  /*48ea0*/  IMAD.WIDE R8, R2, 0x4, R230 ;  /* 0x0000000402087825 */ /* 0x004fc600078e02e6 */
[----:B------:R-:W2:Y:S04]  /*48eb0*/  LDL.LU.64 R230, [R1+0x118] ;  /* 0x0001180001e67983 */ /* 0x000ea80000300a00 */
[----:B------:R3:W-:Y:S04]  /*48ec0*/  STL.64 [R1+0x278], R24 ;  /* 0x0002781801007387 */ /* 0x0007e80000100a00 */
[----:B------:R4:W-:Y:S04]  /*48ed0*/  STL.64 [R1+0x270], R8 ;  /* 0x0002700801007387 */ /* 0x0009e80000100a00 */
[----:B------:R4:W-:Y:S01]  /*48ee0*/  LDGSTS.E [R6+-0x7bb00], desc[UR22][R8.64], P6 ;  /* 0x8450000008067fae */ /* 0x0009e2000b1a1016 */
[----:B---3--:R-:W-:-:S03]  /*48ef0*/  IMAD.WIDE R24, R2, 0x4, R232 ;  /* 0x0000000402187825 */ /* 0x008fc600078e02e8 */
[----:B------:R-:W3:Y:S04]  /*48f00*/  LDL.LU.64 R232, [R1+0x108] ;  /* 0x0001080001e87983 */ /* 0x000ee80000300a00 */
[----:B------:R1:W-:Y:S01]  /*48f10*/  LDGSTS.E [R7+-0x7b700], desc[UR22][R24.64], P6 ;  /* 0x8490000018077fae */ /* 0x0003e2000b1a1016 */
[----:B----4-:R-:W-:-:S03]  /*48f20*/  IMAD.WIDE R8, R2, 0x4, R234 ;  /* 0x0000000402087825 */ /* 0x010fc600078e02ea */
[----:B------:R-:W4:Y:S04]  /*48f30*/  LDL.LU.64 R234, [R1+0xf0] ;  /* 0x0000f00001ea7983 */ /* 0x000f280000300a00 */
[----:B------:R1:W-:Y:S04]  /*48f40*/  STL.64 [R1+0x268], R24 ;  /* 0x0002681801007387 */ /* 0x0003e80000100a00 */
[----:B------:R1:W-:Y:S04]  /*48f50*/  STL.64 [R1+0x260], R8 ;  /* 0x0002600801007387 */ /* 0x0003e80000100a00 */
[----:B------:R1:W-:Y:S02]  /*48f60*/  LDGSTS.E [R6+-0x7b300], desc[UR22][R8.64], P6 ;  /* 0x84d0000008067fae */ /* 0x0003e4000b1a1016 */
[----:B-1----:R-:W-:-:S05]  /*48f70*/  IMAD.WIDE R24, R2, 0x4, R236 ;  /* 0x0000000402187825 */ /* 0x002fca00078e02ec */
[----:B------:R1:W-:Y:S01]  /*48f80*/  LDGSTS.E [R7+-0x7af00], desc[UR22][R24.64], P6 ;  /* 0x8510000018077fae */ /* 0x0003e2000b1a1016 */
[----:B------:R-:W-:-:S03]  /*48f90*/  IMAD.WIDE R8, R2, 0x4, R12 ;  /* 0x0000000402087825 */ /* 0x000fc600078e020c */
[----:B------:R-:W4:Y:S04]  /*48fa0*/  LDL.LU.64 R12, [R1+0xe0] ;  /* 0x0000e000010c7983 */ /* 0x000f280000300a00 */
[----:B------:R1:W-:Y:S04]  /*48fb0*/  STL.64 [R1+0x258], R24 ;  /* 0x0002581801007387 */ /* 0x0003e80000100a00 */
[----:B------:R1:W-:Y:S04]  /*48fc0*/  STL.64 [R1+0x250], R8 ;  /* 0x0002500801007387 */ /* 0x0003e80000100a00 */
[----:B------:R-:W4:Y:S04]  /*48fd0*/  LDL.LU.64 R92, [R1+0xd0] ;  /* 0x0000d000015c7983 */ /* 0x000f280000300a00 */
[----:B------:R1:W-:Y:S02]  /*48fe0*/  LDGSTS.E [R6+-0x7ab00], desc[UR22][R8.64], P6 ;  /* 0x8550000008067fae */ /* 0x0003e4000b1a1016 */
[----:B-1----:R-:W-:-:S02]  /*48ff0*/  IMAD.WIDE R24, R2, 0x4, R222 ;  /* 0x0000000402187825 */ /* 0x002fc400078e02de */
[----:B------:R-:W4:Y:S04]  /*49000*/  LDL.LU.64 R192, [R1+0xa0] ;  /* 0x0000a00001c07983 */ /* 0x000f280000300a00 */
[----:B------:R-:W4:Y:S01]  /*49010*/  LDL.LU.64 R196, [R1+0x88] ;  /* 0x0000880001c47983 */ /* 0x000f220000300a00 */
[----:B------:R-:W-:-:S03]  /*49020*/  IMAD.WIDE R8, R2, 0x4, R244 ;  /* 0x0000000402087825 */ /* 0x000fc600078e02f4 */
[----:B------:R-:W-:Y:S04]  /*49030*/  STL.64 [R1+0x248], R24 ;  /* 0x0002481801007387 */ /* 0x000fe80000100a00 */
[----:B------:R-:W-:Y:S04]  /*49040*/  LDGSTS.E [R7+-0x7a700], desc[UR22][R24.64], P6 ;  /* 0x8590000018077fae */ /* 0x000fe8000b1a1016 */
[----:B------:R2:W-:Y:S04]  /*49050*/  STL.64 [R1+0x240], R8 ;  /* 0x0002400801007387 */ /* 0x0005e80000100a00 */
[----:B------:R2:W-:Y:S04]  /*49060*/  LDGSTS.E [R6+-0x7a300], desc[UR22][R8.64], P6 ;  /* 0x85d0000008067fae */ /* 0x0005e8000b1a1016 */
[----:B------:R-:W4:Y:S01]  /*49070*/  LDL.LU.64 R236, [R1+0xb8] ;  /* 0x0000b80001ec7983 */ /* 0x000f220000300a00 */
[----:B------:R-:W-:-:S03]  /*49080*/  IMAD.WIDE R20, R2, 0x4, R20 ;  /* 0x0000000402147825 */ /* 0x000fc600078e0214 */
[----:B------:R-:W4:Y:S04]  /*49090*/  LDL.LU.64 R222, [R1+0xb0] ;  /* 0x0000b00001de7983 */ /* 0x000f280000300a00 */
[----:B------:R1:W-:Y:S04]  /*490a0*/  STL.64 [R1+0x238], R20 ;  /* 0x0002381401007387 */ /* 0x0003e80000100a00 */
[----:B------:R-:W-:Y:S01]  /*490b0*/  LDGSTS.E [R7+-0x79f00], desc[UR22][R20.64], P6 ;  /* 0x8610000014077fae */ /* 0x000fe2000b1a1016 */
[----:B--2---:R-:W-:-:S05]  /*490c0*/  IMAD.WIDE R8, R2, 0x4, R230 ;  /* 0x0000000402087825 */ /* 0x004fca00078e02e6 */
[----:B------:R4:W-:Y:S04]  /*490d0*/  STL.64 [R1+0x230], R8 ;  /* 0x0002300801007387 */ /* 0x0009e80000100a00 */
[----:B-1----:R-:W2:Y:S04]  /*490e0*/  LDL.LU.64 R20, [R1+0xa8] ;  /* 0x0000a80001147983 */ /* 0x002ea80000300a00 */
[----:B------:R-:W2:Y:S04]  /*490f0*/  LDL.LU.64 R244, [R1+0x98] ;  /* 0x0000980001f47983 */ /* 0x000ea80000300a00 */
[----:B------:R4:W-:Y:S01]  /*49100*/  LDGSTS.E [R6+-0x79b00], desc[UR22][R8.64], P6 ;  /* 0x8650000008067fae */ /* 0x0009e2000b1a1016 */
[----:B---3--:R-:W-:-:S03]  /*49110*/  IMAD.WIDE R24, R2, 0x4, R232 ;  /* 0x0000000402187825 */ /* 0x008fc600078e02e8 */
[----:B------:R-:W3:Y:S04]  /*49120*/  LDL.LU.64 R230, [R1+0x68] ;  /* 0x0000680001e67983 */ /* 0x000ee80000300a00 */
[----:B------:R-:W3:Y:S01]  /*49130*/  LDL.LU.64 R232, [R1+0x50] ;  /* 0x0000500001e87983 */ /* 0x000ee20000300a00 */
[----:B----4-:R-:W-:-:S03]  /*49140*/  IMAD.WIDE R8, R2, 0x4, R234 ;  /* 0x0000000402087825 */ /* 0x010fc600078e02ea */
[----:B------:R1:W-:Y:S04]  /*49150*/  STL.64 [R1+0x210], R24 ;  /* 0x0002101801007387 */ /* 0x0003e80000100a00 */
[----:B------:R4:W-:Y:S04]  /*49160*/  STL.64 [R1+0x200], R8 ;  /* 0x0002000801007387 */ /* 0x0009e80000100a00 */
[----:B------:R-:W3:Y:S04]  /*49170*/  LDL.LU.64 R234, [R1+0x38] ;  /* 0x0000380001ea7983 */ /* 0x000ee80000300a00 */
[----:B------:R1:W-:Y:S04]  /*49180*/  LDGSTS.E [R7+-0x79700], desc[UR22][R24.64], P6 ;  /* 0x8690000018077fae */ /* 0x0003e8000b1a1016 */
[----:B------:R4:W-:Y:S01]  /*49190*/  LDGSTS.E [R6+-0x79300], desc[UR22][R8.64], P6 ;  /* 0x86d0000008067fae */ /* 0x0009e2000b1a1016 */
[----:B-1----:R-:W-:-:S03]  /*491a0*/  IMAD.WIDE R24, R2, 0x4, R12 ;  /* 0x0000000402187825 */ /* 0x002fc600078e020c */
[----:B------:R-:W3:Y:S04]  /*491b0*/  LDL.LU.64 R12, [R1+0x10] ;  /* 0x00001000010c7983 */ /* 0x000ee80000300a00 */
[----:B------:R1:W-:Y:S04]  /*491c0*/  STL.64 [R1+0x1d8], R24 ;  /* 0x0001d81801007387 */ /* 0x0003e80000100a00 */
[----:B------:R1:W-:Y:S01]  /*491d0*/  LDGSTS.E [R7+-0x78f00], desc[UR22][R24.64], P6 ;  /* 0x8710000018077fae */ /* 0x0003e2000b1a1016 */
[----:B----4-:R-:W-:-:S05]  /*491e0*/  IMAD.WIDE R8, R2, 0x4, R92 ;  /* 0x0000000402087825 */ /* 0x010fca00078e025c */
[----:B------:R4:W-:Y:S04]  /*491f0*/  STL.64 [R1+0x1b0], R8 ;  /* 0x0001b00801007387 */ /* 0x0009e80000100a00 */
[----:B------:R4:W-:Y:S01]  /*49200*/  LDGSTS.E [R6+-0x78b00], desc[UR22][R8.64], P6 ;  /* 0x8750000008067fae */ /* 0x0009e2000b1a1016 */
[----:B-1----:R-:W-:-:S05]  /*49210*/  IMAD.WIDE R24, R2, 0x4, R192 ;  /* 0x0000000402187825 */ /* 0x002fca00078e02c0 */
[----:B------:R1:W-:Y:S04]  /*49220*/  STL.64 [R1+0xa0], R24 ;  /* 0x0000a01801007387 */ /* 0x0003e80000100a00 */
[----:B------:R1:W-:Y:S01]  /*49230*/  LDGSTS.E [R7+-0x78700], desc[UR22][R24.64], P6 ;  /* 0x8790000018077fae */ /* 0x0003e2000b1a1016 */
[----:B----4-:R-:W-:-:S05]  /*49240*/  IMAD.WIDE R8, R2, 0x4, R196 ;  /* 0x0000000402087825 */ /* 0x010fca00078e02c4 */
[----:B------:R4:W-:Y:S04]  /*49250*/  STL.64 [R1+0x88], R8 ;  /* 0x0000880801007387 */ /* 0x0009e80000100a00 */
[----:B------:R4:W-:Y:S01]  /*49260*/  LDGSTS.E [R6+-0x78300], desc[UR22][R8.64], P6 ;  /* 0x87d0000008067fae */ /* 0x0009e2000b1a1016 */
[----:B-1----:R-:W-:-:S05]  /*49270*/  IMAD.WIDE R24, R2, 0x4, R236 ;  /* 0x0000000402187825 */ /* 0x002fca00078e02ec */
[----:B------:R-:W-:Y:S01]  /*49280*/  STL.64 [R1+0x70], R24 ;  /* 0x0000701801007387 */ /* 0x000fe20000100a00 */
[----:B----4-:R-:W-:-:S03]  /*49290*/  IMAD.WIDE R8, R2, 0x4, R222 ;  /* 0x0000000402087825 */ /* 0x010fc600078e02de */
[----:B------:R-:W-:Y:S04]  /*492a0*/  LDGSTS.E [R7+-0x5ff00], desc[UR22][R24.64], P6 ;  /* 0xa010000018077fae */ /* 0x000fe8000b1a1016 */
[----:B------:R1:W-:Y:S04]  /*492b0*/  STL.64 [R1+0x58], R8 ;  /* 0x0000580801007387 */ /* 0x0003e80000100a00 */
[----:B------:R1:W-:Y:S01]  /*492c0*/  LDGSTS.E [R6+-0x5fb00], desc[UR22][R8.64], P6 ;  /* 0xa050000008067fae */ /* 0x0003e2000b1a1016 */
[----:B--2---:R-:W-:-:S04]  /*492d0*/  IMAD.WIDE R20, R2, 0x4, R20 ;  /* 0x0000000402147825 */ /* 0x004fc800078e0214 */
[C---:B-1----:R-:W-:Y:S01]  /*492e0*/  IMAD.WIDE R8, R2.reuse, 0x4, R244 ;  /* 0x0000000402087825 */ /* 0x042fe200078e02f4 */
[----:B------:R1:W-:Y:S04]  /*492f0*/  STL.64 [R1+0x40], R20 ;  /* 0x0000401401007387 */ /* 0x0003e80000100a00 */
[----:B------:R-:W-:Y:S04]  /*49300*/  LDGSTS.E [R7+-0x5f700], desc[UR22][R20.64], P6 ;  /* 0xa090000014077fae */ /* 0x000fe8000b1a1016 */
[----:B------:R2:W-:Y:S04]  /*49310*/  STL.64 [R1+0x28], R8 ;  /* 0x0000280801007387 */ /* 0x0005e80000100a00 */
[----:B------:R4:W-:Y:S04]  /*49320*/  LDGSTS.E [R6+-0x5f300], desc[UR22][R8.64], P6 ;  /* 0xa0d0000008067fae */ /* 0x0009e8000b1a1016 */
[----:B-1----:R-:W3:Y:S02]  /*49330*/  LDL.LU.64 R20, [R1+0x1430] ;  /* 0x0014300001147983 */ /* 0x002ee40000300a00 */
[----:B---3--:R-:W-:-:S04]  /*49340*/  IMAD.WIDE R24, R2, 0x4, R232 ;  /* 0x0000000402187825 */ /* 0x008fc800078e02e8 */
[C---:B----4-:R-:W-:Y:S02]  /*49350*/  IMAD.WIDE R6, R2.reuse, 0x4, R230 ;  /* 0x0000000402067825 */ /* 0x050fe400078e02e6 */
[----:B------:R-:W3:Y:S02]  /*49360*/  LDL.LU.64 R230, [R1+0x1408] ;  /* 0x0014080001e67983 */ /* 0x000ee40000300a00 */
[----:B------:R-:W-:Y:S02]  /*49370*/  IMAD.WIDE R30, R2, 0x4, R234 ;  /* 0x00000004021e7825 */ /* 0x000fe400078e02ea */
[----:B------:R-:W4:Y:S04]  /*49380*/  LDL.LU.64 R232, [R1+0x13e0] ;  /* 0x0013e00001e87983 */ /* 0x000f280000300a00 */
[----:B------:R-:W4:Y:S01]  /*49390*/  LDL.LU.64 R234, [R1+0x13b8] ;  /* 0x0013b80001ea7983 */ /* 0x000f220000300a00 */
[----:B--2---:R-:W-:-:S02]  /*493a0*/  VIADD R9, R17, 0x100000 ;  /* 0x0010000011097836 */ /* 0x004fc40000000000 */
[----:B------:R-:W-:Y:S02]  /*493b0*/  VIADD R8, R17, 0x100000 ;  /* 0x0010000011087836 */ /* 0x000fe40000000000 */
[C---:B------:R-:W-:Y:S01]  /*493c0*/  IMAD.WIDE R42, R2.reuse, 0x4, R248 ;  /* 0x00000004022a7825 */ /* 0x040fe200078e02f8 */
[----:B------:R-:W-:Y:S03]  /*493d0*/  LDGSTS.E [R9+-0x5ef00], desc[UR22][R6.64], P6 ;  /* 0xa110000006097fae */ /* 0x000fe6000b1a1016 */
[C---:B------:R-:W-:Y:S01]  /*493e0*/  IMAD.WIDE R48, R2.reuse, 0x4, R240 ;  /* 0x0000000402307825 */ /* 0x040fe200078e02f0 */
[----:B------:R-:W-:Y:S03]  /*493f0*/  LDGSTS.E [R8+-0x5eb00], desc[UR22][R24.64], P6 ;  /* 0xa150000018087fae */ /* 0x000fe6000b1a1016 */
[C---:B------:R-:W-:Y:S01]  /*49400*/  IMAD.WIDE R54, R2.reuse, 0x4, R226 ;  /* 0x0000000402367825 */ /* 0x040fe200078e02e2 */
[----:B------:R-:W-:Y:S03]  /*49410*/  LDGSTS.E [R9+-0x5e700], desc[UR22][R30.64], P6 ;  /* 0xa19000001e097fae */ /* 0x000fe6000b1a1016 */
[----:B------:R-:W-:-:S02]  /*49420*/  IMAD.WIDE R36, R2, 0x4, R12 ;  /* 0x0000000402247825 */ /* 0x000fc400078e020c */
[----:B------:R-:W2:Y:S02]  /*49430*/  LDL.LU.64 R12, [R1+0x1390] ;  /* 0x00139000010c7983 */ /* 0x000ea40000300a00 */
[C---:B------:R-:W-:Y:S02]  /*49440*/  IMAD.WIDE R60, R2.reuse, 0x4, R84 ;  /* 0x00000004023c7825 */ /* 0x040fe400078e0254 */
[----:B------:R-:W-:Y:S02]  /*49450*/  LDGSTS.E [R8+-0x5e300], desc[UR22][R36.64], P6 ;  /* 0xa1d0000024087fae */ /* 0x000fe4000b1a1016 */
[C---:B------:R-:W-:Y:S02]  /*49460*/  IMAD.WIDE R66, R2.reuse, 0x4, R68 ;  /* 0x0000000402427825 */ /* 0x040fe400078e0244 */
[----:B------:R-:W-:Y:S02]  /*49470*/  LDGSTS.E [R9+-0x5df00], desc[UR22][R42.64], P6 ;  /* 0xa21000002a097fae */ /* 0x000fe4000b1a1016 */
[----:B------:R-:W-:-:S02]  /*49480*/  IMAD.WIDE R74, R2, 0x4, R74 ;  /* 0x00000004024a7825 */ /* 0x000fc400078e024a */
[----:B------:R-:W-:Y:S02]  /*49490*/  LDGSTS.E [R8+-0x5db00], desc[UR22][R48.64], P6 ;  /* 0xa250000030087fae */ /* 0x000fe4000b1a1016 */
        /* <DEDUP_REMOVED lines=19> */
[----:B------:R-:W2:Y:S02]  /*495d0*/  LDL.LU.64 R236, [R1+0x1368] ;  /* 0x0013680001ec7983 */ /* 0x000ea40000300a00 */
        /* <DEDUP_REMOVED lines=13> */
[----:B------:R-:W2:Y:S02]  /*496b0*/  LDL.LU.64 R222, [R1+0x1340] ;  /* 0x0013400001de7983 */ /* 0x000ea40000300a00 */
[----:B------:R-:W-:-:S02]  /*496c0*/  IMAD.WIDE R188, R2, 0x4, R188 ;  /* 0x0000000402bc7825 */ /* 0x000fc400078e02bc */
[----:B------:R-:W-:Y:S04]  /*496d0*/  LDGSTS.E [R8+-0x59b00], desc[UR22][R176.64], P6 ;  /* 0xa6500000b0087fae */ /* 0x000fe8000b1a1016 */
[----:B------:R-:W2:Y:S04]  /*496e0*/  LDL.LU.64 R244, [R1+0x1318] ;  /* 0x0013180001f47983 */ /* 0x000ea80000300a00 */
[----:B------:R-:W-:Y:S04]  /*496f0*/  LDGSTS.E [R9+-0x59700], desc[UR22][R178.64], P6 ;  /* 0xa6900000b2097fae */ /* 0x000fe8000b1a1016 */
[----:B------:R-:W-:Y:S04]  /*49700*/  LDGSTS.E [R8+-0x59300], desc[UR22][R180.64], P6 ;  /* 0xa6d00000b4087fae */ /* 0x000fe8000b1a1016 */
[----:B------:R-:W-:Y:S04]  /*49710*/  LDGSTS.E [R9+-0x58f00], desc[UR22][R182.64], P6 ;  /* 0xa7100000b6097fae */ /* 0x000fe8000b1a1016 */
[----:B------:R-:W-:Y:S04]  /*49720*/  LDGSTS.E [R8+-0x58b00], desc[UR22][R184.64], P6 ;  /* 0xa7500000b8087fae */ /* 0x000fe8000b1a1016 */
[----:B------:R1:W-:Y:S04]  /*49730*/  LDGSTS.E [R9+-0x58700], desc[UR22][R186.64], P6 ;  /* 0xa7900000ba097fae */ /* 0x0003e8000b1a1016 */
[----:B------:R1:W-:Y:S02]  /*49740*/  LDGSTS.E [R8+-0x58300], desc[UR22][R188.64], P6 ;  /* 0xa7d00000bc087fae */ /* 0x0003e4000b1a1016 */
[----:B-1----:R-:W-:-:S02]  /*49750*/  VIADD R9, R16, 0x100000 ;  /* 0x0010000010097836 */ /* 0x002fc40000000000 */
[----:B------:R-:W-:Y:S02]  /*49760*/  VIADD R8, R16, 0x100000 ;  /* 0x0010000010087836 */ /* 0x000fe40000000000 */
[C---:B------:R-:W-:Y:S02]  /*49770*/  IMAD.WIDE R32, R2.reuse, 0x4, R20 ;  /* 0x0000000402207825 */ /* 0x040fe400078e0214 */
[----:B------:R-:W2:Y:S04]  /*49780*/  LDL.LU.64 R20, [R1+0x12f0] ;  /* 0x0012f00001147983 */ /* 0x000ea80000300a00 */
[----:B------:R4:W-:Y:S01]  /*49790*/  LDGSTS.E [R9+-0x7fe80], desc[UR22][R32.64], P6 ;  /* 0x8018000020097fae */ /* 0x0009e2000b1a1016 */
[----:B---3--:R-:W-:-:S03]  /*497a0*/  IMAD.WIDE R26, R2, 0x4, R230 ;  /* 0x00000004021a7825 */ /* 0x008fc600078e02e6 */
[----:B------:R-:W3:Y:S04]  /*497b0*/  LDL.LU.64 R230, [R1+0x12c0] ;  /* 0x0012c00001e67983 */ /* 0x000ee80000300a00 */
[----:B------:R4:W-:Y:S04]  /*497c0*/  STL.64 [R1+0x190], R32 ;  /* 0x0001902001007387 */ /* 0x0009e80000100a00 */
[----:B------:R1:W-:Y:S04]  /*497d0*/  STL.64 [R1+0x188], R26 ;  /* 0x0001881a01007387 */ /* 0x0003e80000100a00 */
[----:B------:R1:W-:Y:S01]  /*497e0*/  LDGSTS.E [R8+-0x7fa80], desc[UR22][R26.64], P6 ;  /* 0x805800001a087fae */ /* 0x0003e2000b1a1016 */
[----:B----4-:R-:W-:-:S03]  /*497f0*/  IMAD.WIDE R32, R2, 0x4, R232 ;  /* 0x0000000402207825 */ /* 0x010fc600078e02e8 */
[----:B------:R-:W4:Y:S04]  /*49800*/  LDL.LU.64 R232, [R1+0x1290] ;  /* 0x0012900001e87983 */ /* 0x000f280000300a00 */
[----:B------:R2:W-:Y:S01]  /*49810*/  LDGSTS.E [R9+-0x7f680], desc[UR22][R32.64], P6 ;  /* 0x8098000020097fae */ /* 0x0005e2000b1a1016 */
[----:B-1----:R-:W-:-:S03]  /*49820*/  IMAD.WIDE R26, R2, 0x4, R234 ;  /* 0x00000004021a7825 */ /* 0x002fc600078e02ea */
[----:B------:R-:W4:Y:S04]  /*49830*/  LDL.LU.64 R234, [R1+0x1260] ;  /* 0x0012600001ea7983 */ /* 0x000f280000300a00 */
[----:B------:R2:W-:Y:S04]  /*49840*/  STL.64 [R1+0x180], R32 ;  /* 0x0001802001007387 */ /* 0x0005e80000100a00 */
[----:B------:R1:W-:Y:S04]  /*49850*/  STL.64 [R1+0x178], R26 ;  /* 0x0001781a01007387 */ /* 0x0003e80000100a00 */
[----:B------:R1:W-:Y:S01]  /*49860*/  LDGSTS.E [R8+-0x7f280], desc[UR22][R26.64], P6 ;  /* 0x80d800001a087fae */ /* 0x0003e2000b1a1016 */
[----:B--2---:R-:W-:-:S03]  /*49870*/  IMAD.WIDE R32, R2, 0x4, R12 ;  /* 0x0000000402207825 */ /* 0x004fc600078e020c */
[----:B------:R-:W2:Y:S04]  /*49880*/  LDL.LU.64 R12, [R1+0x1230] ;  /* 0x00123000010c7983 */ /* 0x000ea80000300a00 */
[----:B------:R1:W-:Y:S02]  /*49890*/  LDGSTS.E [R9+-0x7ee80], desc[UR22][R32.64], P6 ;  /* 0x8118000020097fae */ /* 0x0003e4000b1a1016 */
[C---:B-1----:R-:W-:Y:S02]  /*498a0*/  IMAD.WIDE R26, R2.reuse, 0x4, R236 ;  /* 0x00000004021a7825 */ /* 0x042fe400078e02ec */
[----:B------:R-:W2:Y:S04]  /*498b0*/  LDL.LU.64 R236, [R1+0x1200] ;  /* 0x0012000001ec7983 */ /* 0x000ea80000300a00 */
[----:B------:R1:W-:Y:S04]  /*498c0*/  STL.64 [R1+0x170], R32 ;  /* 0x0001702001007387 */ /* 0x0003e80000100a00 */
[----:B------:R1:W-:Y:S04]  /*498d0*/  STL.64 [R1+0x168], R26 ;  /* 0x0001681a01007387 */ /* 0x0003e80000100a00 */
[----:B------:R1:W-:Y:S02]  /*498e0*/  LDGSTS.E [R8+-0x7ea80], desc[UR22][R26.64], P6 ;  /* 0x815800001a087fae */ /* 0x0003e4000b1a1016 */
[----:B-1----:R-:W-:-:S02]  /*498f0*/  IMAD.WIDE R32, R2, 0x4, R222 ;  /* 0x0000000402207825 */ /* 0x002fc400078e02de */
[----:B------:R-:W2:Y:S04]  /*49900*/  LDL.LU.64 R222, [R1+0x11d0] ;  /* 0x0011d00001de7983 */ /* 0x000ea80000300a00 */
[----:B------:R1:W-:Y:S01]  /*49910*/  LDGSTS.E [R9+-0x7e680], desc[UR22][R32.64], P6 ;  /* 0x8198000020097fae */ /* 0x0003e2000b1a1016 */
[----:B------:R-:W-:-:S03]  /*49920*/  IMAD.WIDE R26, R2, 0x4, R244 ;  /* 0x00000004021a7825 */ /* 0x000fc600078e02f4 */
[----:B------:R-:W2:Y:S04]  /*49930*/  LDL.LU.64 R244, [R1+0x11a0] ;  /* 0x0011a00001f47983 */ /* 0x000ea80000300a00 */
[----:B------:R1:W-:Y:S04]  /*49940*/  STL.64 [R1+0x160], R32 ;  /* 0x0001602001007387 */ /* 0x0003e80000100a00 */
[----:B------:R3:W-:Y:S04]  /*49950*/  STL.64 [R1+0x158], R26 ;  /* 0x0001581a01007387 */ /* 0x0007e80000100a00 */
[----:B------:R3:W-:Y:S01]  /*49960*/  LDGSTS.E [R8+-0x7e280], desc[UR22][R26.64], P6 ;  /* 0x81d800001a087fae */ /* 0x0007e2000b1a1016 */
[----:B-1----:R-:W-:-:S03]  /*49970*/  IMAD.WIDE R32, R2, 0x4, R20 ;  /* 0x0000000402207825 */ /* 0x002fc600078e0214 */
        /* <DEDUP_REMOVED lines=33> */
[----:B------:R-:W2:Y:S01]  /*49b90*/  LDL.LU.64 R196, [R1+0xfc0] ;  /* 0x000fc00001c47983 */ /* 0x000ea20000300a00 */
[----:B---3--:R-:W-:-:S03]  /*49ba0*/  IMAD.WIDE R26, R2, 0x4, R230 ;  /* 0x00000004021a7825 */ /* 0x008fc600078e02e6 */
[----:B------:R4:W-:Y:S04]  /*49bb0*/  STL.64 [R1+0x110], R32 ;  /* 0x0001102001007387 */ /* 0x0009e80000100a00 */
[----:B------:R1:W-:Y:S04]  /*49bc0*/  STL.64 [R1+0x108], R26 ;  /* 0x0001081a01007387 */ /* 0x0003e80000100a00 */
[----:B------:R4:W-:Y:S04]  /*49bd0*/  LDGSTS.E [R9+-0x7be80], desc[UR22][R32.64], P6 ;  /* 0x8418000020097fae */ /* 0x0009e8000b1a1016 */
[----:B------:R1:W-:Y:S04]  /*49be0*/  LDGSTS.E [R8+-0x7ba80], desc[UR22][R26.64], P6 ;  /* 0x845800001a087fae */ /* 0x0003e8000b1a1016 */
[----:B------:R-:W3:Y:S01]  /*49bf0*/  LDL.LU.64 R230, [R1+0xf98] ;  /* 0x000f980001e67983 */ /* 0x000ee20000300a00 */
[----:B----4-:R-:W-:-:S03]  /*49c00*/  IMAD.WIDE R32, R2, 0x4, R232 ;  /* 0x0000000402207825 */ /* 0x010fc600078e02e8 */
[----:B------:R-:W4:Y:S01]  /*49c10*/  LDL.LU.64 R232, [R1+0x988] ;  /* 0x0009880001e87983 */ /* 0x000f220000300a00 */
[----:B-1----:R-:W-:-:S03]  /*49c20*/  IMAD.WIDE R26, R2, 0x4, R234 ;  /* 0x00000004021a7825 */ /* 0x002fc600078e02ea */
[----:B------:R2:W-:Y:S04]  /*49c30*/  STL.64 [R1+0x100], R32 ;  /* 0x0001002001007387 */ /* 0x0005e80000100a00 */
[----:B------:R1:W-:Y:S04]  /*49c40*/  STL.64 [R1+0xf8], R26 ;  /* 0x0000f81a01007387 */ /* 0x0003e80000100a00 */
[----:B------:R-:W4:Y:S04]  /*49c50*/  LDL.LU.64 R234, [R1+0x940] ;  /* 0x0009400001ea7983 */ /* 0x000f280000300a00 */
[----:B------:R2:W-:Y:S04]  /*49c60*/  LDGSTS.E [R9+-0x7b680], desc[UR22][R32.64], P6 ;  /* 0x8498000020097fae */ /* 0x0005e8000b1a1016 */
[----:B------:R1:W-:Y:S01]  /*49c70*/  LDGSTS.E [R8+-0x7b280], desc[UR22][R26.64], P6 ;  /* 0x84d800001a087fae */ /* 0x0003e2000b1a1016 */
[----:B--2---:R-:W-:-:S03]  /*49c80*/  IMAD.WIDE R32, R2, 0x4, R12 ;  /* 0x0000000402207825 */ /* 0x004fc600078e020c */
[----:B------:R-:W2:Y:S04]  /*49c90*/  LDL.LU.64 R12, [R1+0x418] ;  /* 0x00041800010c7983 */ /* 0x000ea80000300a00 */
[----:B------:R1:W-:Y:S04]  /*49ca0*/  STL.64 [R1+0xf0], R32 ;  /* 0x0000f02001007387 */ /* 0x0003e80000100a00 */
[----:B------:R1:W-:Y:S02]  /*49cb0*/  LDGSTS.E [R9+-0x7ae80], desc[UR22][R32.64], P6 ;  /* 0x8518000020097fae */ /* 0x0003e4000b1a1016 */
[----:B-1----:R-:W-:-:S05]  /*49cc0*/  IMAD.WIDE R26, R2, 0x4, R236 ;  /* 0x00000004021a7825 */ /* 0x002fca00078e02ec */
[----:B------:R1:W-:Y:S04]  /*49cd0*/  STL.64 [R1+0xe8], R26 ;  /* 0x0000e81a01007387 */ /* 0x0003e80000100a00 */
[----:B------:R1:W-:Y:S04]  /*49ce0*/  LDGSTS.E [R8+-0x7aa80], desc[UR22][R26.64], P6 ;  /* 0x855800001a087fae */ /* 0x0003e8000b1a1016 */
[----:B------:R-:W2:Y:S01]  /*49cf0*/  LDL.LU.64 R236, [R1+0x410] ;  /* 0x0004100001ec7983 */ /* 0x000ea20000300a00 */
[----:B------:R-:W-:-:S03]  /*49d00*/  IMAD.WIDE R32, R2, 0x4, R222 ;  /* 0x0000000402207825 */ /* 0x000fc600078e02de */
[----:B------:R-:W2:Y:S01]  /*49d10*/  LDL.LU.64 R222, [R1+0x408] ;  /* 0x0004080001de7983 */ /* 0x000ea20000300a00 */
[----:B-1----:R-:W-:-:S03]  /*49d20*/  IMAD.WIDE R26, R2, 0x4, R244 ;  /* 0x00000004021a7825 */ /* 0x002fc600078e02f4 */
[----:B------:R1:W-:Y:S04]  /*49d30*/  STL.64 [R1+0xe0], R32 ;  /* 0x0000e02001007387 */ /* 0x0003e80000100a00 */
[----:B------:R1:W-:Y:S04]  /*49d40*/  LDGSTS.E [R9+-0x7a680], desc[UR22][R32.64], P6 ;  /* 0x8598000020097fae */ /* 0x0003e8000b1a1016 */
[----:B------:R1:W-:Y:S04]  /*49d50*/  STL.64 [R1+0xd8], R26 ;  /* 0x0000d81a01007387 */ /* 0x0003e80000100a00 */
[----:B------:R1:W-:Y:S04]  /*49d60*/  LDGSTS.E [R8+-0x7a280], desc[UR22][R26.64], P6 ;  /* 0x85d800001a087fae */ /* 0x0003e8000b1a1016 */
[----:B------:R-:W2:Y:S01]  /*49d70*/  LDL.LU.64 R244, [R1+0x3f8] ;  /* 0x0003f80001f47983 */ /* 0x000ea20000300a00 */
[----:B-1----:R-:W-:-:S03]  /*49d80*/  IMAD.WIDE R32, R2, 0x4, R20 ;  /* 0x0000000402207825 */ /* 0x002fc600078e0214 */
[----:B------:R-:W2:Y:S01]  /*49d90*/  LDL.LU.64 R20, [R1+0x228] ;  /* 0x0002280001147983 */ /* 0x000ea20000300a00 */
[----:B------:R-:W-:-:S03]  /*49da0*/  IMAD.WIDE R26, R2, 0x4, R196 ;  /* 0x00000004021a7825 */ /* 0x000fc600078e02c4 */
[----:B------:R3:W-:Y:S04]  /*49db0*/  STL.64 [R1+0xd0], R32 ;  /* 0x0000d02001007387 */ /* 0x0007e80000100a00 */
[----:B------:R3:W-:Y:S04]  /*49dc0*/  LDGSTS.E [R9+-0x79e80], desc[UR22][R32.64], P6 ;  /* 0x8618000020097fae */ /* 0x0007e8000b1a1016 */
[----:B------:R4:W-:Y:S04]  /*49dd0*/  STL.64 [R1+0xc8], R26 ;  /* 0x0000c81a01007387 */ /* 0x0009e80000100a00 */
[----:B------:R4:W-:Y:S01]  /*49de0*/  LDGSTS.E [R8+-0x79a80], desc[UR22][R26.64], P6 ;  /* 0x865800001a087fae */ /* 0x0009e2000b1a1016 */
[----:B---3--:R-:W-:-:S03]  /*49df0*/  IMAD.WIDE R32, R2, 0x4, R230 ;  /* 0x0000000402207825 */ /* 0x008fc600078e02e6 */
[----:B------:R-:W3:Y:S01]  /*49e00*/  LDL.LU.64 R230, [R1+0x220] ;  /* 0x0002200001e67983 */ /* 0x000ee20000300a00 */
[----:B----4-:R-:W-:-:S03]  /*49e10*/  IMAD.WIDE R26, R2, 0x4, R232 ;  /* 0x00000004021a7825 */ /* 0x010fc600078e02e8 */
[----:B------:R1:W-:Y:S04]  /*49e20*/  LDGSTS.E [R9+-0x79680], desc[UR22][R32.64], P6 ;  /* 0x8698000020097fae */ /* 0x0003e8000b1a1016 */
[----:B------:R-:W4:Y:S04]  /*49e30*/  LDL.LU.64 R232, [R1+0x218] ;  /* 0x0002180001e87983 */ /* 0x000f280000300a00 */
[----:B------:R1:W-:Y:S04]  /*49e40*/  STL.64 [R1+0xc0], R32 ;  /* 0x0000c02001007387 */ /* 0x0003e80000100a00 */
        /* <DEDUP_REMOVED lines=9> */
[----:B------:R1:W-:Y:S04]  /*49ee0*/  LDGSTS.E [R8+-0x78a80], desc[UR22][R26.64], P6 ;  /* 0x875800001a087fae */ /* 0x0003e8000b1a1016 */
[----:B------:R-:W2:Y:S04]  /*49ef0*/  LDL.LU.64 R92, [R1+0x1f0] ;  /* 0x0001f000015c7983 */ /* 0x000ea80000300a00 */
[----:B------:R-:W2:Y:S01]  /*49f00*/  LDL.LU.64 R192, [R1+0x1e8] ;  /* 0x0001e80001c07983 */ /* 0x000ea20000300a00 */
[----:B-1----:R-:W-:-:S05]  /*49f10*/  IMAD.WIDE R32, R2, 0x4, R236 ;  /* 0x0000000402207825 */ /* 0x002fca00078e02ec */
[----:B------:R-:W-:Y:S04]  /*49f20*/  STL.64 [R1+0x98], R32 ;  /* 0x0000982001007387 */ /* 0x000fe80000100a00 */
[----:B------:R-:W-:Y:S01]  /*49f30*/  LDGSTS.E [R9+-0x78680], desc[UR22][R32.64], P6 ;  /* 0x8798000020097fae */ /* 0x000fe2000b1a1016 */
[----:B------:R-:W-:-:S05]  /*49f40*/  IMAD.WIDE R26, R2, 0x4, R222 ;  /* 0x00000004021a7825 */ /* 0x000fca00078e02de */
[----:B------:R1:W-:Y:S04]  /*49f50*/  STL.64 [R1+0x80], R26 ;  /* 0x0000801a01007387 */ /* 0x0003e80000100a00 */
[----:B------:R1:W-:Y:S04]  /*49f60*/  LDGSTS.E [R8+-0x78280], desc[UR22][R26.64], P6 ;  /* 0x87d800001a087fae */ /* 0x0003e8000b1a1016 */
[----:B------:R-:W2:Y:S04]  /*49f70*/  LDL.LU.64 R196, [R1+0x1e0] ;  /* 0x0001e00001c47983 */ /* 0x000ea80000300a00 */
[----:B------:R-:W2:Y:S01]  /*49f80*/  LDL.LU.64 R236, [R1+0x1d0] ;  /* 0x0001d00001ec7983 */ /* 0x000ea20000300a00 */
[----:B-1----:R-:W-:-:S05]  /*49f90*/  IMAD.WIDE R26, R2, 0x4, R244 ;  /* 0x00000004021a7825 */ /* 0x002fca00078e02f4 */
[----:B------:R-:W-:Y:S04]  /*49fa0*/  STL.64 [R1+0x68], R26 ;  /* 0x0000681a01007387 */ /* 0x000fe80000100a00 */
[----:B------:R4:W-:Y:S01]  /*49fb0*/  LDGSTS.E [R9+-0x5fe80], desc[UR22][R26.64], P6 ;  /* 0xa01800001a097fae */ /* 0x0009e2000b1a1016 */
[----:B------:R-:W-:-:S05]  /*49fc0*/  IMAD.WIDE R20, R2, 0x4, R20 ;  /* 0x0000000402147825 */ /* 0x000fca00078e0214 */
[----:B------:R1:W-:Y:S04]  /*49fd0*/  STL.64 [R1+0x50], R20 ;  /* 0x0000501401007387 */ /* 0x0003e80000100a00 */
[----:B------:R-:W2:Y:S04]  /*49fe0*/  LDL.LU.64 R222, [R1+0x1c8] ;  /* 0x0001c80001de7983 */ /* 0x000ea80000300a00 */
[----:B------:R-:W-:Y:S04]  /*49ff0*/  LDGSTS.E [R8+-0x5fa80], desc[UR22][R20.64], P6 ;  /* 0xa058000014087fae */ /* 0x000fe8000b1a1016 */
[----:B------:R-:W2:Y:S01]  /*4a000*/  LDL.LU.64 R244, [R1+0x1c0] ;  /* 0x0001c00001f47983 */ /* 0x000ea20000300a00 */
[----:B---3--:R-:W-:-:S03]  /*4a010*/  IMAD.WIDE R32, R2, 0x4, R230 ;  /* 0x0000000402207825 */ /* 0x008fc600078e02e6 */
[----:B-1----:R-:W3:Y:S04]  /*4a020*/  LDL.LU.64 R20, [R1+0x1b8] ;  /* 0x0001b80001147983 */ /* 0x002ee80000300a00 */
[----:B------:R-:W3:Y:S01]  /*4a030*/  LDL.LU.64 R230, [R1+0x1a8] ;  /* 0x0001a80001e67983 */ /* 0x000ee20000300a00 */
[----:B----4-:R-:W-:-:S03]  /*4a040*/  IMAD.WIDE R26, R2, 0x4, R232 ;  /* 0x00000004021a7825 */ /* 0x010fc600078e02e8 */
[----:B------:R-:W-:Y:S04]  /*4a050*/  STL.64 [R1+0x38], R32 ;  /* 0x0000382001007387 */ /* 0x000fe80000100a00 */
[----:B------:R-:W-:Y:S04]  /*4a060*/  LDGSTS.E [R9+-0x5f680], desc[UR22][R32.64], P6 ;  /* 0xa098000020097fae */ /* 0x000fe8000b1a1016 */
[----:B------:R2:W-:Y:S04]  /*4a070*/  STL.64 [R1+0x20], R26 ;  /* 0x0000201a01007387 */ /* 0x0005e80000100a00 */
[----:B------:R1:W-:Y:S04]  /*4a080*/  LDGSTS.E [R8+-0x5f280], desc[UR22][R26.64], P6 ;  /* 0xa0d800001a087fae */ /* 0x0003e8000b1a1016 */
[----:B------:R-:W4:Y:S01]  /*4a090*/  LDL.LU.64 R232, [R1+0x1a0] ;  /* 0x0001a00001e87983 */ /* 0x000f220000300a00 */
[----:B-1----:R-:W-:-:S03]  /*4a0a0*/  IMAD.WIDE R8, R2, 0x4, R234 ;  /* 0x0000000402087825 */ /* 0x002fc600078e02ea */
[----:B------:R-:W3:Y:S01]  /*4a0b0*/  LDL.LU.64 R234, [R1+0x198] ;  /* 0x0001980001ea7983 */ /* 0x000ee20000300a00 */
[----:B--2---:R-:W-:-:S03]  /*4a0c0*/  IMAD.WIDE R26, R2, 0x4, R12 ;  /* 0x00000004021a7825 */ /* 0x004fc600078e020c */
[----:B------:R-:W2:Y:S01]  /*4a0d0*/  LDL.LU.64 R12, [R1+0x8] ;  /* 0x00000800010c7983 */ /* 0x000ea20000300a00 */
[C---:B------:R-:W-:Y:S02]  /*4a0e0*/  VIADD R33, R16.reuse, 0x100000 ;  /* 0x0010000010217836 */ /* 0x040fe40000000000 */
[----:B------:R-:W-:-:S03]  /*4a0f0*/  VIADD R32, R16, 0x100000 ;  /* 0x0010000010207836 */ /* 0x000fc60000000000 */
[----:B------:R-:W-:Y:S04]  /*4a100*/  LDGSTS.E [R33+-0x5ee80], desc[UR22][R8.64], P6 ;  /* 0xa118000008217fae */ /* 0x000fe8000b1a1016 */
[----:B------:R1:W-:Y:S02]  /*4a110*/  LDGSTS.E [R32+-0x5ea80], desc[UR22][R26.64], P6 ;  /* 0xa15800001a207fae */ /* 0x0003e4000b1a1016 */
[----:B-1----:R-:W-:-:S04]  /*4a120*/  IMAD.WIDE R32, R2, 0x4, R92 ;  /* 0x0000000402207825 */ /* 0x002fc800078e025c */
[----:B------:R-:W-:Y:S02]  /*4a130*/  VIADD R45, R16, 0x100000 ;  /* 0x00100000102d7836 */ /* 0x000fe40000000000 */
[----:B------:R-:W-:-:S03]  /*4a140*/  IMAD.WIDE R38, R2, 0x4, R192 ;  /* 0x0000000402267825 */ /* 0x000fc600078e02c0 */
[----:B------:R-:W-:Y:S01]  /*4a150*/  LDGSTS.E [R45+-0x5e680], desc[UR22][R32.64], P6 ;  /* 0xa1980000202d7fae */ /* 0x000fe2000b1a1016 */
[C---:B------:R-:W-:Y:S02]  /*4a160*/  VIADD R44, R16.reuse, 0x100000 ;  /* 0x00100000102c7836 */ /* 0x040fe40000000000 */
[----:B------:R-:W-:-:S03]  /*4a170*/  VIADD R57, R16, 0x100000 ;  /* 0x0010000010397836 */ /* 0x000fc60000000000 */
[----:B------:R1:W-:Y:S01]  /*4a180*/  LDGSTS.E [R44+-0x5e280], desc[UR22][R38.64], P6 ;  /* 0xa1d80000262c7fae */ /* 0x0003e2000b1a1016 */
[C---:B------:R-:W-:Y:S02]  /*4a190*/  VIADD R56, R16.reuse, 0x100000 ;  /* 0x0010000010387836 */ /* 0x040fe40000000000 */
[C---:B------:R-:W-:Y:S02]  /*4a1a0*/  VIADD R69, R16.reuse, 0x100000 ;  /* 0x0010000010457836 */ /* 0x040fe40000000000 */
[C---:B------:R-:W-:Y:S02]  /*4a1b0*/  VIADD R68, R16.reuse, 0x100000 ;  /* 0x0010000010447836 */ /* 0x040fe40000000000 */
[C---:B------:R-:W-:Y:S02]  /*4a1c0*/  VIADD R85, R16.reuse, 0x100000 ;  /* 0x0010000010557836 */ /* 0x040fe40000000000 */
[C---:B------:R-:W-:Y:S02]  /*4a1d0*/  VIADD R84, R16.reuse, 0x100000 ;  /* 0x0010000010547836 */ /* 0x040fe40000000000 */
[----:B------:R-:W-:-:S02]  /*4a1e0*/  VIADD R191, R16, 0x100000 ;  /* 0x0010000010bf7836 */ /* 0x000fc40000000000 */
[----:B------:R-:W-:Y:S02]  /*4a1f0*/  VIADD R190, R16, 0x100000 ;  /* 0x0010000010be7836 */ /* 0x000fe40000000000 */
[----:B-1----:R-:W-:-:S04]  /*4a200*/  IMAD.WIDE R44, R2, 0x4, R196 ;  /* 0x00000004022c7825 */ /* 0x002fc800078e02c4 */
[C---:B------:R-:W-:Y:S01]  /*4a210*/  IMAD.WIDE R50, R2.reuse, 0x4, R236 ;  /* 0x0000000402327825 */ /* 0x040fe200078e02ec */
[----:B------:R-:W-:Y:S04]  /*4a220*/  LDGSTS.E [R57+-0x5de80], desc[UR22][R44.64], P6 ;  /* 0xa21800002c397fae */ /* 0x000fe8000b1a1016 */
[----:B------:R1:W-:Y:S01]  /*4a230*/  LDGSTS.E [R56+-0x5da80], desc[UR22][R50.64], P6 ;  /* 0xa258000032387fae */ /* 0x0003e2000b1a1016 */
[----:B---3--:R-:W-:-:S03]  /*4a240*/  IMAD.WIDE R92, R2, 0x4, R234 ;  /* 0x00000004025c7825 */ /* 0x008fc600078e02ea */
[----:B------:R-:W3:Y:S01]  /*4a250*/  LDL.LU.64 R234, [R1+0x1550] ;  /* 0x0015500001ea7983 */ /* 0x000ee20000300a00 */
[----:B-1----:R-:W-:-:S04]  /*4a260*/  IMAD.WIDE R56, R2, 0x4, R222 ;  /* 0x0000000402387825 */ /* 0x002fc800078e02de */
[C---:B------:R-:W-:Y:S01]  /*4a270*/  IMAD.WIDE R62, R2.reuse, 0x4, R244 ;  /* 0x00000004023e7825 */ /* 0x040fe200078e02f4 */
[----:B------:R-:W-:Y:S04]  /*4a280*/  LDGSTS.E [R69+-0x5d680], desc[UR22][R56.64], P6 ;  /* 0xa298000038457fae */ /* 0x000fe8000b1a1016 */
[----:B------:R1:W-:Y:S01]  /*4a290*/  LDGSTS.E [R68+-0x5d280], desc[UR22][R62.64], P6 ;  /* 0xa2d800003e447fae */ /* 0x0003e2000b1a1016 */
[----:B------:R-:W-:-:S04]  /*4a2a0*/  IMAD.WIDE R76, R2, 0x4, R230 ;  /* 0x00000004024c7825 */ /* 0x000fc800078e02e6 */
[----:B-1----:R-:W-:-:S05]  /*4a2b0*/  IMAD.WIDE R68, R2, 0x4, R20 ;  /* 0x0000000402447825 */ /* 0x002fca00078e0214 */
[----:B------:R-:W-:Y:S04]  /*4a2c0*/  LDGSTS.E [R85+-0x5ce80], desc[UR22][R68.64], P6 ;  /* 0xa318000044557fae */ /* 0x000fe8000b1a1016 */
[----:B------:R4:W-:Y:S02]  /*4a2d0*/  LDGSTS.E [R84+-0x5ca80], desc[UR22][R76.64], P6 ;  /* 0xa35800004c547fae */ /* 0x0009e4000b1a1016 */
[----:B----4-:R-:W-:-:S05]  /*4a2e0*/  IMAD.WIDE R84, R2, 0x4, R232 ;  /* 0x0000000402547825 */ /* 0x010fca00078e02e8 */
[----:B------:R-:W-:Y:S04]  /*4a2f0*/  LDGSTS.E [R191+-0x5c680], desc[UR22][R84.64], P6 ;  /* 0xa398000054bf7fae */ /* 0x000fe8000b1a1016 */
[----:B------:R2:W-:Y:S02]  /*4a300*/  LDGSTS.E [R190+-0x5c280], desc[UR22][R92.64], P6 ;  /* 0xa3d800005cbe7fae */ /* 0x0005e4000b1a1016 */
[C---:B--2---:R-:W-:Y:S02]  /*4a310*/  IMAD.WIDE R190, R2.reuse, 0x4, R12 ;  /* 0x0000000402be7825 */ /* 0x044fe400078e020c */
[----:B------:R-:W2:Y:S04]  /*4a320*/  LDL.LU.64 R12, [R1+0x1530] ;  /* 0x00153000010c7983 */ /* 0x000ea80000300a00 */
[----:B------:R-:W4:Y:S04]  /*4a330*/  LDL.LU.64 R230, [R1+0x1510] ;  /* 0x0015100001e67983 */ /* 0x000f280000300a00 */
[----:B------:R-:W4:Y:S04]  /*4a340*/  LDL.LU.64 R78, [R1+0x14f0] ;  /* 0x0014f000014e7983 */ /* 0x000f280000300a00 */
[----:B------:R-:W4:Y:S04]  /*4a350*/  LDL.LU.64 R236, [R1+0x14d0] ;  /* 0x0014d00001ec7983 */ /* 0x000f280000300a00 */
[----:B------:R-:W4:Y:S04]  /*4a360*/  LDL.LU.64 R244, [R1+0x14b0] ;  /* 0x0014b00001f47983 */ /* 0x000f280000300a00 */
[----:B------:R-:W4:Y:S04]  /*4a370*/  LDL.LU.64 R232, [R1+0x1490] ;  /* 0x0014900001e87983 */ /* 0x000f280000300a00 */
[----:B------:R-:W4:Y:S01]  /*4a380*/  LDL.LU.64 R20, [R1+0x1470] ;  /* 0x0014700001147983 */ /* 0x000f220000300a00 */
[----:B---3--:R-:W-:-:S03]  /*4a390*/  IMAD.WIDE R86, R2, 0x4, R234 ;  /* 0x0000000402567825 */ /* 0x008fc600078e02ea */
[----:B------:R-:W3:Y:S01]  /*4a3a0*/  LDL.LU.64 R234, [R1+0x1450] ;  /* 0x0014500001ea7983 */ /* 0x000ee20000300a00 */
[----:B------:R-:W-:Y:S02]  /*4a3b0*/  VIADD R195, R16, 0x100000 ;  /* 0x0010000010c37836 */ /* 0x000fe40000000000 */
[----:B------:R-:W-:-:S03]  /*4a3c0*/  IMAD.WIDE R192, R2, 0x4, R246 ;  /* 0x0000000402c07825 */ /* 0x000fc600078e02f6 */
[----:B------:R-:W-:Y:S01]  /*4a3d0*/  LDGSTS.E [R195+-0x5be80], desc[UR22][R190.64], P6 ;  /* 0xa4180000bec37fae */ /* 0x000fe2000b1a1016 */
[C---:B------:R-:W-:Y:S02]  /*4a3e0*/  VIADD R194, R16.reuse, 0x100000 ;  /* 0x0010000010c27836 */ /* 0x040fe40000000000 */
[----:B------:R-:W-:-:S03]  /*4a3f0*/  VIADD R223, R16, 0x100000 ;  /* 0x0010000010df7836 */ /* 0x000fc60000000000 */
[----:B------:R1:W-:Y:S01]  /*4a400*/  LDGSTS.E [R194+-0x5ba80], desc[UR22][R192.64], P6 ;  /* 0xa4580000c0c27fae */ /* 0x0003e2000b1a1016 */
[----:B------:R-:W-:-:S04]  /*4a410*/  IMAD.WIDE R196, R2, 0x4, R224 ;  /* 0x0000000402c47825 */ /* 0x000fc800078e02e0 */
[----:B------:R-:W-:Y:S02]  /*4a420*/  VIADD R222, R16, 0x100000 ;  /* 0x0010000010de7836 */ /* 0x000fe40000000000 */
[----:B------:R-:W-:-:S04]  /*4a430*/  IMAD.WIDE R198, R2, 0x4, R198 ;  /* 0x0000000402c67825 */ /* 0x000fc800078e02c6 */
[----:B-1----:R-:W-:-:S04]  /*4a440*/  IMAD.WIDE R194, R2, 0x4, R238 ;  /* 0x0000000402c27825 */ /* 0x002fc800078e02ee */
        /* <DEDUP_REMOVED lines=18> */
[C---:B--2---:R-:W-:Y:S01]  /*4a570*/  IMAD.WIDE R70, R2.reuse, 0x4, R12 ;  /* 0x0000000402467825 */ /* 0x044fe200078e020c */
[----:B------:R-:W-:Y:S04]  /*4a580*/  LDGSTS.E [R222+-0x59280], desc[UR22][R212.64], P6 ;  /* 0xa6d80000d4de7fae */ /* 0x000fe8000b1a1016 */
[----:B------:R-:W2:Y:S01]  /*4a590*/  LDL.LU.64 R12, [R1+0x1428] ;  /* 0x00142800010c7983 */ /* 0x000ea20000300a00 */
[----:B------:R-:W-:-:S03]  /*4a5a0*/  IMAD.WIDE R218, R2, 0x4, R218 ;  /* 0x0000000402da7825 */ /* 0x000fc600078e02da */
[----:B------:R-:W-:Y:S01]  /*4a5b0*/  LDGSTS.E [R223+-0x58e80], desc[UR22][R214.64], P6 ;  /* 0xa7180000d6df7fae */ /* 0x000fe2000b1a1016 */
[----:B------:R-:W-:-:S03]  /*4a5c0*/  IMAD.WIDE R220, R2, 0x4, R220 ;  /* 0x0000000402dc7825 */ /* 0x000fc600078e02dc */
[----:B------:R-:W-:Y:S04]  /*4a5d0*/  LDGSTS.E [R222+-0x58a80], desc[UR22][R216.64], P6 ;  /* 0xa7580000d8de7fae */ /* 0x000fe8000b1a1016 */
[----:B------:R1:W-:Y:S04]  /*4a5e0*/  LDGSTS.E [R223+-0x58680], desc[UR22][R218.64], P6 ;  /* 0xa7980000dadf7fae */ /* 0x0003e8000b1a1016 */
[----:B------:R4:W-:Y:S01]  /*4a5f0*/  LDGSTS.E [R222+-0x58280], desc[UR22][R220.64], P6 ;  /* 0xa7d80000dcde7fae */ /* 0x0009e2000b1a1016 */
[C---:B-1----:R-:W-:Y:S02]  /*4a600*/  VIADD R223, R15.reuse, 0x100000 ;  /* 0x001000000fdf7836 */ /* 0x042fe40000000000 */
[----:B----4-:R-:W-:Y:S01]  /*4a610*/  VIADD R222, R15, 0x100000 ;  /* 0x001000000fde7836 */ /* 0x010fe20000000000 */
[----:B------:R-:W-:Y:S04]  /*4a620*/  STL.64 [R1+0x10], R86 ;  /* 0x0000105601007387 */ /* 0x000fe80000100a00 */
[----:B------:R-:W-:Y:S04]  /*4a630*/  LDGSTS.E [R223+-0x7fe00], desc[UR22][R86.64], P6 ;  /* 0x8020000056df7fae */ /* 0x000fe8000b1a1016 */
[----:B------:R1:W-:Y:S04]  /*4a640*/  STL.64 [R1+0x8], R70 ;  /* 0x0000084601007387 */ /* 0x0003e80000100a00 */
[----:B------:R1:W-:Y:S01]  /*4a650*/  LDGSTS.E [R222+-0x7fa00], desc[UR22][R70.64], P6 ;  /* 0x8060000046de7fae */ /* 0x0003e2000b1a1016 */
[----:B------:R-:W-:-:S04]  /*4a660*/  IMAD.WIDE R250, R2, 0x4, R78 ;  /* 0x0000000402fa7825 */ /* 0x000fc800078e024e */
[C---:B-1----:R-:W-:Y:S02]  /*4a670*/  IMAD.WIDE R70, R2.reuse, 0x4, R230 ;  /* 0x0000000402467825 */ /* 0x042fe400078e02e6 */
[----:B------:R-:W4:Y:S04]  /*4a680*/  LDL.LU.64 R230, [R1+0x1400] ;  /* 0x0014000001e67983 */ /* 0x000f280000300a00 */
[----:B------:R-:W4:Y:S04]  /*4a690*/  LDL.LU.64 R86, [R1+0x13d8] ;  /* 0x0013d80001567983 */ /* 0x000f280000300a00 */
[----:B------:R1:W-:Y:S04]  /*4a6a0*/  STL.64 [R1], R70 ;  /* 0x0000004601007387 */ /* 0x0003e80000100a00 */
[----:B------:R-:W-:Y:S04]  /*4a6b0*/  LDGSTS.E [R223+-0x7f600], desc[UR22][R70.64], P6 ;  /* 0x80a0000046df7fae */ /* 0x000fe8000b1a1016 */
[----:B------:R-:W4:Y:S01]  /*4a6c0*/  LDL.LU.64 R78, [R1+0x13b0] ;  /* 0x0013b000014e7983 */ /* 0x000f220000300a00 */
[----:B------:R-:W-:-:S03]  /*4a6d0*/  IMAD.WIDE R246, R2, 0x4, R244 ;  /* 0x0000000402f67825 */ /* 0x000fc600078e02f4 */
[----:B------:R-:W-:Y:S04]  /*4a6e0*/  LDGSTS.E [R222+-0x7f200], desc[UR22][R250.64], P6 ;  /* 0x80e00000fade7fae */ /* 0x000fe8000b1a1016 */
[----:B-1----:R-:W4:Y:S01]  /*4a6f0*/  LDL.LU.64 R70, [R1+0x1388] ;  /* 0x0013880001467983 */ /* 0x002f220000300a00 */
[----:B------:R-:W-:-:S03]  /*4a700*/  IMAD.WIDE R244, R2, 0x4, R232 ;  /* 0x0000000402f47825 */ /* 0x000fc600078e02e8 */
[----:B------:R-:W4:Y:S01]  /*4a710*/  LDL.LU.64 R232, [R1+0x1360] ;  /* 0x0013600001e87983 */ /* 0x000f220000300a00 */
[----:B------:R-:W-:-:S03]  /*4a720*/  IMAD.WIDE R242, R2, 0x4, R20 ;  /* 0x0000000402f27825 */ /* 0x000fc600078e0214 */
[----:B------:R-:W4:Y:S01]  /*4a730*/  LDL.LU.64 R20, [R1+0x1338] ;  /* 0x0013380001147983 */ /* 0x000f220000300a00 */
[----:B---3--:R-:W-:-:S03]  /*4a740*/  IMAD.WIDE R240, R2, 0x4, R234 ;  /* 0x0000000402f07825 */ /* 0x008fc600078e02ea */
[----:B------:R-:W3:Y:S01]  /*4a750*/  LDL.LU.64 R234, [R1+0x1310] ;  /* 0x0013100001ea7983 */ /* 0x000ee20000300a00 */
[----:B------:R-:W-:-:S05]  /*4a760*/  IMAD.WIDE R248, R2, 0x4, R236 ;  /* 0x0000000402f87825 */ /* 0x000fca00078e02ec */
[----:B------:R-:W-:Y:S04]  /*4a770*/  LDGSTS.E [R223+-0x7ee00], desc[UR22][R248.64], P6 ;  /* 0x81200000f8df7fae */ /* 0x000fe8000b1a1016 */
[----:B------:R-:W-:Y:S04]  /*4a780*/  LDGSTS.E [R222+-0x7ea00], desc[UR22][R246.64], P6 ;  /* 0x81600000f6de7fae */ /* 0x000fe8000b1a1016 */
[----:B------:R-:W-:Y:S04]  /*4a790*/  LDGSTS.E [R223+-0x7e600], desc[UR22][R244.64], P6 ;  /* 0x81a00000f4df7fae */ /* 0x000fe8000b1a1016 */
[----:B------:R-:W-:Y:S04]  /*4a7a0*/  LDGSTS.E [R222+-0x7e200], desc[UR22][R242.64], P6 ;  /* 0x81e00000f2de7fae */ /* 0x000fe8000b1a1016 */
[----:B------:R-:W-:Y:S01]  /*4a7b0*/  LDGSTS.E [R223+-0x7de00], desc[UR22][R240.64], P6 ;  /* 0x82200000f0df7fae */ /* 0x000fe2000b1a1016 */
[----:B--2---:R-:W-:-:S03]  /*4a7c0*/  IMAD.WIDE R238, R2, 0x4, R12 ;  /* 0x0000000402ee7825 */ /* 0x004fc600078e020c */
[----:B------:R-:W2:Y:S04]  /*4a7d0*/  LDL.LU.64 R12, [R1+0x12e8] ;  /* 0x0012e800010c7983 */ /* 0x000ea80000300a00 */
[----:B------:R-:W-:Y:S01]  /*4a7e0*/  LDGSTS.E [R222+-0x7da00], desc[UR22][R238.64], P6 ;  /* 0x82600000eede7fae */ /* 0x000fe2000b1a1016 */
[----:B----4-:R-:W-:-:S03]  /*4a7f0*/  IMAD.WIDE R236, R2, 0x4, R230 ;  /* 0x0000000402ec7825 */ /* 0x010fc600078e02e6 */
[----:B------:R-:W4:Y:S01]  /*4a800*/  LDL.LU.64 R230, [R1+0x12b8] ;  /* 0x0012b80001e67983 */ /* 0x000f220000300a00 */
[----:B------:R-:W-:-:S03]  /*4a810*/  IMAD.WIDE R228, R2, 0x4, R86 ;  /* 0x0000000402e47825 */ /* 0x000fc600078e0256 */
[----:B------:R-:W4:Y:S04]  /*4a820*/  LDL.LU.64 R86, [R1+0x1288] ;  /* 0x0012880001567983 */ /* 0x000f280000300a00 */
[----:B------:R-:W-:Y:S04]  /*4a830*/  LDGSTS.E [R223+-0x7d600], desc[UR22][R236.64], P6 ;  /* 0x82a00000ecdf7fae */ /* 0x000fe8000b1a1016 */
[----:B------:R-:W-:Y:S01]  /*4a840*/  LDGSTS.E [R222+-0x7d200], desc[UR22][R228.64], P6 ;  /* 0x82e00000e4de7fae */ /* 0x000fe2000b1a1016 */
[----:B------:R-:W-:-:S03]  /*4a850*/  IMAD.WIDE R226, R2, 0x4, R78 ;  /* 0x0000000402e27825 */ /* 0x000fc600078e024e */
[----:B------:R-:W4:Y:S04]  /*4a860*/  LDL.LU.64 R78, [R1+0x1258] ;  /* 0x00125800014e7983 */ /* 0x000f280000300a00 */
[----:B------:R-:W-:Y:S01]  /*4a870*/  LDGSTS.E [R223+-0x7ce00], desc[UR22][R226.64], P6 ;  /* 0x83200000e2df7fae */ /* 0x000fe2000b1a1016 */
[----:B------:R-:W-:-:S03]  /*4a880*/  IMAD.WIDE R224, R2, 0x4, R70 ;  /* 0x0000000402e07825 */ /* 0x000fc600078e0246 */
[----:B------:R-:W4:Y:S04]  /*4a890*/  LDL.LU.64 R70, [R1+0x1228] ;  /* 0x0012280001467983 */ /* 0x000f280000300a00 */
[----:B------:R1:W-:Y:S01]  /*4a8a0*/  LDGSTS.E [R222+-0x7ca00], desc[UR22][R224.64], P6 ;  /* 0x83600000e0de7fae */ /* 0x0003e2000b1a1016 */
[----:B------:R-:W-:-:S04]  /*4a8b0*/  IMAD.WIDE R94, R2, 0x4, R20 ;  /* 0x00000004025e7825 */ /* 0x000fc800078e0214 */
[C---:B-1----:R-:W-:Y:S02]  /*4a8c0*/  IMAD.WIDE R222, R2.reuse, 0x4, R232 ;  /* 0x0000000402de7825 */ /* 0x042fe400078e02e8 */
[----:B------:R-:W4:Y:S04]  /*4a8d0*/  LDL.LU.64 R232, [R1+0x11f8] ;  /* 0x0011f80001e87983 */ /* 0x000f280000300a00 */
[----:B------:R-:W4:Y:S04]  /*4a8e0*/  LDL.LU.64 R20, [R1+0x11c8] ;  /* 0x0011c80001147983 */ /* 0x000f280000300a00 */
[----:B------:R2:W-:Y:S01]  /*4a8f0*/  STL.64 [R1+0x198], R94 ;  /* 0x0001985e01007387 */ /* 0x0005e20000100a00 */
[----:B---3--:R-:W-:-:S03]  /*4a900*/  IMAD.WIDE R98, R2, 0x4, R234 ;  /* 0x0000000402627825 */ /* 0x008fc600078e02ea */
[----:B------:R-:W3:Y:S01]  /*4a910*/  LDL.LU.64 R234, [R1+0x1198] ;  /* 0x0011980001ea7983 */ /* 0x000ee20000300a00 */
[C---:B------:R-:W-:Y:S02]  /*4a920*/  VIADD R0, R15.reuse, 0x100000 ;  /* 0x001000000f007836 */ /* 0x040fe40000000000 */
[----:B------:R-:W-:-:S03]  /*4a930*/  VIADD R252, R15, 0x100000 ;  /* 0x001000000ffc7836 */ /* 0x000fc60000000000 */
[----:B------:R-:W-:Y:S04]  /*4a940*/  LDGSTS.E [R0+-0x7c600], desc[UR22][R222.64], P6 ;  /* 0x83a00000de007fae */ /* 0x000fe8000b1a1016 */
[----:B------:R2:W-:Y:S04]  /*4a950*/  LDGSTS.E [R252+-0x7c200], desc[UR22][R94.64], P6 ;  /* 0x83e000005efc7fae */ /* 0x0005e8000b1a1016 */
[----:B------:R4:W-:Y:S01]  /*4a960*/  LDGSTS.E [R0+-0x7be00], desc[UR22][R98.64], P6 ;  /* 0x8420000062007fae */ /* 0x0009e2000b1a1016 */
[----:B--2---:R-:W-:-:S03]  /*4a970*/  IMAD.WIDE R94, R2, 0x4, R12 ;  /* 0x00000004025e7825 */ /* 0x004fc600078e020c */
[----:B------:R-:W2:Y:S04]  /*4a980*/  LDL.LU.64 R12, [R1+0x1168] ;  /* 0x00116800010c7983 */ /* 0x000ea80000300a00 */
[----:B------:R4:W-:Y:S04]  /*4a990*/  STL.64 [R1+0x1a0], R98 ;  /* 0x0001a06201007387 */ /* 0x0009e80000100a00 */
[----:B------:R1:W-:Y:S04]  /*4a9a0*/  STL.64 [R1+0x1a8], R94 ;  /* 0x0001a85e01007387 */ /* 0x0003e80000100a00 */
[----:B------:R1:W-:Y:S01]  /*4a9b0*/  LDGSTS.E [R252+-0x7ba00], desc[UR22][R94.64], P6 ;  /* 0x846000005efc7fae */ /* 0x0003e2000b1a1016 */
[----:B----4-:R-:W-:-:S03]  /*4a9c0*/  IMAD.WIDE R98, R2, 0x4, R230 ;  /* 0x0000000402627825 */ /* 0x010fc600078e02e6 */
[----:B------:R-:W4:Y:S01]  /*4a9d0*/  LDL.LU.64 R230, [R1+0x1138] ;  /* 0x0011380001e67983 */ /* 0x000f220000300a00 */
[----:B-1----:R-:W-:-:S03]  /*4a9e0*/  IMAD.WIDE R94, R2, 0x4, R86 ;  /* 0x00000004025e7825 */ /* 0x002fc600078e0256 */
[----:B------:R-:W4:Y:S04]  /*4a9f0*/  LDL.LU.64 R86, [R1+0x1100] ;  /* 0x0011000001567983 */ /* 0x000f280000300a00 */
[----:B------:R1:W-:Y:S04]  /*4aa00*/  STL.64 [R1+0x1b8], R98 ;  /* 0x0001b86201007387 */ /* 0x0003e80000100a00 */
[----:B------:R1:W-:Y:S04]  /*4aa10*/  LDGSTS.E [R0+-0x7b600], desc[UR22][R98.64], P6 ;  /* 0x84a0000062007fae */ /* 0x0003e8000b1a1016 */
[----:B------:R1:W-:Y:S04]  /*4aa20*/  STL.64 [R1+0x1c0], R94 ;  /* 0x0001c05e01007387 */ /* 0x0003e80000100a00 */
[----:B------:R1:W-:Y:S02]  /*4aa30*/  LDGSTS.E [R252+-0x7b200], desc[UR22][R94.64], P6 ;  /* 0x84e000005efc7fae */ /* 0x0003e4000b1a1016 */
[----:B-1----:R-:W-:-:S02]  /*4aa40*/  IMAD.WIDE R98, R2, 0x4, R78 ;  /* 0x0000000402627825 */ /* 0x002fc400078e024e */
[----:B------:R-:W4:Y:S04]  /*4aa50*/  LDL.LU.64 R78, [R1+0x10c8] ;  /* 0x0010c800014e7983 */ /* 0x000f280000300a00 */
[----:B------:R1:W-:Y:S01]  /*4aa60*/  LDGSTS.E [R0+-0x7ae00], desc[UR22][R98.64], P6 ;  /* 0x8520000062007fae */ /* 0x0003e2000b1a1016 */
[----:B------:R-:W-:-:S03]  /*4aa70*/  IMAD.WIDE R94, R2, 0x4, R70 ;  /* 0x00000004025e7825 */ /* 0x000fc600078e0246 */
[----:B------:R-:W4:Y:S04]  /*4aa80*/  LDL.LU.64 R70, [R1+0x1098] ;  /* 0x0010980001467983 */ /* 0x000f280000300a00 */
[----:B------:R1:W-:Y:S04]  /*4aa90*/  STL.64 [R1+0x1c8], R98 ;  /* 0x0001c86201007387 */ /* 0x0003e80000100a00 */
        /* <DEDUP_REMOVED lines=9> */
[----:B------:R2:W-:Y:S01]  /*4ab30*/  LDGSTS.E [R252+-0x7a200], desc[UR22][R94.64], P6 ;  /* 0x85e000005efc7fae */ /* 0x0005e2000b1a1016 */
[----:B---3--:R-:W-:-:S03]  /*4ab40*/  IMAD.WIDE R98, R2, 0x4, R234 ;  /* 0x0000000402627825 */ /* 0x008fc600078e02ea */
[----:B------:R-:W3:Y:S04]  /*4ab50*/  LDL.LU.64 R234, [R1+0x1008] ;  /* 0x0010080001ea7983 */ /* 0x000ee80000300a00 */
        /* <DEDUP_REMOVED lines=159> */
[----:B------:R-:W3:Y:S01]  /*4b550*/  LDL.LU.64 R234, [R1+0x1568] ;  /* 0x0015680001ea7983 */ /* 0x000ee20000300a00 */
[C---:B------:R-:W-:Y:S02]  /*4b560*/  VIADD R0, R14.reuse, 0x100000 ;  /* 0x001000000e007836 */ /* 0x040fe40000000000 */
[----:B-1----:R-:W-:-:S03]  /*4b570*/  VIADD R252, R14, 0x100000 ;  /* 0x001000000efc7836 */ /* 0x002fc60000000000 */
        /* <DEDUP_REMOVED lines=633> */
[----:B------:R-:W-:Y:S01]  /*4dd10*/  LDGSTS.E [R252+-0x78880], desc[UR22][R94.64], P6 ;  /* 0x877800005efc7fae */ /* 0x000fe2000b1a1016 */
[----:B-1----:R-:W-:-:S03]  /*4dd20*/  IMAD.WIDE R98, R2, 0x4, R232 ;  /* 0x0000000402627825 */ /* 0x002fc600078e02e8 */
        /* <DEDUP_REMOVED lines=12> */
[----:B------:R-:W-:Y:S04]  /*4ddf0*/  STL.64 [R1+0xd78], R98 ;  /* 0x000d786201007387 */ /* 0x000fe80000100a00 */
[----:B------:R1:W-:Y:S04]  /*4de00*/  STL.64 [R1+0xd80], R20 ;  /* 0x000d801401007387 */ /* 0x0003e80000100a00 */
[----:B------:R-:W-:Y:S04]  /*4de10*/  LDGSTS.E [R252+-0x5f880], desc[UR22][R20.64], P6 ;  /* 0xa078000014fc7fae */ /* 0x000fe8000b1a1016 */
[----:B-1----:R-:W2:Y:S01]  /*4de20*/  LDL.LU.64 R20, [R1+0x1320] ;  /* 0x0013200001147983 */ /* 0x002ea20000300a00 */
[----:B----4-:R-:W-:-:S03]  /*4de30*/  IMAD.WIDE R98, R2, 0x4, R230 ;  /* 0x0000000402627825 */ /* 0x010fc600078e02e6 */
[----:B------:R-:W4:Y:S01]  /*4de40*/  LDL.LU.64 R230, [R1+0x12f8] ;  /* 0x0012f80001e67983 */ /* 0x000f220000300a00 */
[----:B------:R-:W-:-:S03]  /*4de50*/  IMAD.WIDE R86, R2, 0x4, R86 ;  /* 0x0000000402567825 */ /* 0x000fc600078e0256 */
[----:B------:R1:W-:Y:S04]  /*4de60*/  STL.64 [R1+0xd88], R98 ;  /* 0x000d886201007387 */ /* 0x0003e80000100a00 */
[----:B------:R1:W-:Y:S04]  /*4de70*/  LDGSTS.E [R0+-0x5f480], desc[UR22][R98.64], P6 ;  /* 0xa0b8000062007fae */ /* 0x0003e8000b1a1016 */
[----:B------:R1:W-:Y:S04]  /*4de80*/  STL.64 [R1+0xd90], R86 ;  /* 0x000d905601007387 */ /* 0x0003e80000100a00 */
[----:B------:R-:W-:Y:S01]  /*4de90*/  LDGSTS.E [R252+-0x5f080], desc[UR22][R86.64], P6 ;  /* 0xa0f8000056fc7fae */ /* 0x000fe2000b1a1016 */
[----:B-1----:R-:W-:-:S03]  /*4dea0*/  IMAD.WIDE R98, R2, 0x4, R78 ;  /* 0x0000000402627825 */ /* 0x002fc600078e024e */
[----:B------:R-:W4:Y:S04]  /*4deb0*/  LDL.LU.64 R86, [R1+0x12d0] ;  /* 0x0012d00001567983 */ /* 0x000f280000300a00 */
[----:B------:R-:W4:Y:S01]  /*4dec0*/  LDL.LU.64 R78, [R1+0x12a0] ;  /* 0x0012a000014e7983 */ /* 0x000f220000300a00 */
[----:B------:R-:W-:-:S03]  /*4ded0*/  IMAD.WIDE R70, R2, 0x4, R70 ;  /* 0x0000000402467825 */ /* 0x000fc600078e0246 */
[----:B------:R1:W-:Y:S04]  /*4dee0*/  STL.64 [R1+0xd98], R98 ;  /* 0x000d986201007387 */ /* 0x0003e80000100a00 */
[----:B------:R1:W-:Y:S04]  /*4def0*/  LDGSTS.E [R0+-0x5ec80], desc[UR22][R98.64], P6 ;  /* 0xa138000062007fae */ /* 0x0003e8000b1a1016 */
[----:B------:R1:W-:Y:S04]  /*4df00*/  STL.64 [R1+0xda0], R70 ;  /* 0x000da04601007387 */ /* 0x0003e80000100a00 */
[----:B------:R-:W-:Y:S01]  /*4df10*/  LDGSTS.E [R252+-0x5e880], desc[UR22][R70.64], P6 ;  /* 0xa178000046fc7fae */ /* 0x000fe2000b1a1016 */
[----:B-1----:R-:W-:-:S05]  /*4df20*/  IMAD.WIDE R98, R2, 0x4, R232 ;  /* 0x0000000402627825 */ /* 0x002fca00078e02e8 */
[----:B------:R3:W-:Y:S01]  /*4df30*/  LDGSTS.E [R0+-0x5e480], desc[UR22][R98.64], P6 ;  /* 0xa1b8000062007fae */ /* 0x0007e2000b1a1016 */
[----:B------:R-:W-:-:S03]  /*4df40*/  IMAD.WIDE R94, R2, 0x4, R94 ;  /* 0x00000004025e7825 */ /* 0x000fc600078e025e */
[----:B------:R-:W4:Y:S04]  /*4df50*/  LDL.LU.64 R70, [R1+0x1270] ;  /* 0x0012700001467983 */ /* 0x000f280000300a00 */
        /* <DEDUP_REMOVED lines=12> */
[----:B-1----:R-:W-:-:S03]  /*4e020*/  IMAD.WIDE R98, R2, 0x4, R20 ;  /* 0x0000000402627825 */ /* 0x002fc600078e0214 */
[----:B------:R-:W2:Y:S04]  /*4e030*/  LDL.LU.64 R20, [R1+0x11b0] ;  /* 0x0011b00001147983 */ /* 0x000ea80000300a00 */
[----:B------:R-:W-:Y:S01]  /*4e040*/  LDGSTS.E [R0+-0x5d480], desc[UR22][R98.64], P6 ;  /* 0xa2b8000062007fae */ /* 0x000fe2000b1a1016 */
[----:B----4-:R-:W-:-:S03]  /*4e050*/  IMAD.WIDE R94, R2, 0x4, R230 ;  /* 0x00000004025e7825 */ /* 0x010fc600078e02e6 */
[----:B------:R-:W4:Y:S04]  /*4e060*/  LDL.LU.64 R230, [R1+0x1180] ;  /* 0x0011800001e67983 */ /* 0x000f280000300a00 */
[----:B------:R1:W-:Y:S04]  /*4e070*/  STL.64 [R1+0xdc8], R98 ;  /* 0x000dc86201007387 */ /* 0x0003e80000100a00 */
[----:B------:R1:W-:Y:S04]  /*4e080*/  STL.64 [R1+0xdd0], R94 ;  /* 0x000dd05e01007387 */ /* 0x0003e80000100a00 */
[----:B------:R-:W-:Y:S04]  /*4e090*/  LDGSTS.E [R252+-0x5d080], desc[UR22][R94.64], P6 ;  /* 0xa2f800005efc7fae */ /* 0x000fe8000b1a1016 */
[----:B-1----:R-:W4:Y:S04]  /*4e0a0*/  LDL.LU.64 R98, [R1+0x1150] ;  /* 0x0011500001627983 */ /* 0x002f280000300a00 */
[----:B------:R-:W4:Y:S01]  /*4e0b0*/  LDL.LU.64 R94, [R1+0x1120] ;  /* 0x00112000015e7983 */ /* 0x000f220000300a00 */
[----:B------:R-:W-:-:S04]  /*4e0c0*/  IMAD.WIDE R86, R2, 0x4, R86 ;  /* 0x0000000402567825 */ /* 0x000fc800078e0256 */
[C---:B------:R-:W-:Y:S01]  /*4e0d0*/  IMAD.WIDE R78, R2.reuse, 0x4, R78 ;  /* 0x00000004024e7825 */ /* 0x040fe200078e024e */
[----:B------:R-:W-:Y:S04]  /*4e0e0*/  STL.64 [R1+0xdd8], R86 ;  /* 0x000dd85601007387 */ /* 0x000fe80000100a00 */
[----:B------:R-:W-:Y:S04]  /*4e0f0*/  LDGSTS.E [R0+-0x5cc80], desc[UR22][R86.64], P6 ;  /* 0xa338000056007fae */ /* 0x000fe8000b1a1016 */
[----:B------:R1:W-:Y:S04]  /*4e100*/  STL.64 [R1+0xde0], R78 ;  /* 0x000de04e01007387 */ /* 0x0003e80000100a00 */
[----:B------:R1:W-:Y:S02]  /*4e110*/  LDGSTS.E [R252+-0x5c880], desc[UR22][R78.64], P6 ;  /* 0xa37800004efc7fae */ /* 0x0003e4000b1a1016 */
[----:B-1----:R-:W-:-:S04]  /*4e120*/  IMAD.WIDE R78, R2, 0x4, R70 ;  /* 0x00000004024e7825 */ /* 0x002fc800078e0246 */
[C---:B------:R-:W-:Y:S01]  /*4e130*/  IMAD.WIDE R70, R2.reuse, 0x4, R232 ;  /* 0x0000000402467825 */ /* 0x040fe200078e02e8 */
[----:B------:R-:W-:Y:S04]  /*4e140*/  LDGSTS.E [R0+-0x5c480], desc[UR22][R78.64], P6 ;  /* 0xa3b800004e007fae */ /* 0x000fe8000b1a1016 */
[----:B------:R-:W4:Y:S04]  /*4e150*/  LDL.LU.64 R232, [R1+0x10e8] ;  /* 0x0010e80001e87983 */ /* 0x000f280000300a00 */
[----:B------:R-:W4:Y:S04]  /*4e160*/  LDL.LU.64 R102, [R1+0x10b0] ;  /* 0x0010b00001667983 */ /* 0x000f280000300a00 */
[----:B------:R-:W-:Y:S04]  /*4e170*/  STL.64 [R1+0xde8], R78 ;  /* 0x000de84e01007387 */ /* 0x000fe80000100a00 */
[----:B------:R3:W-:Y:S04]  /*4e180*/  STL.64 [R1+0xdf0], R70 ;  /* 0x000df04601007387 */ /* 0x0007e80000100a00 */
[----:B------:R3:W-:Y:S02]  /*4e190*/  LDGSTS.E [R252+-0x5c080], desc[UR22][R70.64], P6 ;  /* 0xa3f8000046fc7fae */ /* 0x0007e4000b1a1016 */
[----:B---3--:R-:W-:-:S02]  /*4e1a0*/  IMAD.WIDE R70, R2, 0x4, R234 ;  /* 0x0000000402467825 */ /* 0x008fc400078e02ea */
[----:B------:R-:W3:Y:S04]  /*4e1b0*/  LDL.LU.64 R234, [R1+0x1080] ;  /* 0x0010800001ea7983 */ /* 0x000ee80000300a00 */
[----:B------:R-:W3:Y:S04]  /*4e1c0*/  LDL.LU.64 R78, [R1+0x1050] ;  /* 0x00105000014e7983 */ /* 0x000ee80000300a00 */
[----:B------:R-:W-:Y:S04]  /*4e1d0*/  STL.64 [R1+0xdf8], R70 ;  /* 0x000df84601007387 */ /* 0x000fe80000100a00 */
[----:B------:R-:W-:Y:S01]  /*4e1e0*/  LDGSTS.E [R0+-0x5bc80], desc[UR22][R70.64], P6 ;  /* 0xa438000046007fae */ /* 0x000fe2000b1a1016 */
[----:B--2---:R-:W-:-:S05]  /*4e1f0*/  IMAD.WIDE R12, R2, 0x4, R12 ;  /* 0x00000004020c7825 */ /* 0x004fca00078e020c */
[----:B------:R1:W-:Y:S04]  /*4e200*/  STL.64 [R1+0xe00], R12 ;  /* 0x000e000c01007387 */ /* 0x0003e80000100a00 */
[----:B------:R-:W-:Y:S04]  /*4e210*/  LDGSTS.E [R252+-0x5b880], desc[UR22][R12.64], P6 ;  /* 0xa47800000cfc7fae */ /* 0x000fe8000b1a1016 */
[----:B-1----:R-:W2:Y:S04]  /*4e220*/  LDL.LU.64 R12, [R1+0x1020] ;  /* 0x00102000010c7983 */ /* 0x002ea80000300a00 */
[----:B------:R-:W2:Y:S04]  /*4e230*/  LDL.LU.64 R100, [R1+0xff0] ;  /* 0x000ff00001647983 */ /* 0x000ea80000300a00 */
[----:B------:R-:W2:Y:S04]  /*4e240*/  LDL.LU.64 R86, [R1+0xfc8] ;  /* 0x000fc80001567983 */ /* 0x000ea80000300a00 */
[----:B------:R-:W2:Y:S01]  /*4e250*/  LDL.LU.64 R70, [R1+0xfa0] ;  /* 0x000fa00001467983 */ /* 0x000ea20000300a00 */
[----:B------:R-:W-:-:S05]  /*4e260*/  IMAD.WIDE R20, R2, 0x4, R20 ;  /* 0x0000000402147825 */ /* 0x000fca00078e0214 */
[----:B------:R1:W-:Y:S04]  /*4e270*/  STL.64 [R1+0xe08], R20 ;  /* 0x000e081401007387 */ /* 0x0003e80000100a00 */
[----:B------:R-:W-:Y:S01]  /*4e280*/  LDGSTS.E [R0+-0x5b480], desc[UR22][R20.64], P6 ;  /* 0xa4b8000014007fae */ /* 0x000fe2000b1a1016 */
[----:B----4-:R-:W-:-:S05]  /*4e290*/  IMAD.WIDE R230, R2, 0x4, R230 ;  /* 0x0000000402e67825 */ /* 0x010fca00078e02e6 */
[----:B------:R4:W-:Y:S04]  /*4e2a0*/  STL.64 [R1+0xe10], R230 ;  /* 0x000e10e601007387 */ /* 0x0009e80000100a00 */
[----:B-1----:R-:W2:Y:S04]  /*4e2b0*/  LDL.LU.64 R20, [R1+0x1a30] ;  /* 0x001a300001147983 */ /* 0x002ea80000300a00 */
[----:B------:R-:W-:Y:S01]  /*4e2c0*/  LDGSTS.E [R252+-0x5b080], desc[UR22][R230.64], P6 ;  /* 0xa4f80000e6fc7fae */ /* 0x000fe2000b1a1016 */
[----:B------:R-:W-:-:S05]  /*4e2d0*/  IMAD.WIDE R98, R2, 0x4, R98 ;  /* 0x0000000402627825 */ /* 0x000fca00078e0262 */
[----:B------:R-:W-:Y:S01]  /*4e2e0*/  LDGSTS.E [R0+-0x5ac80], desc[UR22][R98.64], P6 ;  /* 0xa538000062007fae */ /* 0x000fe2000b1a1016 */
[----:B------:R-:W-:-:S03]  /*4e2f0*/  IMAD.WIDE R94, R2, 0x4, R94 ;  /* 0x00000004025e7825 */ /* 0x000fc600078e025e */
[----:B----4-:R-:W4:Y:S04]  /*4e300*/  LDL.LU.64 R230, [R1+0x1a28] ;  /* 0x001a280001e67983 */ /* 0x010f280000300a00 */
[----:B------:R1:W-:Y:S04]  /*4e310*/  STL.64 [R1+0xe18], R98 ;  /* 0x000e186201007387 */ /* 0x0003e80000100a00 */
[----:B------:R1:W-:Y:S04]  /*4e320*/  STL.64 [R1+0xe20], R94 ;  /* 0x000e205e01007387 */ /* 0x0003e80000100a00 */
[----:B------:R-:W-:Y:S04]  /*4e330*/  LDGSTS.E [R252+-0x5a880], desc[UR22][R94.64], P6 ;  /* 0xa57800005efc7fae */ /* 0x000fe8000b1a1016 */
[----:B-1----:R-:W4:Y:S04]  /*4e340*/  LDL.LU.64 R98, [R1+0xf78] ;  /* 0x000f780001627983 */ /* 0x002f280000300a00 */
[----:B------:R-:W4:Y:S01]  /*4e350*/  LDL.LU.64 R94, [R1+0x788] ;  /* 0x00078800015e7983 */ /* 0x000f220000300a00 */
[----:B------:R-:W-:-:S04]  /*4e360*/  IMAD.WIDE R232, R2, 0x4, R232 ;  /* 0x0000000402e87825 */ /* 0x000fc800078e02e8 */
[C---:B------:R-:W-:Y:S01]  /*4e370*/  IMAD.WIDE R102, R2.reuse, 0x4, R102 ;  /* 0x0000000402667825 */ /* 0x040fe200078e0266 */
[----:B------:R1:W-:Y:S04]  /*4e380*/  STL.64 [R1+0xe28], R232 ;  /* 0x000e28e801007387 */ /* 0x0003e80000100a00 */
[----:B------:R-:W-:Y:S04]  /*4e390*/  LDGSTS.E [R0+-0x5a480], desc[UR22][R232.64], P6 ;  /* 0xa5b80000e8007fae */ /* 0x000fe8000b1a1016 */
[----:B------:R3:W-:Y:S04]  /*4e3a0*/  LDGSTS.E [R252+-0x5a080], desc[UR22][R102.64], P6 ;  /* 0xa5f8000066fc7fae */ /* 0x0007e8000b1a1016 */
[----:B-1----:R-:W4:Y:S04]  /*4e3b0*/  LDL.LU.64 R232, [R1+0x1a20] ;  /* 0x001a200001e87983 */ /* 0x002f280000300a00 */
[----:B------:R3:W-:Y:S02]  /*4e3c0*/  STL.64 [R1+0xe48], R102 ;  /* 0x000e486601007387 */ /* 0x0007e40000100a00 */
[----:B---3--:R-:W-:-:S02]  /*4e3d0*/  IMAD.WIDE R102, R2, 0x4, R78 ;  /* 0x0000000402667825 */ /* 0x008fc400078e024e */
[----:B------:R-:W3:Y:S02]  /*4e3e0*/  LDL.LU.64 R78, [R1+0x780] ;  /* 0x00078000014e7983 */ /* 0x000ee40000300a00 */
[----:B------:R-:W-:-:S05]  /*4e3f0*/  IMAD.WIDE R234, R2, 0x4, R234 ;  /* 0x0000000402ea7825 */ /* 0x000fca00078e02ea */
[----:B------:R1:W-:Y:S04]  /*4e400*/  STL.64 [R1+0xe50], R234 ;  /* 0x000e50ea01007387 */ /* 0x0003e80000100a00 */
[----:B------:R-:W-:Y:S04]  /*4e410*/  LDGSTS.E [R0+-0x59c80], desc[UR22][R234.64], P6 ;  /* 0xa6380000ea007fae */ /* 0x000fe8000b1a1016 */
[----:B------:R1:W-:Y:S04]  /*4e420*/  STL.64 [R1+0xe58], R102 ;  /* 0x000e586601007387 */ /* 0x0003e80000100a00 */
[----:B------:R1:W-:Y:S04]  /*4e430*/  LDGSTS.E [R252+-0x59880], desc[UR22][R102.64], P6 ;  /* 0xa678000066fc7fae */ /* 0x0003e8000b1a1016 */
[----:B-1----:R-:W3:Y:S04]  /*4e440*/  LDL.LU.64 R234, [R1+0x1a18] ;  /* 0x001a180001ea7983 */ /* 0x002ee80000300a00 */
[----:B------:R-:W5:Y:S01]  /*4e450*/  LDL.LU R0, [R1+0x1a10] ;  /* 0x001a100001007983 */ /* 0x000f620000300800 */
[----:B------:R-:W-:-:S02]  /*4e460*/  VIADD R102, R5, 0x100000 ;  /* 0x0010000005667836 */ /* 0x000fc40000000000 */
[----:B--2---:R-:W-:-:S04]  /*4e470*/  IMAD.WIDE R12, R2, 0x4, R12 ;  /* 0x00000004020c7825 */ /* 0x004fc800078e020c */
[C---:B------:R-:W-:Y:S01]  /*4e480*/  IMAD.WIDE R100, R2.reuse, 0x4, R100 ;  /* 0x0000000402647825 */ /* 0x040fe200078e0264 */
[----:B------:R1:W-:Y:S04]  /*4e490*/  STL.64 [R1+0xe60], R12 ;  /* 0x000e600c01007387 */ /* 0x0003e80000100a00 */
[----:B------:R-:W-:Y:S04]  /*4e4a0*/  LDGSTS.E [R102+-0x59480], desc[UR22][R12.64], P6 ;  /* 0xa6b800000c667fae */ /* 0x000fe8000b1a1016 */
[----:B------:R2:W-:Y:S04]  /*4e4b0*/  LDGSTS.E [R252+-0x59080], desc[UR22][R100.64], P6 ;  /* 0xa6f8000064fc7fae */ /* 0x0005e8000b1a1016 */
[----:B-1----:R-:W3:Y:S04]  /*4e4c0*/  LDL.LU.64 R12, [R1+0x1a08] ;  /* 0x001a0800010c7983 */ /* 0x002ee80000300a00 */
[----:B------:R2:W-:Y:S02]  /*4e4d0*/  STL.64 [R1+0xe68], R100 ;  /* 0x000e686401007387 */ /* 0x0005e40000100a00 */
[----:B--2---:R-:W-:-:S04]  /*4e4e0*/  IMAD.WIDE R100, R2, 0x4, R86 ;  /* 0x0000000402647825 */ /* 0x004fc800078e0256 */
[----:B------:R-:W-:-:S04]  /*4e4f0*/  IMAD.WIDE R86, R2, 0x4, R70 ;  /* 0x0000000402567825 */ /* 0x000fc800078e0246 */
[----:B------:R-:W-:Y:S01]  /*4e500*/  VIADD R70, R5, 0x100000 ;  /* 0x0010000005467836 */ /* 0x000fe20000000000 */
[----:B------:R-:W-:Y:S04]  /*4e510*/  STL.64 [R1+0xe70], R100 ;  /* 0x000e706401007387 */ /* 0x000fe80000100a00 */
[----:B------:R-:W-:Y:S04]  /*4e520*/  LDGSTS.E [R70+-0x58c80], desc[UR22][R100.64], P6 ;  /* 0xa738000064467fae */ /* 0x000fe8000b1a1016 */
[----:B------:R1:W-:Y:S04]  /*4e530*/  STL.64 [R1+0xe78], R86 ;  /* 0x000e785601007387 */ /* 0x0003e80000100a00 */
[----:B------:R-:W-:Y:S04]  /*4e540*/  LDGSTS.E [R252+-0x58880], desc[UR22][R86.64], P6 ;  /* 0xa778000056fc7fae */ /* 0x000fe8000b1a1016 */
[----:B-1----:R-:W2:Y:S01]  /*4e550*/  LDL.LU.64 R86, [R1+0x700] ;  /* 0x0007000001567983 */ /* 0x002ea20000300a00 */
[----:B----4-:R-:W-:-:S04]  /*4e560*/  IMAD.WIDE R98, R2, 0x4, R98 ;  /* 0x0000000402627825 */ /* 0x010fc800078e0262 */
[----:B------:R-:W-:Y:S01]  /*4e570*/  IMAD.WIDE R94, R2, 0x4, R94 ;  /* 0x00000004025e7825 */ /* 0x000fe200078e025e */
[----:B------:R-:W-:Y:S04]  /*4e580*/  STL.64 [R1+0xe80], R98 ;  /* 0x000e806201007387 */ /* 0x000fe80000100a00 */
[----:B------:R-:W-:Y:S04]  /*4e590*/  LDGSTS.E [R252+-0x58480], desc[UR22][R98.64], P6 ;  /* 0xa7b8000062fc7fae */ /* 0x000fe8000b1a1016 */
[----:B------:R3:W-:Y:S04]  /*4e5a0*/  STL.64 [R1+0x788], R94 ;  /* 0x0007885e01007387 */ /* 0x0007e80000100a00 */
[----:B------:R3:W-:Y:S04]  /*4e5b0*/  LDGSTS.E [R70+-0x58080], desc[UR22][R94.64], P6 ;  /* 0xa7f800005e467fae */ /* 0x0007e8000b1a1016 */
[----:B------:R-:W0:Y:S01]  /*4e5c0*/  LDGDEPBAR ;  /* 0x00000000000079af */ /* 0x000e220000000000 */
[----:B---3--:R-:W-:Y:S01]  /*4e5d0*/  IMAD.WIDE R94, R4, 0x4, R78 ;  /* 0x00000004045e7825 */ /* 0x008fe200078e024e */
[----:B------:R-:W-:Y:S06]  /*4e5e0*/  BAR.SYNC.DEFER_BLOCKING 0x0 ;  /* 0x0000000000007b1d */ /* 0x000fec0000010000 */
[----:B------:R-:W3:Y:S04]  /*4e5f0*/  LDL.LU.64 R78, [R1+0x6f8] ;  /* 0x0006f800014e7983 */ /* 0x000ee80000300a00 */
[----:B------:R-:W4:Y:S01]  /*4e600*/  LDL.LU.64 R102, [R1+0x680] ;  /* 0x0006800001667983 */ /* 0x000f220000300a00 */
[----:B------:R-:W1:Y:S03]  /*4e610*/  S2R R71, SR_TID.X ;  /* 0x0000000000477919 */ /* 0x000e660000002100 */
[----:B------:R1:W-:Y:S04]  /*4e620*/  STL.64 [R1+0x1630], R94 ;  /* 0x0016305e01007387 */ /* 0x0003e80000100a00 */
[----:B------:R-:W-:Y:S01]  /*4e630*/  @!PT LDS RZ, [RZ] ;  /* 0x00000000fffff984 */ /* 0x000fe20000000800 */
[----:B------:R-:W-:Y:S01]  /*4e640*/  @!PT LDS RZ, [RZ] ;  /* 0x00000000fffff984 */ /* 0x000fe20000000800 */
[----:B------:R-:W-:Y:S01]  /*4e650*/  @!PT LDS RZ, [RZ] ;  /* 0x00000000fffff984 */ /* 0x000fe20000000800 */
[----:B------:R-:W-:Y:S04]  /*4e660*/  LDGSTS.E [R235+-0x68000], desc[UR22][R94.64], P3 ;  /* 0x980000005eeb7fae */ /* 0x000fe800099a1016 */
[----:B-1----:R-:W4:Y:S04]  /*4e670*/  LDL.LU.64 R94, [R1+0x678] ;  /* 0x00067800015e7983 */ /* 0x002f280000300a00 */
[----:B------:R-:W4:Y:S01]  /*4e680*/  LDL.LU.64 R100, [R1+0x600] ;  /* 0x0006000001647983 */ /* 0x000f220000300a00 */
[----:B------:R-:W-:-:S04]  /*4e690*/  SHF.R.U32.HI R71, RZ, 0x6, R71 ;  /* 0x00000006ff477819 */ /* 0x000fc80000011647 */
[----:B------:R-:W-:-:S04]  /*4e6a0*/  SGXT.U32 R71, R71, 0x1 ;  /* 0x000000014747781a */ /* 0x000fc80000000000 */
[----:B------:R-:W-:-:S04]  /*4e6b0*/  LOP3.LUT R71, R71, 0x22, RZ, 0xfc, !PT ;  /* 0x0000002247477812 */ /* 0x000fc800078efcff */
[----:B------:R-:W-:Y:S01]  /*4e6c0*/  ISETP.GE.AND P1, PT, R71, UR4, PT ;  /* 0x0000000447007c0c */ /* 0x000fe2000bf26270 */
[----:B------:R-:W-:-:S05]  /*4e6d0*/  IMAD.WIDE R12, R4, 0x4, R12 ;  /* 0x00000004040c7825 */ /* 0x000fca00078e020c */
[----:B------:R4:W-:Y:S04]  /*4e6e0*/  LDGSTS.E [R235+-0x67ff8], desc[UR22][R12.64], P0 ;  /* 0x980080000ceb7fae */ /* 0x0009e800081a1016 */
[----:B------:R-:W-:Y:S01]  /*4e6f0*/  STL.64 [R1+0x1830], R12 ;  /* 0x0018300c01007387 */ /* 0x000fe20000100a00 */
[----:B------:R-:W-:Y:S01]  /*4e700*/  SEL R252, RZ, 0x4, P1 ;  /* 0x00000004fffc7807 */ /* 0x000fe20000800000 */
[----:B--2---:R-:W-:-:S05]  /*4e710*/  IMAD.WIDE R86, R4, 0x4, R86 ;  /* 0x0000000404567825 */ /* 0x004fca00078e0256 */
[----:B------:R1:W-:Y:S04]  /*4e720*/  STL.64 [R1+0x15f0], R86 ;  /* 0x0015f05601007387 */ /* 0x0003e80000100a00 */
[----:B------:R-:W-:Y:S04]  /*4e730*/  LDGSTS.E [R235+-0x66000], desc[UR22][R86.64], P4 ;  /* 0x9a00000056eb7fae */ /* 0x000fe8000a1a1016 */
[----:B-1----:R-:W2:Y:S04]  /*4e740*/  LDL.LU.64 R86, [R1+0x5f8] ;  /* 0x0005f80001567983 */ /* 0x002ea80000300a00 */
[----:B------:R-:W2:Y:S01]  /*4e750*/  LDL.LU.64 R98, [R1+0x770] ;  /* 0x0007700001627983 */ /* 0x000ea20000300a00 */
[----:B------:R-:W-:-:S04]  /*4e760*/  SEL R252, R252, RZ, P2 ;  /* 0x000000fffcfc7207 */ /* 0x000fc80001000000 */
[----:B------:R-:W-:Y:S01]  /*4e770*/  ISETP.NE.U32.AND P6, PT, R252, RZ, PT ;  /* 0x000000fffc00720c */ /* 0x000fe20003fc5070 */
[----:B------:R-:W1:Y:S02]  /*4e780*/  S2R R71, SR_TID.X ;  /* 0x0000000000477919 */ /* 0x000e640000002100 */
[----:B-1----:R-:W-:-:S04]  /*4e790*/  SHF.R.U32.HI R71, RZ, 0x6, R71 ;  /* 0x00000006ff477819 */ /* 0x002fc80000011647 */
[----:B------:R-:W-:Y:S01]  /*4e7a0*/  SGXT.U32 R71, R71, 0x1 ;  /* 0x000000014747781a */ /* 0x000fe20000000000 */
[----:B---3--:R-:W-:-:S04]  /*4e7b0*/  IMAD.WIDE R78, R4, 0x4, R78 ;  /* 0x00000004044e7825 */ /* 0x008fc800078e024e */
[----:B----4-:R-:W-:Y:S01]  /*4e7c0*/  IMAD.WIDE R12, R4, 0x4, R102 ;  /* 0x00000004040c7825 */ /* 0x010fe200078e0266 */
[----:B------:R1:W-:Y:S04]  /*4e7d0*/  STL.64 [R1+0x14e0], R78 ;  /* 0x0014e04e01007387 */ /* 0x0003e80000100a00 */
[----:B------:R-:W-:Y:S04]  /*4e7e0*/  LDGSTS.E [R235+-0x65ff8], desc[UR22][R78.64], P6 ;  /* 0x9a0080004eeb7fae */ /* 0x000fe8000b1a1016 */
[----:B------:R3:W-:Y:S04]  /*4e7f0*/  STL.64 [R1+0x15b0], R12 ;  /* 0x0015b00c01007387 */ /* 0x0007e80000100a00 */
[----:B-1----:R-:W4:Y:S04]  /*4e800*/  LDL.LU.64 R78, [R1+0x768] ;  /* 0x00076800014e7983 */ /* 0x002f280000300a00 */
[----:B------:R-:W4:Y:S01]  /*4e810*/  LDL.LU.64 R102, [R1+0x6f0] ;  /* 0x0006f00001667983 */ /* 0x000f220000300a00 */
[----:B------:R-:W-:-:S04]  /*4e820*/  LOP3.LUT R71, R71, 0x40, RZ, 0xfc, !PT ;  /* 0x0000004047477812 */ /* 0x000fc800078efcff */
[----:B------:R-:W-:Y:S02]  /*4e830*/  ISETP.GE.AND P1, PT, R71, UR4, PT ;  /* 0x0000000447007c0c */ /* 0x000fe4000bf26270 */
[----:B------:R-:W1:Y:S02]  /*4e840*/  S2R R71, SR_TID.X ;  /* 0x0000000000477919 */ /* 0x000e640000002100 */
[----:B------:R-:W-:Y:S02]  /*4e850*/  SEL R252, RZ, 0x4, P1 ;  /* 0x00000004fffc7807 */ /* 0x000fe40000800000 */
[----:B-1----:R-:W-:-:S04]  /*4e860*/  SHF.R.U32.HI R71, RZ, 0x6, R71 ;  /* 0x00000006ff477819 */ /* 0x002fc80000011647 */
[----:B------:R-:W-:-:S04]  /*4e870*/  SGXT.U32 R71, R71, 0x1 ;  /* 0x000000014747781a */ /* 0x000fc80000000000 */
[----:B------:R-:W-:-:S04]  /*4e880*/  LOP3.LUT R71, R71, 0x42, RZ, 0xfc, !PT ;  /* 0x0000004247477812 */ /* 0x000fc800078efcff */
[----:B------:R-:W-:Y:S02]  /*4e890*/  ISETP.GE.AND P1, PT, R71, UR4, PT ;  /* 0x0000000447007c0c */ /* 0x000fe4000bf26270 */
[----:B------:R-:W1:Y:S01]  /*4e8a0*/  S2R R71, SR_TID.X ;  /* 0x0000000000477919 */ /* 0x000e620000002100 */
[----:B------:R-:W-:-:S04]  /*4e8b0*/  SEL R252, R252, RZ, P2 ;  /* 0x000000fffcfc7207 */ /* 0x000fc80001000000 */
[----:B------:R-:W-:Y:S02]  /*4e8c0*/  ISETP.NE.U32.AND P3, PT, R252, RZ, PT ;  /* 0x000000fffc00720c */ /* 0x000fe40003f65070 */
[----:B------:R-:W-:Y:S02]  /*4e8d0*/  SEL R252, RZ, 0x4, P1 ;  /* 0x00000004fffc7807 */ /* 0x000fe40000800000 */
[----:B-1----:R-:W-:-:S09]  /*4e8e0*/  SHF.R.U32.HI R71, RZ, 0x6, R71 ;  /* 0x00000006ff477819 */ /* 0x002fd20000011647 */
[----:B------:R3:W-:Y:S01]  /*4e8f0*/  LDGSTS.E [R235+-0x64000], desc[UR22][R12.64], P3 ;  /* 0x9c0000000ceb7fae */ /* 0x0007e200099a1016 */
[----:B------:R-:W-:-:S04]  /*4e900*/  SGXT.U32 R71, R71, 0x1 ;  /* 0x000000014747781a */ /* 0x000fc80000000000 */
[----:B------:R-:W-:-:S04]  /*4e910*/  LOP3.LUT R71, R71, 0x60, RZ, 0xfc, !PT ;  /* 0x0000006047477812 */ /* 0x000fc800078efcff */
[----:B------:R-:W-:Y:S02]  /*4e920*/  ISETP.GE.AND P1, PT, R71, UR4, PT ;  /* 0x0000000447007c0c */ /* 0x000fe4000bf26270 */
[----:B------:R-:W1:Y:S01]  /*4e930*/  S2R R71, SR_TID.X ;  /* 0x0000000000477919 */ /* 0x000e620000002100 */
[----:B------:R-:W-:Y:S02]  /*4e940*/  SEL R252, R252, RZ, P2 ;  /* 0x000000fffcfc7207 */ /* 0x000fe40001000000 */
[----:B------:R-:W-:Y:S02]  /*4e950*/  SEL R70, RZ, 0x4, P1 ;  /* 0x00000004ff467807 */ /* 0x000fe40000800000 */
[----:B------:R-:W-:Y:S02]  /*4e960*/  ISETP.NE.U32.AND P1, PT, R252, RZ, PT ;  /* 0x000000fffc00720c */ /* 0x000fe40003f25070 */
[----:B------:R-:W-:-:S04]  /*4e970*/  SEL R252, R70, RZ, P2 ;  /* 0x000000ff46fc7207 */ /* 0x000fc80001000000 */
[----:B------:R-:W-:Y:S02]  /*4e980*/  ISETP.NE.U32.AND P4, PT, R252, RZ, PT ;  /* 0x000000fffc00720c */ /* 0x000fe40003f85070 */
[----:B-1----:R-:W-:-:S04]  /*4e990*/  SHF.R.U32.HI R70, RZ, 0x6, R71 ;  /* 0x00000006ff467819 */ /* 0x002fc80000011647 */
[----:B------:R-:W-:Y:S02]  /*4e9a0*/  SGXT.U32 R70, R70, 0x1 ;  /* 0x000000014646781a */ /* 0x000fe40000000000 */
[----:B------:R-:W-:Y:S02]  /*4e9b0*/  SHF.R.U32.HI R71, RZ, 0x6, R71 ;  /* 0x00000006ff477819 */ /* 0x000fe40000011647 */
[----:B------:R-:W-:Y:S02]  /*4e9c0*/  LOP3.LUT R70, R70, 0x62, RZ, 0xfc, !PT ;  /* 0x0000006246467812 */ /* 0x000fe400078efcff */
[----:B------:R-:W-:Y:S02]  /*4e9d0*/  SGXT.U32 R71, R71, 0x1 ;  /* 0x000000014747781a */ /* 0x000fe40000000000 */
[----:B------:R-:W-:Y:S02]  /*4e9e0*/  ISETP.GE.AND P0, PT, R70, UR4, PT ;  /* 0x0000000446007c0c */ /* 0x000fe4000bf06270 */
[----:B------:R-:W-:-:S02]  /*4e9f0*/  LOP3.LUT R71, R71, 0x4, RZ, 0xfc, !PT ;  /* 0x0000000447477812 */ /* 0x000fc400078efcff */
[----:B------:R-:W-:Y:S02]  /*4ea00*/  SEL R252, RZ, 0x4, P0 ;  /* 0x00000004fffc7807 */ /* 0x000fe40000000000 */
[----:B------:R-:W-:Y:S02]  /*4ea10*/  ISETP.GE.AND P0, PT, R71, UR4, PT ;  /* 0x0000000447007c0c */ /* 0x000fe4000bf06270 */
[----:B------:R-:W-:Y:S01]  /*4ea20*/  SEL R252, R252, RZ, P2 ;  /* 0x000000fffcfc7207 */ /* 0x000fe20001000000 */
[----:B------:R-:W1:Y:S01]  /*4ea30*/  S2R R70, SR_TID.X ;  /* 0x0000000000467919 */ /* 0x000e620000002100 */
[----:B------:R-:W-:Y:S01]  /*4ea40*/  SEL R71, RZ, 0x4, P0 ;  /* 0x00000004ff477807 */ /* 0x000fe20000000000 */
[----:B------:R-:W-:Y:S01]  /*4ea50*/  IMAD.WIDE R94, R4, 0x4, R94 ;  /* 0x00000004045e7825 */ /* 0x000fe200078e025e */
[----:B------:R-:W-:-:S03]  /*4ea60*/  ISETP.NE.U32.AND P0, PT, R252, RZ, PT ;  /* 0x000000fffc00720c */ /* 0x000fc60003f05070 */
[C---:B---3--:R-:W-:Y:S01]  /*4ea70*/  IMAD.WIDE R12, R4.reuse, 0x4, R100 ;  /* 0x00000004040c7825 */ /* 0x048fe200078e0264 */
[----:B------:R-:W-:Y:S01]  /*4ea80*/  SEL R252, R71, RZ, P2 ;  /* 0x000000ff47fc7207 */ /* 0x000fe20001000000 */
[----:B------:R3:W-:Y:S02]  /*4ea90*/  STL.64 [R1+0x14a0], R94 ;  /* 0x0014a05e01007387 */ /* 0x0007e40000100a00 */
[C---:B--2---:R-:W-:Y:S01]  /*4eaa0*/  IMAD.WIDE R86, R4.reuse, 0x4, R86 ;  /* 0x0000000404567825 */ /* 0x044fe200078e0256 */
[----:B------:R-:W2:Y:S01]  /*4eab0*/  S2R R71, SR_TID.X ;  /* 0x0000000000477919 */ /* 0x000ea20000002100 */
[----:B------:R-:W-:Y:S04]  /*4eac0*/  LDGSTS.E [R235+-0x63ff8], desc[UR22][R94.64], P1 ;  /* 0x9c0080005eeb7fae */ /* 0x000fe800089a1016 */
[----:B------:R1:W-:Y:S04]  /*4ead0*/  STL.64 [R1+0x1570], R12 ;  /* 0x0015700c01007387 */ /* 0x0003e80000100a00 */
[----:B------:R1:W-:Y:S04]  /*4eae0*/  LDGSTS.E [R235+-0x62000], desc[UR22][R12.64], P4 ;  /* 0x9e0000000ceb7fae */ /* 0x0003e8000a1a1016 */
[----:B---3--:R-:W3:Y:S04]  /*4eaf0*/  LDL.LU.64 R94, [R1+0x6e8] ;  /* 0x0006e800015e7983 */ /* 0x008ee80000300a00 */
[----:B------:R-:W3:Y:S01]  /*4eb00*/  LDL.LU.64 R100, [R1+0x670] ;  /* 0x0006700001647983 */ /* 0x000ee20000300a00 */
[----:B-1----:R-:W-:-:S03]  /*4eb10*/  IMAD.WIDE R12, R4, 0x4, R98 ;  /* 0x00000004040c7825 */ /* 0x002fc600078e0262 */
[----:B------:R1:W-:Y:S04]  /*4eb20*/  STL.64 [R1+0x1468], R86 ;  /* 0x0014685601007387 */ /* 0x0003e80000100a00 */
[----:B------:R-:W-:Y:S04]  /*4eb30*/  LDGSTS.E [R235+-0x61ff8], desc[UR22][R86.64], P0 ;  /* 0x9e00800056eb7fae */ /* 0x000fe800081a1016 */
[----:B------:R4:W-:Y:S04]  /*4eb40*/  STL.64 [R1+0x1628], R12 ;  /* 0x0016280c01007387 */ /* 0x0009e80000100a00 */
[----:B-1----:R-:W3:Y:S01]  /*4eb50*/  LDL.LU.64 R86, [R1+0x668] ;  /* 0x0006680001567983 */ /* 0x002ee20000300a00 */
[----:B------:R-:W-:-:S02]  /*4eb60*/  SHF.R.U32.HI R70, RZ, 0x6, R70 ;  /* 0x00000006ff467819 */ /* 0x000fc40000011646 */
[----:B--2---:R-:W-:Y:S01]  /*4eb70*/  SHF.R.U32.HI R71, RZ, 0x6, R71 ;  /* 0x00000006ff477819 */ /* 0x004fe20000011647 */
[----:B------:R-:W2:Y:S01]  /*4eb80*/  LDL.LU.64 R98, [R1+0x5f0] ;  /* 0x0005f00001627983 */ /* 0x000ea20000300a00 */
[----:B------:R-:W-:-:S04]  /*4eb90*/  SGXT.U32 R70, R70, 0x1 ;  /* 0x000000014646781a */ /* 0x000fc80000000000 */
[----:B------:R-:W-:Y:S02]  /*4eba0*/  LOP3.LUT R70, R70, 0x6, RZ, 0xfc, !PT ;  /* 0x0000000646467812 */ /* 0x000fe400078efcff */
[----:B------:R-:W-:Y:S02]  /*4ebb0*/  SGXT.U32 R71, R71, 0x1 ;  /* 0x000000014747781a */ /* 0x000fe40000000000 */
[----:B------:R-:W-:Y:S02]  /*4ebc0*/  ISETP.GE.AND P6, PT, R70, UR4, PT ;  /* 0x0000000446007c0c */ /* 0x000fe4000bfc6270 */
[----:B------:R-:W-:Y:S02]  /*4ebd0*/  LOP3.LUT R71, R71, 0x24, RZ, 0xfc, !PT ;  /* 0x0000002447477812 */ /* 0x000fe400078efcff */
[----:B------:R-:W-:Y:S02]  /*4ebe0*/  ISETP.NE.U32.AND P3, PT, R252, RZ, PT ;  /* 0x000000fffc00720c */ /* 0x000fe40003f65070 */
[----:B------:R-:W-:-:S02]  /*4ebf0*/  SEL R252, RZ, 0x4, P6 ;  /* 0x00000004fffc7807 */ /* 0x000fc40003000000 */
[----:B------:R-:W-:Y:S02]  /*4ec00*/  ISETP.GE.AND P6, PT, R71, UR4, PT ;  /* 0x0000000447007c0c */ /* 0x000fe4000bfc6270 */
[----:B------:R-:W-:Y:S02]  /*4ec10*/  SEL R252, R252, RZ, P2 ;  /* 0x000000fffcfc7207 */ /* 0x000fe40001000000 */
[----:B------:R-:W-:Y:S02]  /*4ec20*/  SEL R71, RZ, 0x4, P6 ;  /* 0x00000004ff477807 */ /* 0x000fe40003000000 */
[----:B------:R-:W-:-:S03]  /*4ec30*/  ISETP.NE.U32.AND P6, PT, R252, RZ, PT ;  /* 0x000000fffc00720c */ /* 0x000fc60003fc5070 */
[----:B------:R1:W-:Y:S01]  /*4ec40*/  LDGSTS.E [R234+-0x68000], desc[UR22][R12.64], P3 ;  /* 0x980000000cea7fae */ /* 0x0003e200099a1016 */
[----:B----4-:R-:W-:-:S04]  /*4ec50*/  IMAD.WIDE R78, R4, 0x4, R78 ;  /* 0x00000004044e7825 */ /* 0x010fc800078e024e */
[----:B-1----:R-:W-:Y:S01]  /*4ec60*/  IMAD.WIDE R12, R4, 0x4, R102 ;  /* 0x00000004040c7825 */ /* 0x002fe200078e0266 */
[----:B------:R1:W-:Y:S04]  /*4ec70*/  STL.64 [R1+0x1518], R78 ;  /* 0x0015184e01007387 */ /* 0x0003e80000100a00 */
[----:B------:R-:W-:Y:S04]  /*4ec80*/  LDGSTS.E [R234+-0x67ff8], desc[UR22][R78.64], P6 ;  /* 0x980080004eea7fae */ /* 0x000fe8000b1a1016 */
[----:B------:R4:W-:Y:S04]  /*4ec90*/  STL.64 [R1+0x15e8], R12 ;  /* 0x0015e80c01007387 */ /* 0x0009e80000100a00 */
[----:B-1----:R-:W2:Y:S01]  /*4eca0*/  LDL.LU.64 R78, [R1+0x5e8] ;  /* 0x0005e800014e7983 */ /* 0x002ea20000300a00 */
[----:B------:R-:W1:Y:S01]  /*4ecb0*/  S2R R70, SR_TID.X ;  /* 0x0000000000467919 */ /* 0x000e620000002100 */
[----:B------:R-:W-:-:S02]  /*4ecc0*/  SEL R252, R71, RZ, P2 ;  /* 0x000000ff47fc7207 */ /* 0x000fc40001000000 */
[----:B------:R-:W4:Y:S02]  /*4ecd0*/  S2R R71, SR_TID.X ;  /* 0x0000000000477919 */ /* 0x000f240000002100 */
[----:B------:R-:W-:Y:S01]  /*4ece0*/  ISETP.NE.U32.AND P4, PT, R252, RZ, PT ;  /* 0x000000fffc00720c */ /* 0x000fe20003f85070 */
[----:B------:R-:W2:-:S12]  /*4ecf0*/  LDL.LU.64 R102, [R1+0x760] ;  /* 0x0007600001667983 */ /* 0x000e980000300a00 */
[----:B------:R1:W-:Y:S02]  /*4ed00*/  LDGSTS.E [R234+-0x66000], desc[UR22][R12.64], P4 ;  /* 0x9a0000000cea7fae */ /* 0x0003e4000a1a1016 */
[----:B-1----:R-:W-:-:S04]  /*4ed10*/  SHF.R.U32.HI R70, RZ, 0x6, R70 ;  /* 0x00000006ff467819 */ /* 0x002fc80000011646 */
[----:B------:R-:W-:Y:S02]  /*4ed20*/  SGXT.U32 R70, R70, 0x1 ;  /* 0x000000014646781a */ /* 0x000fe40000000000 */
[----:B----4-:R-:W-:Y:S02]  /*4ed30*/  SHF.R.U32.HI R71, RZ, 0x6, R71 ;  /* 0x00000006ff477819 */ /* 0x010fe40000011647 */
        /* <DEDUP_REMOVED lines=8> */
[----:B------:R-:W-:Y:S02]  /*4edc0*/  SEL R71, RZ, 0x4, P1 ;  /* 0x00000004ff477807 */ /* 0x000fe40000800000 */
[----:B------:R-:W-:Y:S02]  /*4edd0*/  ISETP.NE.U32.AND P1, PT, R252, RZ, PT ;  /* 0x000000fffc00720c */ /* 0x000fe40003f25070 */
[----:B------:R-:W-:-:S02]  /*4ede0*/  SEL R252, R71, RZ, P2 ;  /* 0x000000ff47fc7207 */ /* 0x000fc40001000000 */
[----:B------:R-:W4:Y:S02]  /*4edf0*/  S2R R71, SR_TID.X ;  /* 0x0000000000477919 */ /* 0x000f240000002100 */
[----:B------:R-:W-:Y:S02]  /*4ee00*/  ISETP.NE.U32.AND P3, PT, R252, RZ, PT ;  /* 0x000000fffc00720c */ /* 0x000fe40003f65070 */
        /* <DEDUP_REMOVED lines=9> */
[----:B------:R-:W-:Y:S02]  /*4eea0*/  SEL R252, R252, RZ, P2 ;  /* 0x000000fffcfc7207 */ /* 0x000fe40001000000 */
[----:B------:R-:W-:Y:S02]  /*4eeb0*/  SEL R71, RZ, 0x4, P0 ;  /* 0x00000004ff477807 */ /* 0x000fe40000000000 */
[----:B------:R-:W-:Y:S01]  /*4eec0*/  ISETP.NE.U32.AND P0, PT, R252, RZ, PT ;  /* 0x000000fffc00720c */ /* 0x000fe20003f05070 */
[----:B---3--:R-:W-:-:S04]  /*4eed0*/  IMAD.WIDE R94, R4, 0x4, R94 ;  /* 0x00000004045e7825 */ /* 0x008fc800078e025e */
[C---:B------:R-:W-:Y:S01]  /*4eee0*/  IMAD.WIDE R12, R4.reuse, 0x4, R100 ;  /* 0x00000004040c7825 */ /* 0x040fe200078e0264 */
[----:B------:R1:W-:Y:S04]  /*4eef0*/  STL.64 [R1+0x14d8], R94 ;  /* 0x0014d85e01007387 */ /* 0x0003e80000100a00 */
[----:B------:R1:W-:Y:S04]  /*4ef00*/  LDGSTS.E [R234+-0x65ff8], desc[UR22][R94.64], P1 ;  /* 0x9a0080005eea7fae */ /* 0x0003e800089a1016 */
[----:B------:R2:W-:Y:S04]  /*4ef10*/  STL.64 [R1+0x15a8], R12 ;  /* 0x0015a80c01007387 */ /* 0x0005e80000100a00 */
[----:B------:R2:W-:Y:S01]  /*4ef20*/  LDGSTS.E [R234+-0x64000], desc[UR22][R12.64], P3 ;  /* 0x9c0000000cea7fae */ /* 0x0005e200099a1016 */
[----:B-1----:R-:W-:-:S03]  /*4ef30*/  IMAD.WIDE R94, R4, 0x4, R86 ;  /* 0x00000004045e7825 */ /* 0x002fc600078e0256 */
[----:B------:R-:W3:Y:S04]  /*4ef40*/  LDL.LU.64 R86, [R1+0x758] ;  /* 0x0007580001567983 */ /* 0x000ee80000300a00 */
[----:B------:R-:W4:Y:S01]  /*4ef50*/  LDL.LU.64 R100, [R1+0x6e0] ;  /* 0x0006e00001647983 */ /* 0x000f220000300a00 */
[----:B--2---:R-:W-:-:S03]  /*4ef60*/  IMAD.WIDE R12, R4, 0x4, R98 ;  /* 0x00000004040c7825 */ /* 0x004fc600078e0262 */
[----:B------:R1:W-:Y:S04]  /*4ef70*/  STL.64 [R1+0x1498], R94 ;  /* 0x0014985e01007387 */ /* 0x0003e80000100a00 */
[----:B------:R1:W-:Y:S04]  /*4ef80*/  LDGSTS.E [R234+-0x63ff8], desc[UR22][R94.64], P0 ;  /* 0x9c0080005eea7fae */ /* 0x0003e800081a1016 */
[----:B------:R2:W-:Y:S01]  /*4ef90*/  STL.64 [R1+0x1568], R12 ;  /* 0x0015680c01007387 */ /* 0x0005e20000100a00 */
[----:B-1----:R-:W-:-:S03]  /*4efa0*/  IMAD.WIDE R94, R4, 0x4, R78 ;  /* 0x00000004045e7825 */ /* 0x002fc600078e024e */
[----:B------:R-:W4:Y:S04]  /*4efb0*/  LDL.LU.64 R78, [R1+0x6d8] ;  /* 0x0006d800014e7983 */ /* 0x000f280000300a00 */
[----:B------:R-:W4:Y:S01]  /*4efc0*/  LDL.LU.64 R98, [R1+0x660] ;  /* 0x0006600001627983 */ /* 0x000f220000300a00 */
[----:B------:R-:W1:Y:S01]  /*4efd0*/  S2R R70, SR_TID.X ;  /* 0x0000000000467919 */ /* 0x000e620000002100 */
[----:B------:R-:W-:Y:S02]  /*4efe0*/  SEL R252, R71, RZ, P2 ;  /* 0x000000ff47fc7207 */ /* 0x000fe40001000000 */
[----:B------:R-:W2:Y:S02]  /*4eff0*/  S2R R71, SR_TID.X ;  /* 0x0000000000477919 */ /* 0x000ea40000002100 */
[----:B------:R-:W-:Y:S01]  /*4f000*/  ISETP.NE.U32.AND P4, PT, R252, RZ, PT ;  /* 0x000000fffc00720c */ /* 0x000fe20003f85070 */
[----:B------:R1:W-:Y:S02]  /*4f010*/  STL.64 [R1+0x1460], R94 ;  /* 0x0014605e01007387 */ /* 0x0003e40000100a00 */
[----:B-1----:R-:W-:-:S10]  /*4f020*/  SHF.R.U32.HI R70, RZ, 0x6, R70 ;  /* 0x00000006ff467819 */ /* 0x002fd40000011646 */
[----:B------:R1:W-:Y:S01]  /*4f030*/  LDGSTS.E [R234+-0x62000], desc[UR22][R12.64], P4 ;  /* 0x9e0000000cea7fae */ /* 0x0003e2000a1a1016 */
[----:B------:R-:W-:Y:S02]  /*4f040*/  SGXT.U32 R70, R70, 0x1 ;  /* 0x000000014646781a */ /* 0x000fe40000000000 */
[----:B--2---:R-:W-:Y:S02]  /*4f050*/  SHF.R.U32.HI R71, RZ, 0x6, R71 ;  /* 0x00000006ff477819 */ /* 0x004fe40000011647 */
[----:B------:R-:W-:Y:S02]  /*4f060*/  LOP3.LUT R70, R70, 0x66, RZ, 0xfc, !PT ;  /* 0x0000006646467812 */ /* 0x000fe400078efcff */
[----:B------:R-:W-:Y:S02]  /*4f070*/  SGXT.U32 R71, R71, 0x1 ;  /* 0x000000014747781a */ /* 0x000fe40000000000 */
[----:B------:R-:W-:Y:S02]  /*4f080*/  ISETP.GE.AND P6, PT, R70, UR4, PT ;  /* 0x0000000446007c0c */ /* 0x000fe4000bfc6270 */
[----:B------:R-:W-:-:S02]  /*4f090*/  LOP3.LUT R71, R71, 0x8, RZ, 0xfc, !PT ;  /* 0x0000000847477812 */ /* 0x000fc400078efcff */
[----:B------:R-:W-:Y:S02]  /*4f0a0*/  SEL R252, RZ, 0x4, P6 ;  /* 0x00000004fffc7807 */ /* 0x000fe40003000000 */
[----:B------:R-:W-:Y:S01]  /*4f0b0*/  ISETP.GE.AND P6, PT, R71, UR4, PT ;  /* 0x0000000447007c0c */ /* 0x000fe2000bfc6270 */
[----:B------:R-:W2:Y:S01]  /*4f0c0*/  S2R R70, SR_TID.X ;  /* 0x0000000000467919 */ /* 0x000ea20000002100 */
[----:B------:R-:W-:Y:S02]  /*4f0d0*/  SEL R252, R252, RZ, P2 ;  /* 0x000000fffcfc7207 */ /* 0x000fe40001000000 */
[----:B------:R-:W-:Y:S02]  /*4f0e0*/  SEL R71, RZ, 0x4, P6 ;  /* 0x00000004ff477807 */ /* 0x000fe40003000000 */
[----:B------:R-:W-:Y:S02]  /*4f0f0*/  ISETP.NE.U32.AND P6, PT, R252, RZ, PT ;  /* 0x000000fffc00720c */ /* 0x000fe40003fc5070 */
[----:B------:R-:W-:-:S02]  /*4f100*/  SEL R252, R71, RZ, P2 ;  /* 0x000000ff47fc7207 */ /* 0x000fc40001000000 */
[----:B------:R-:W2:Y:S02]  /*4f110*/  S2R R71, SR_TID.X ;  /* 0x0000000000477919 */ /* 0x000ea40000002100 */
[----:B------:R-:W-:Y:S01]  /*4f120*/  ISETP.NE.U32.AND P3, PT, R252, RZ, PT ;  /* 0x000000fffc00720c */ /* 0x000fe20003f65070 */
[----:B-1----:R-:W-:Y:S01]  /*4f130*/  IMAD.WIDE R12, R4, 0x4, R102 ;  /* 0x00000004040c7825 */ /* 0x002fe200078e0266 */
[----:B------:R-:W-:Y:S01]  /*4f140*/  STL.64 [R1+0x1838], R234 ;  /* 0x001838ea01007387 */ /* 0x000fe20000100a00 */
[----:B--2---:R-:W-:-:S04]  /*4f150*/  SHF.R.U32.HI R70, RZ, 0x6, R70 ;  /* 0x00000006ff467819 */ /* 0x004fc80000011646 */
[----:B------:R-:W-:Y:S01]  /*4f160*/  LDGSTS.E [R234+-0x61ff8], desc[UR22][R94.64], P6 ;  /* 0x9e0080005eea7fae */ /* 0x000fe2000b1a1016 */
[----:B------:R-:W-:Y:S02]  /*4f170*/  SGXT.U32 R70, R70, 0x1 ;  /* 0x000000014646781a */ /* 0x000fe40000000000 */
[----:B------:R-:W-:Y:S01]  /*4f180*/  SHF.R.U32.HI R71, RZ, 0x6, R71 ;  /* 0x00000006ff477819 */ /* 0x000fe20000011647 */
[----:B------:R4:W-:Y:S01]  /*4f190*/  STL.64 [R1+0x1620], R12 ;  /* 0x0016200c01007387 */ /* 0x0009e20000100a00 */
[----:B------:R-:W-:Y:S02]  /*4f1a0*/  LOP3.LUT R70, R70, 0xa, RZ, 0xfc, !PT ;  /* 0x0000000a46467812 */ /* 0x000fe400078efcff */
[----:B------:R-:W-:Y:S01]  /*4f1b0*/  SGXT.U32 R71, R71, 0x1 ;  /* 0x000000014747781a */ /* 0x000fe20000000000 */
[----:B------:R4:W-:Y:S01]  /*4f1c0*/  LDGSTS.E [R233+-0x68000], desc[UR22][R12.64], P3 ;  /* 0x980000000ce97fae */ /* 0x0009e200099a1016 */
[----:B------:R-:W-:Y:S02]  /*4f1d0*/  ISETP.GE.AND P1, PT, R70, UR4, PT ;  /* 0x0000000446007c0c */ /* 0x000fe4000bf26270 */
[----:B------:R-:W-:Y:S01]  /*4f1e0*/  LOP3.LUT R71, R71, 0x28, RZ, 0xfc, !PT ;  /* 0x0000002847477812 */ /* 0x000fe200078efcff */
[----:B------:R-:W2:Y:S01]  /*4f1f0*/  LDL.LU.64 R94, [R1+0x658] ;  /* 0x00065800015e7983 */ /* 0x000ea20000300a00 */
[----:B------:R-:W-:-:S02]  /*4f200*/  SEL R252, RZ, 0x4, P1 ;  /* 0x00000004fffc7807 */ /* 0x000fc40000800000 */
[----:B------:R-:W-:Y:S01]  /*4f210*/  ISETP.GE.AND P1, PT, R71, UR4, PT ;  /* 0x0000000447007c0c */ /* 0x000fe2000bf26270 */
[----:B------:R-:W1:Y:S01]  /*4f220*/  S2R R70, SR_TID.X ;  /* 0x0000000000467919 */ /* 0x000e620000002100 */
[----:B------:R-:W-:Y:S02]  /*4f230*/  SEL R252, R252, RZ, P2 ;  /* 0x000000fffcfc7207 */ /* 0x000fe40001000000 */
[----:B------:R-:W-:Y:S01]  /*4f240*/  SEL R71, RZ, 0x4, P1 ;  /* 0x00000004ff477807 */ /* 0x000fe20000800000 */
[----:B------:R-:W2:Y:S01]  /*4f250*/  LDL.LU.64 R102, [R1+0x5e0] ;  /* 0x0005e00001667983 */ /* 0x000ea20000300a00 */
[----:B------:R-:W-:Y:S02]  /*4f260*/  ISETP.NE.U32.AND P1, PT, R252, RZ, PT ;  /* 0x000000fffc00720c */ /* 0x000fe40003f25070 */
[----:B------:R-:W-:Y:S02]  /*4f270*/  SEL R252, R71, RZ, P2 ;  /* 0x000000ff47fc7207 */ /* 0x000fe40001000000 */
[----:B------:R-:W1:Y:S02]  /*4f280*/  S2R R71, SR_TID.X ;  /* 0x0000000000477919 */ /* 0x000e640000002100 */
[----:B------:R-:W-:-:S02]  /*4f290*/  ISETP.NE.U32.AND P4, PT, R252, RZ, PT ;  /* 0x000000fffc00720c */ /* 0x000fc40003f85070 */
[----:B-1----:R-:W-:-:S04]  /*4f2a0*/  SHF.R.U32.HI R70, RZ, 0x6, R70 ;  /* 0x00000006ff467819 */ /* 0x002fc80000011646 */
[----:B------:R-:W-:-:S04]  /*4f2b0*/  SGXT.U32 R70, R70, 0x1 ;  /* 0x000000014646781a */ /* 0x000fc80000000000 */
[----:B------:R-:W-:Y:S02]  /*4f2c0*/  LOP3.LUT R70, R70, 0x2a, RZ, 0xfc, !PT ;  /* 0x0000002a46467812 */ /* 0x000fe400078efcff */
[----:B------:R-:W-:Y:S01]  /*4f2d0*/  SHF.R.U32.HI R71, RZ, 0x6, R71 ;  /* 0x00000006ff477819 */ /* 0x000fe20000011647 */
[----:B---3--:R-:W-:-:S04]  /*4f2e0*/  IMAD.WIDE R86, R4, 0x4, R86 ;  /* 0x0000000404567825 */ /* 0x008fc800078e0256 */
[----:B----4-:R-:W-:Y:S01]  /*4f2f0*/  IMAD.WIDE R12, R4, 0x4, R100 ;  /* 0x00000004040c7825 */ /* 0x010fe200078e0264 */
[----:B------:R1:W-:Y:S04]  /*4f300*/  STL.64 [R1+0x1510], R86 ;  /* 0x0015105601007387 */ /* 0x0003e80000100a00 */
[----:B------:R-:W-:Y:S04]  /*4f310*/  LDGSTS.E [R233+-0x67ff8], desc[UR22][R86.64], P1 ;  /* 0x9800800056e97fae */ /* 0x000fe800089a1016 */
[----:B------:R3:W-:Y:S01]  /*4f320*/  STL.64 [R1+0x15e0], R12 ;  /* 0x0015e00c01007387 */ /* 0x0007e20000100a00 */
[----:B------:R-:W-:-:S02]  /*4f330*/  SGXT.U32 R71, R71, 0x1 ;  /* 0x000000014747781a */ /* 0x000fc40000000000 */
[----:B------:R-:W-:Y:S01]  /*4f340*/  ISETP.GE.AND P0, PT, R70, UR4, PT ;  /* 0x0000000446007c0c */ /* 0x000fe2000bf06270 */
[----:B------:R3:W-:Y:S04]  /*4f350*/  LDGSTS.E [R233+-0x66000], desc[UR22][R12.64], P4 ;  /* 0x9a0000000ce97fae */ /* 0x0007e8000a1a1016 */
[----:B-1----:R-:W4:Y:S04]  /*4f360*/  LDL.LU.64 R86, [R1+0x5d8] ;  /* 0x0005d80001567983 */ /* 0x002f280000300a00 */
[----:B------:R-:W4:Y:S01]  /*4f370*/  LDL.LU.64 R100, [R1+0x750] ;  /* 0x0007500001647983 */ /* 0x000f220000300a00 */
[----:B------:R-:W-:-:S02]  /*4f380*/  LOP3.LUT R71, R71, 0x48, RZ, 0xfc, !PT ;  /* 0x0000004847477812 */ /* 0x000fc400078efcff */
[----:B------:R-:W-:Y:S02]  /*4f390*/  SEL R252, RZ, 0x4, P0 ;  /* 0x00000004fffc7807 */ /* 0x000fe40000000000 */
[----:B------:R-:W-:Y:S02]  /*4f3a0*/  ISETP.GE.AND P0, PT, R71, UR4, PT ;  /* 0x0000000447007c0c */ /* 0x000fe4000bf06270 */
[----:B------:R-:W-:Y:S02]  /*4f3b0*/  SEL R252, R252, RZ, P2 ;  /* 0x000000fffcfc7207 */ /* 0x000fe40001000000 */
[----:B------:R-:W-:Y:S02]  /*4f3c0*/  SEL R70, RZ, 0x4, P0 ;  /* 0x00000004ff467807 */ /* 0x000fe40000000000 */
[----:B------:R-:W-:Y:S01]  /*4f3d0*/  ISETP.NE.U32.AND P0, PT, R252, RZ, PT ;  /* 0x000000fffc00720c */ /* 0x000fe20003f05070 */
[----:B------:R-:W-:-:S04]  /*4f3e0*/  IMAD.WIDE R78, R4, 0x4, R78 ;  /* 0x00000004044e7825 */ /* 0x000fc800078e024e */
[----:B---3--:R-:W-:Y:S01]  /*4f3f0*/  IMAD.WIDE R12, R4, 0x4, R98 ;  /* 0x00000004040c7825 */ /* 0x008fe200078e0262 */
[----:B------:R1:W-:Y:S07]  /*4f400*/  STL.64 [R1+0x14d0], R78 ;  /* 0x0014d04e01007387 */ /* 0x0003ee0000100a00 */
[----:B------:R-:W-:Y:S04]  /*4f410*/  LDGSTS.E [R233+-0x65ff8], desc[UR22][R78.64], P0 ;  /* 0x9a0080004ee97fae */ /* 0x000fe800081a1016 */
[----:B------:R3:W-:Y:S04]  /*4f420*/  STL.64 [R1+0x15a0], R12 ;  /* 0x0015a00c01007387 */ /* 0x0007e80000100a00 */
[----:B-1----:R-:W4:Y:S04]  /*4f430*/  LDL.LU.64 R78, [R1+0x748] ;  /* 0x00074800014e7983 */ /* 0x002f280000300a00 */
[----:B------:R-:W4:Y:S01]  /*4f440*/  LDL.LU.64 R98, [R1+0x6d0] ;  /* 0x0006d00001627983 */ /* 0x000f220000300a00 */
[----:B------:R-:W1:Y:S01]  /*4f450*/  S2R R71, SR_TID.X ;  /* 0x0000000000477919 */ /* 0x000e620000002100 */
[----:B------:R-:W-:-:S04]  /*4f460*/  SEL R252, R70, RZ, P2 ;  /* 0x000000ff46fc7207 */ /* 0x000fc80001000000 */
[----:B------:R-:W-:-:S13]  /*4f470*/  ISETP.NE.U32.AND P3, PT, R252, RZ, PT ;  /* 0x000000fffc00720c */ /* 0x000fda0003f65070 */
[----:B------:R3:W-:Y:S01]  /*4f480*/  LDGSTS.E [R233+-0x64000], desc[UR22][R12.64], P3 ;  /* 0x9c0000000ce97fae */ /* 0x0007e200099a1016 */
[--C-:B-1----:R-:W-:Y:S02]  /*4f490*/  SHF.R.U32.HI R70, RZ, 0x6, R71.reuse ;  /* 0x00000006ff467819 */ /* 0x102fe40000011647 */
[----:B------:R-:W-:Y:S02]  /*4f4a0*/  SHF.R.U32.HI R71, RZ, 0x6, R71 ;  /* 0x00000006ff477819 */ /* 0x000fe40000011647 */
[----:B------:R-:W-:Y:S02]  /*4f4b0*/  SGXT.U32 R70, R70, 0x1 ;  /* 0x000000014646781a */ /* 0x000fe40000000000 */
[----:B------:R-:W-:Y:S02]  /*4f4c0*/  SGXT.U32 R71, R71, 0x1 ;  /* 0x000000014747781a */ /* 0x000fe40000000000 */
[----:B------:R-:W-:Y:S02]  /*4f4d0*/  LOP3.LUT R70, R70, 0x4a, RZ, 0xfc, !PT ;  /* 0x0000004a46467812 */ /* 0x000fe400078efcff */
[----:B------:R-:W-:-:S02]  /*4f4e0*/  LOP3.LUT R71, R71, 0x68, RZ, 0xfc, !PT ;  /* 0x0000006847477812 */ /* 0x000fc400078efcff */
[----:B------:R-:W-:-:S04]  /*4f4f0*/  ISETP.GE.AND P6, PT, R70, UR4, PT ;  /* 0x0000000446007c0c */ /* 0x000fc8000bfc6270 */
[----:B------:R-:W-:Y:S02]  /*4f500*/  SEL R252, RZ, 0x4, P6 ;  /* 0x00000004fffc7807 */ /* 0x000fe40003000000 */
[----:B------:R-:W-:Y:S01]  /*4f510*/  ISETP.GE.AND P6, PT, R71, UR4, PT ;  /* 0x0000000447007c0c */ /* 0x000fe2000bfc6270 */
[----:B------:R-:W1:Y:S01]  /*4f520*/  S2R R70, SR_TID.X ;  /* 0x0000000000467919 */ /* 0x000e620000002100 */
[----:B------:R-:W-:Y:S02]  /*4f530*/  SEL R252, R252, RZ, P2 ;  /* 0x000000fffcfc7207 */ /* 0x000fe40001000000 */
[----:B------:R-:W-:Y:S02]  /*4f540*/  SEL R71, RZ, 0x4, P6 ;  /* 0x00000004ff477807 */ /* 0x000fe40003000000 */
[----:B------:R-:W-:Y:S02]  /*4f550*/  ISETP.NE.U32.AND P6, PT, R252, RZ, PT ;  /* 0x000000fffc00720c */ /* 0x000fe40003fc5070 */
[----:B------:R-:W-:-:S02]  /*4f560*/  SEL R252, R71, RZ, P2 ;  /* 0x000000ff47fc7207 */ /* 0x000fc40001000000 */
[----:B------:R-:W2:Y:S02]  /*4f570*/  S2R R71, SR_TID.X ;  /* 0x0000000000477919 */ /* 0x000ea40000002100 */
[----:B------:R-:W-:Y:S02]  /*4f580*/  ISETP.NE.U32.AND P4, PT, R252, RZ, PT ;  /* 0x000000fffc00720c */ /* 0x000fe40003f85070 */
[----:B-1----:R-:W-:-:S04]  /*4f590*/  SHF.R.U32.HI R70, RZ, 0x6, R70 ;  /* 0x00000006ff467819 */ /* 0x002fc80000011646 */
[----:B------:R-:W-:-:S04]  /*4f5a0*/  SGXT.U32 R70, R70, 0x1 ;  /* 0x000000014646781a */ /* 0x000fc80000000000 */
[----:B------:R-:W-:Y:S02]  /*4f5b0*/  LOP3.LUT R70, R70, 0x6a, RZ, 0xfc, !PT ;  /* 0x0000006a46467812 */ /* 0x000fe400078efcff */
[----:B--2---:R-:W-:Y:S02]  /*4f5c0*/  SHF.R.U32.HI R71, RZ, 0x6, R71 ;  /* 0x00000006ff477819 */ /* 0x004fe40000011647 */
[----:B------:R-:W-:Y:S02]  /*4f5d0*/  ISETP.GE.AND P1, PT, R70, UR4, PT ;  /* 0x0000000446007c0c */ /* 0x000fe4000bf26270 */
[----:B------:R-:W-:Y:S02]  /*4f5e0*/  SGXT.U32 R71, R71, 0x1 ;  /* 0x000000014747781a */ /* 0x000fe40000000000 */
[----:B------:R-:W-:Y:S02]  /*4f5f0*/  SEL R252, RZ, 0x4, P1 ;  /* 0x00000004fffc7807 */ /* 0x000fe40000800000 */
[----:B------:R-:W-:-:S02]  /*4f600*/  LOP3.LUT R71, R71, 0xc, RZ, 0xfc, !PT ;  /* 0x0000000c47477812 */ /* 0x000fc400078efcff */
[----:B------:R-:W-:Y:S02]  /*4f610*/  SEL R252, R252, RZ, P2 ;  /* 0x000000fffcfc7207 */ /* 0x000fe40001000000 */
[----:B------:R-:W-:Y:S01]  /*4f620*/  ISETP.GE.AND P1, PT, R71, UR4, PT ;  /* 0x0000000447007c0c */ /* 0x000fe2000bf26270 */
[----:B------:R-:W1:Y:S01]  /*4f630*/  S2R R70, SR_TID.X ;  /* 0x0000000000467919 */ /* 0x000e620000002100 */
[----:B------:R-:W-:Y:S02]  /*4f640*/  IMAD.WIDE R94, R4, 0x4, R94 ;  /* 0x00000004045e7825 */ /* 0x000fe400078e025e */
[----:B------:R-:W-:Y:S02]  /*4f650*/  SEL R71, RZ, 0x4, P1 ;  /* 0x00000004ff477807 */ /* 0x000fe40000800000 */
[----:B------:R-:W-:Y:S01]  /*4f660*/  ISETP.NE.U32.AND P1, PT, R252, RZ, PT ;  /* 0x000000fffc00720c */ /* 0x000fe20003f25070 */
[----:B---3--:R-:W-:Y:S01]  /*4f670*/  IMAD.WIDE R12, R4, 0x4, R102 ;  /* 0x00000004040c7825 */ /* 0x008fe200078e0266 */
[----:B------:R-:W-:Y:S01]  /*4f680*/  SEL R252, R71, RZ, P2 ;  /* 0x000000ff47fc7207 */ /* 0x000fe20001000000 */
[----:B------:R2:W-:Y:S01]  /*4f690*/  STL.64 [R1+0x1490], R94 ;  /* 0x0014905e01007387 */ /* 0x0005e20000100a00 */
[----:B------:R-:W3:Y:S03]  /*4f6a0*/  S2R R71, SR_TID.X ;  /* 0x0000000000477919 */ /* 0x000ee60000002100 */
[----:B------:R-:W-:Y:S04]  /*4f6b0*/  LDGSTS.E [R233+-0x63ff8], desc[UR22][R94.64], P6 ;  /* 0x9c0080005ee97fae */ /* 0x000fe8000b1a1016 */
[----:B------:R1:W-:Y:S04]  /*4f6c0*/  STL.64 [R1+0x1560], R12 ;  /* 0x0015600c01007387 */ /* 0x0003e80000100a00 */
[----:B------:R1:W-:Y:S04]  /*4f6d0*/  LDGSTS.E [R233+-0x62000], desc[UR22][R12.64], P4 ;  /* 0x9e0000000ce97fae */ /* 0x0003e8000a1a1016 */
[----:B--2---:R-:W2:Y:S04]  /*4f6e0*/  LDL.LU.64 R94, [R1+0x6c8] ;  /* 0x0006c800015e7983 */ /* 0x004ea80000300a00 */
[----:B------:R-:W2:Y:S01]  /*4f6f0*/  LDL.LU.64 R102, [R1+0x650] ;  /* 0x0006500001667983 */ /* 0x000ea20000300a00 */
[----:B-1----:R-:W-:-:S04]  /*4f700*/  SHF.R.U32.HI R70, RZ, 0x6, R70 ;  /* 0x00000006ff467819 */ /* 0x002fc80000011646 */
[----:B------:R-:W-:-:S04]  /*4f710*/  SGXT.U32 R70, R70, 0x1 ;  /* 0x000000014646781a */ /* 0x000fc80000000000 */
[----:B------:R-:W-:Y:S01]  /*4f720*/  LOP3.LUT R70, R70, 0xe, RZ, 0xfc, !PT ;  /* 0x0000000e46467812 */ /* 0x000fe200078efcff */
[----:B----4-:R-:W-:-:S04]  /*4f730*/  IMAD.WIDE R86, R4, 0x4, R86 ;  /* 0x0000000404567825 */ /* 0x010fc800078e0256 */
[----:B------:R-:W-:Y:S01]  /*4f740*/  IMAD.WIDE R12, R4, 0x4, R100 ;  /* 0x00000004040c7825 */ /* 0x000fe200078e0264 */
[----:B------:R1:W-:Y:S04]  /*4f750*/  STL.64 [R1+0x1458], R86 ;  /* 0x0014585601007387 */ /* 0x0003e80000100a00 */
[----:B------:R-:W-:Y:S04]  /*4f760*/  LDGSTS.E [R233+-0x61ff8], desc[UR22][R86.64], P1 ;  /* 0x9e00800056e97fae */ /* 0x000fe800089a1016 */
[----:B------:R4:W-:Y:S04]  /*4f770*/  STL.64 [R1+0x1618], R12 ;  /* 0x0016180c01007387 */ /* 0x0009e80000100a00 */
[----:B-1----:R-:W2:Y:S01]  /*4f780*/  LDL.LU.64 R86, [R1+0x648] ;  /* 0x0006480001567983 */ /* 0x002ea20000300a00 */
[----:B---3--:R-:W-:-:S02]  /*4f790*/  SHF.R.U32.HI R71, RZ, 0x6, R71 ;  /* 0x00000006ff477819 */ /* 0x008fc40000011647 */
[----:B------:R-:W-:Y:S01]  /*4f7a0*/  ISETP.GE.AND P0, PT, R70, UR4, PT ;  /* 0x0000000446007c0c */ /* 0x000fe2000bf06270 */
[----:B------:R-:W3:Y:S01]  /*4f7b0*/  LDL.LU.64 R100, [R1+0x5d0] ;  /* 0x0005d00001647983 */ /* 0x000ee20000300a00 */
[----:B------:R-:W-:Y:S02]  /*4f7c0*/  SGXT.U32 R71, R71, 0x1 ;  /* 0x000000014747781a */ /* 0x000fe40000000000 */
[----:B------:R-:W-:Y:S02]  /*4f7d0*/  ISETP.NE.U32.AND P3, PT, R252, RZ, PT ;  /* 0x000000fffc00720c */ /* 0x000fe40003f65070 */
[----:B------:R-:W-:Y:S02]  /*4f7e0*/  LOP3.LUT R71, R71, 0x2c, RZ, 0xfc, !PT ;  /* 0x0000002c47477812 */ /* 0x000fe400078efcff */
[----:B------:R-:W-:Y:S02]  /*4f7f0*/  SEL R252, RZ, 0x4, P0 ;  /* 0x00000004fffc7807 */ /* 0x000fe40000000000 */
[----:B------:R-:W-:-:S02]  /*4f800*/  ISETP.GE.AND P0, PT, R71, UR4, PT ;  /* 0x0000000447007c0c */ /* 0x000fc4000bf06270 */
[----:B------:R-:W-:Y:S02]  /*4f810*/  SEL R252, R252, RZ, P2 ;  /* 0x000000fffcfc7207 */ /* 0x000fe40001000000 */
[----:B------:R-:W-:Y:S02]  /*4f820*/  SEL R71, RZ, 0x4, P0 ;  /* 0x00000004ff477807 */ /* 0x000fe40000000000 */
[----:B------:R-:W-:Y:S01]  /*4f830*/  ISETP.NE.U32.AND P0, PT, R252, RZ, PT ;  /* 0x000000fffc00720c */ /* 0x000fe20003f05070 */
[----:B------:R4:W-:Y:S01]  /*4f840*/  LDGSTS.E [R232+-0x68000], desc[UR22][R12.64], P3 ;  /* 0x980000000ce87fae */ /* 0x0009e200099a1016 */
[----:B------:R-:W-:-:S04]  /*4f850*/  IMAD.WIDE R78, R4, 0x4, R78 ;  /* 0x00000004044e7825 */ /* 0x000fc800078e024e */
[----:B----4-:R-:W-:Y:S01]  /*4f860*/  IMAD.WIDE R12, R4, 0x4, R98 ;  /* 0x00000004040c7825 */ /* 0x010fe200078e0262 */
[----:B------:R1:W-:Y:S06]  /*4f870*/  STL.64 [R1+0x1508], R78 ;  /* 0x0015084e01007387 */ /* 0x0003ec0000100a00 */
[----:B------:R-:W-:Y:S04]  /*4f880*/  LDGSTS.E [R232+-0x67ff8], desc[UR22][R78.64], P0 ;  /* 0x980080004ee87fae */ /* 0x000fe800081a1016 */
[----:B------:R4:W-:Y:S04]  /*4f890*/  STL.64 [R1+0x15d8], R12 ;  /* 0x0015d80c01007387 */ /* 0x0009e80000100a00 */
[----:B-1----:R-:W3:Y:S01]  /*4f8a0*/  LDL.LU.64 R78, [R1+0x5c8] ;  /* 0x0005c800014e7983 */ /* 0x002ee20000300a00 */
[----:B------:R-:W1:Y:S01]  /*4f8b0*/  S2R R70, SR_TID.X ;  /* 0x0000000000467919 */ /* 0x000e620000002100 */
[----:B------:R-:W-:-:S02]  /*4f8c0*/  SEL R252, R71, RZ, P2 ;  /* 0x000000ff47fc7207 */ /* 0x000fc40001000000 */
[----:B------:R-:W4:Y:S02]  /*4f8d0*/  S2R R71, SR_TID.X ;  /* 0x0000000000477919 */ /* 0x000f240000002100 */
[----:B------:R-:W-:Y:S01]  /*4f8e0*/  ISETP.NE.U32.AND P4, PT, R252, RZ, PT ;  /* 0x000000fffc00720c */ /* 0x000fe20003f85070 */
[----:B------:R-:W3:-:S12]  /*4f8f0*/  LDL.LU.64 R98, [R1+0x740] ;  /* 0x0007400001627983 */ /* 0x000ed80000300a00 */
        /* <DEDUP_REMOVED lines=18> */
[----:B------:R-:W-:Y:S01]  /*4fa20*/  SGXT.U32 R70, R70, 0x1 ;  /* 0x000000014646781a */ /* 0x000fe20000000000 */
[----:B--2---:R-:W-:-:S04]  /*4fa30*/  IMAD.WIDE R94, R4, 0x4, R94 ;  /* 0x00000004045e7825 */ /* 0x004fc800078e025e */
[----:B------:R-:W-:Y:S01]  /*4fa40*/  IMAD.WIDE R12, R4, 0x4, R102 ;  /* 0x00000004040c7825 */ /* 0x000fe200078e0266 */
[----:B------:R1:W-:Y:S04]  /*4fa50*/  STL.64 [R1+0x14c8], R94 ;  /* 0x0014c85e01007387 */ /* 0x0003e80000100a00 */
[----:B------:R1:W-:Y:S04]  /*4fa60*/  LDGSTS.E [R232+-0x65ff8], desc[UR22][R94.64], P6 ;  /* 0x9a0080005ee87fae */ /* 0x0003e8000b1a1016 */
[----:B------:R3:W-:Y:S01]  /*4fa70*/  STL.64 [R1+0x1598], R12 ;  /* 0x0015980c01007387 */ /* 0x0007e20000100a00 */
[----:B----4-:R-:W-:-:S02]  /*4fa80*/  SHF.R.U32.HI R71, RZ, 0x6, R71 ;  /* 0x00000006ff477819 */ /* 0x010fc40000011647 */
[----:B------:R-:W-:Y:S01]  /*4fa90*/  LOP3.LUT R70, R70, 0x4e, RZ, 0xfc, !PT ;  /* 0x0000004e46467812 */ /* 0x000fe200078efcff */
[----:B------:R3:W-:Y:S01]  /*4faa0*/  LDGSTS.E [R232+-0x64000], desc[UR22][R12.64], P3 ;  /* 0x9c0000000ce87fae */ /* 0x0007e200099a1016 */
[----:B------:R-:W-:Y:S02]  /*4fab0*/  SGXT.U32 R71, R71, 0x1 ;  /* 0x000000014747781a */ /* 0x000fe40000000000 */
[----:B------:R-:W-:Y:S02]  /*4fac0*/  ISETP.GE.AND P1, PT, R70, UR4, PT ;  /* 0x0000000446007c0c */ /* 0x000fe4000bf26270 */
[----:B------:R-:W-:Y:S02]  /*4fad0*/  LOP3.LUT R71, R71, 0x6c, RZ, 0xfc, !PT ;  /* 0x0000006c47477812 */ /* 0x000fe400078efcff */
[----:B------:R-:W-:Y:S02]  /*4fae0*/  SEL R252, RZ, 0x4, P1 ;  /* 0x00000004fffc7807 */ /* 0x000fe40000800000 */
[----:B------:R-:W-:-:S02]  /*4faf0*/  ISETP.GE.AND P1, PT, R71, UR4, PT ;  /* 0x0000000447007c0c */ /* 0x000fc4000bf26270 */
[----:B------:R-:W-:Y:S01]  /*4fb00*/  SEL R252, R252, RZ, P2 ;  /* 0x000000fffcfc7207 */ /* 0x000fe20001000000 */
[----:B-1----:R-:W-:Y:S02]  /*4fb10*/  IMAD.WIDE R94, R4, 0x4, R86 ;  /* 0x00000004045e7825 */ /* 0x002fe400078e0256 */
[----:B------:R-:W2:Y:S04]  /*4fb20*/  LDL.LU.64 R86, [R1+0x738] ;  /* 0x0007380001567983 */ /* 0x000ea80000300a00 */
[----:B------:R-:W4:Y:S01]  /*4fb30*/  LDL.LU.64 R102, [R1+0x6c0] ;  /* 0x0006c00001667983 */ /* 0x000f220000300a00 */
[----:B------:R-:W-:Y:S02]  /*4fb40*/  SEL R71, RZ, 0x4, P1 ;  /* 0x00000004ff477807 */ /* 0x000fe40000800000 */
[----:B------:R-:W-:Y:S01]  /*4fb50*/  ISETP.NE.U32.AND P1, PT, R252, RZ, PT ;  /* 0x000000fffc00720c */ /* 0x000fe20003f25070 */
[C---:B---3--:R-:W-:Y:S01]  /*4fb60*/  IMAD.WIDE R12, R4.reuse, 0x4, R100 ;  /* 0x00000004040c7825 */ /* 0x048fe200078e0264 */
[----:B------:R1:W-:Y:S04]  /*4fb70*/  STL.64 [R1+0x1488], R94 ;  /* 0x0014885e01007387 */ /* 0x0003e80000100a00 */
[----:B------:R3:W-:Y:S07]  /*4fb80*/  STL.64 [R1+0x1558], R12 ;  /* 0x0015580c01007387 */ /* 0x0007ee0000100a00 */
[----:B------:R1:W-:Y:S02]  /*4fb90*/  LDGSTS.E [R232+-0x63ff8], desc[UR22][R94.64], P1 ;  /* 0x9c0080005ee87fae */ /* 0x0003e400089a1016 */
[----:B-1----:R-:W-:-:S02]  /*4fba0*/  IMAD.WIDE R94, R4, 0x4, R78 ;  /* 0x00000004045e7825 */ /* 0x002fc400078e024e */
[----:B------:R-:W4:Y:S04]  /*4fbb0*/  LDL.LU.64 R78, [R1+0x6b8] ;  /* 0x0006b800014e7983 */ /* 0x000f280000300a00 */
[----:B------:R-:W4:Y:S01]  /*4fbc0*/  LDL.LU.64 R100, [R1+0x640] ;  /* 0x0006400001647983 */ /* 0x000f220000300a00 */
[----:B------:R-:W1:Y:S01]  /*4fbd0*/  S2R R70, SR_TID.X ;  /* 0x0000000000467919 */ /* 0x000e620000002100 */
[----:B------:R-:W-:Y:S02]  /*4fbe0*/  SEL R252, R71, RZ, P2 ;  /* 0x000000ff47fc7207 */ /* 0x000fe40001000000 */
[----:B------:R-:W3:Y:S02]  /*4fbf0*/  S2R R71, SR_TID.X ;  /* 0x0000000000477919 */ /* 0x000ee40000002100 */
[----:B------:R-:W-:Y:S01]  /*4fc00*/  ISETP.NE.U32.AND P4, PT, R252, RZ, PT ;  /* 0x000000fffc00720c */ /* 0x000fe20003f85070 */
[----:B------:R1:W-:Y:S02]  /*4fc10*/  STL.64 [R1+0x1450], R94 ;  /* 0x0014505e01007387 */ /* 0x0003e40000100a00 */
[----:B-1----:R-:W-:-:S10]  /*4fc20*/  SHF.R.U32.HI R70, RZ, 0x6, R70 ;  /* 0x00000006ff467819 */ /* 0x002fd40000011646 */
[----:B------:R1:W-:Y:S01]  /*4fc30*/  LDGSTS.E [R232+-0x62000], desc[UR22][R12.64], P4 ;  /* 0x9e0000000ce87fae */ /* 0x0003e2000a1a1016 */
[----:B------:R-:W-:Y:S02]  /*4fc40*/  SGXT.U32 R70, R70, 0x1 ;  /* 0x000000014646781a */ /* 0x000fe40000000000 */
[----:B---3--:R-:W-:Y:S02]  /*4fc50*/  SHF.R.U32.HI R71, RZ, 0x6, R71 ;  /* 0x00000006ff477819 */ /* 0x008fe40000011647 */
[----:B------:R-:W-:Y:S02]  /*4fc60*/  LOP3.LUT R70, R70, 0x6e, RZ, 0xfc, !PT ;  /* 0x0000006e46467812 */ /* 0x000fe400078efcff */
[----:B------:R-:W-:Y:S02]  /*4fc70*/  SGXT.U32 R71, R71, 0x1 ;  /* 0x000000014747781a */ /* 0x000fe40000000000 */
[----:B------:R-:W-:Y:S02]  /*4fc80*/  ISETP.GE.AND P0, PT, R70, UR4, PT ;  /* 0x0000000446007c0c */ /* 0x000fe4000bf06270 */
[----:B------:R-:W-:-:S02]  /*4fc90*/  LOP3.LUT R71, R71, 0x10, RZ, 0xfc, !PT ;  /* 0x0000001047477812 */ /* 0x000fc400078efcff */
[----:B------:R-:W-:Y:S02]  /*4fca0*/  SEL R252, RZ, 0x4, P0 ;  /* 0x00000004fffc7807 */ /* 0x000fe40000000000 */
[----:B------:R-:W-:Y:S01]  /*4fcb0*/  ISETP.GE.AND P0, PT, R71, UR4, PT ;  /* 0x0000000447007c0c */ /* 0x000fe2000bf06270 */
[----:B------:R-:W3:Y:S01]  /*4fcc0*/  S2R R70, SR_TID.X ;  /* 0x0000000000467919 */ /* 0x000ee20000002100 */
[----:B------:R-:W-:Y:S02]  /*4fcd0*/  SEL R252, R252, RZ, P2 ;  /* 0x000000fffcfc7207 */ /* 0x000fe40001000000 */
[----:B------:R-:W-:Y:S02]  /*4fce0*/  SEL R71, RZ, 0x4, P0 ;  /* 0x00000004ff477807 */ /* 0x000fe40000000000 */
[----:B------:R-:W-:Y:S02]  /*4fcf0*/  ISETP.NE.U32.AND P0, PT, R252, RZ, PT ;  /* 0x000000fffc00720c */ /* 0x000fe40003f05070 */
[----:B------:R-:W-:-:S02]  /*4fd00*/  SEL R252, R71, RZ, P2 ;  /* 0x000000ff47fc7207 */ /* 0x000fc40001000000 */
[----:B------:R-:W3:Y:S02]  /*4fd10*/  S2R R71, SR_TID.X ;  /* 0x0000000000477919 */ /* 0x000ee40000002100 */
[----:B------:R-:W-:Y:S01]  /*4fd20*/  ISETP.NE.U32.AND P3, PT, R252, RZ, PT ;  /* 0x000000fffc00720c */ /* 0x000fe20003f65070 */
[----:B-1----:R-:W-:Y:S01]  /*4fd30*/  IMAD.WIDE R12, R4, 0x4, R98 ;  /* 0x00000004040c7825 */ /* 0x002fe200078e0262 */
[----:B------:R-:W-:Y:S01]  /*4fd40*/  STL.64 [R1+0x1840], R232 ;  /* 0x001840e801007387 */ /* 0x000fe20000100a00 */
[----:B---3--:R-:W-:-:S04]  /*4fd50*/  SHF.R.U32.HI R70, RZ, 0x6, R70 ;  /* 0x00000006ff467819 */ /* 0x008fc80000011646 */
        /* <DEDUP_REMOVED lines=9> */
[----:B------:R-:W3:Y:S01]  /*4fdf0*/  LDL.LU.64 R94, [R1+0x638] ;  /* 0x00063800015e7983 */ /* 0x000ee20000300a00 */
[----:B------:R-:W-:-:S02]  /*4fe00*/  SEL R252, RZ, 0x4, P6 ;  /* 0x00000004fffc7807 */ /* 0x000fc40003000000 */
[----:B------:R-:W-:Y:S01]  /*4fe10*/  ISETP.GE.AND P6, PT, R71, UR4, PT ;  /* 0x0000000447007c0c */ /* 0x000fe2000bfc6270 */
[----:B------:R-:W1:Y:S01]  /*4fe20*/  S2R R70, SR_TID.X ;  /* 0x0000000000467919 */ /* 0x000e620000002100 */
[----:B------:R-:W-:Y:S02]  /*4fe30*/  SEL R252, R252, RZ, P2 ;  /* 0x000000fffcfc7207 */ /* 0x000fe40001000000 */
[----:B------:R-:W-:Y:S01]  /*4fe40*/  SEL R71, RZ, 0x4, P6 ;  /* 0x00000004ff477807 */ /* 0x000fe20003000000 */
[----:B------:R-:W3:Y:S01]  /*4fe50*/  LDL.LU.64 R98, [R1+0x5c0] ;  /* 0x0005c00001627983 */ /* 0x000ee20000300a00 */
        /* <DEDUP_REMOVED lines=8> */
[----:B--2---:R-:W-:-:S04]  /*4fee0*/  IMAD.WIDE R86, R4, 0x4, R86 ;  /* 0x0000000404567825 */ /* 0x004fc800078e0256 */
        /* <DEDUP_REMOVED lines=16> */
[----:B--2---:R-:W-:Y:S01]  /*4fff0*/  IMAD.WIDE R12, R4, 0x4, R100 ;  /* 0x00000004040c7825 */ /* 0x004fe200078e0264 */
        /* <DEDUP_REMOVED lines=36> */
[----:B---3--:R-:W-:Y:S02]  /*50240*/  IMAD.WIDE R94, R4, 0x4, R94 ;  /* 0x00000004045e7825 */ /* 0x008fe400078e025e */
[----:B------:R-:W-:Y:S02]  /*50250*/  SEL R71, RZ, 0x4, P6 ;  /* 0x00000004ff477807 */ /* 0x000fe40003000000 */
[----:B------:R-:W-:Y:S01]  /*50260*/  ISETP.NE.U32.AND P6, PT, R252, RZ, PT ;  /* 0x000000fffc00720c */ /* 0x000fe20003fc5070 */
[----:B------:R-:W-:Y:S01]  /*50270*/  IMAD.WIDE R12, R4, 0x4, R98 ;  /* 0x00000004040c7825 */ /* 0x000fe200078e0262 */
        /* <DEDUP_REMOVED lines=37> */
[----:B------:R-:W4:Y:S01]  /*504d0*/  S2R R71, SR_TID.X ;  /* 0x0000000000477919 */ /* 0x000f220000002100 */
[----:B------:R-:W3:Y:S01]  /*504e0*/  LDL.LU.64 R100, [R1+0x720] ;  /* 0x0007200001647983 */ /* 0x000ee20000300a00 */
[----:B------:R-:W-:-:S13]  /*504f0*/  ISETP.NE.U32.AND P4, PT, R252, RZ, PT ;  /* 0x000000fffc00720c */ /* 0x000fda0003f85070 */
        /* <DEDUP_REMOVED lines=9> */
[----:B------:R-:W-:Y:S01]  /*50590*/  ISETP.GE.AND P0, PT, R71, UR4, PT ;  /* 0x0000000447007c0c */ /* 0x000fe2000bf06270 */
[----:B------:R-:W1:Y:S01]  /*505a0*/  S2R R70, SR_TID.X ;  /* 0x0000000000467919 */ /* 0x000e620000002100 */
[----:B------:R-:W-:Y:S02]  /*505b0*/  SEL R252, R252, RZ, P2 ;  /* 0x000000fffcfc7207 */ /* 0x000fe40001000000 */
        /* <DEDUP_REMOVED lines=10> */
[----:B------:R3:W-:Y:S04]  /*50660*/  STL.64 [R1+0x1588], R12 ;  /* 0x0015880c01007387 */ /* 0x0007e80000100a00 */
[----:B------:R-:W-:Y:S01]  /*50670*/  LDGSTS.E [R230+-0x65ff8], desc[UR22][R94.64], P0 ;  /* 0x9a0080005ee67fae */ /* 0x000fe200081a1016 */
        /* <DEDUP_REMOVED lines=9> */
[----:B------:R-:W-:Y:S02]  /*50710*/  IMAD.WIDE R98, R4, 0x4, R86 ;  /* 0x0000000404627825 */ /* 0x000fe400078e0256 */
[----:B------:R-:W2:Y:S04]  /*50720*/  LDL.LU.64 R86, [R1+0x718] ;  /* 0x0007180001567983 */ /* 0x000ea80000300a00 */
[----:B-1----:R-:W4:Y:S01]  /*50730*/  LDL.LU.64 R94, [R1+0x6a0] ;  /* 0x0006a000015e7983 */ /* 0x002f220000300a00 */
[----:B------:R-:W-:Y:S02]  /*50740*/  SEL R71, RZ, 0x4, P6 ;  /* 0x00000004ff477807 */ /* 0x000fe40003000000 */
[----:B------:R-:W-:Y:S01]  /*50750*/  ISETP.NE.U32.AND P6, PT, R252, RZ, PT ;  /* 0x000000fffc00720c */ /* 0x000fe20003fc5070 */
[----:B------:R-:W1:Y:S01]  /*50760*/  S2R R70, SR_TID.X ;  /* 0x0000000000467919 */ /* 0x000e620000002100 */
[----:B---3--:R-:W-:Y:S01]  /*50770*/  IMAD.WIDE R12, R4, 0x4, R102 ;  /* 0x00000004040c7825 */ /* 0x008fe200078e0266 */
[----:B------:R-:W-:Y:S01]  /*50780*/  SEL R252, R71, RZ, P2 ;  /* 0x000000ff47fc7207 */ /* 0x000fe20001000000 */
[----:B------:R3:W-:Y:S01]  /*50790*/  STL.64 [R1+0x1478], R98 ;  /* 0x0014786201007387 */ /* 0x0007e20000100a00 */
[----:B------:R-:W1:Y:S08]  /*507a0*/  S2R R71, SR_TID.X ;  /* 0x0000000000477919 */ /* 0x000e700000002100 */
[----:B------:R3:W-:Y:S04]  /*507b0*/  LDGSTS.E [R230+-0x63ff8], desc[UR22][R98.64], P6 ;  /* 0x9c00800062e67fae */ /* 0x0007e8000b1a1016 */
[----:B------:R1:W-:Y:S01]  /*507c0*/  STL.64 [R1+0x1548], R12 ;  /* 0x0015480c01007387 */ /* 0x0003e20000100a00 */
[----:B------:R-:W-:-:S13]  /*507d0*/  ISETP.NE.U32.AND P4, PT, R252, RZ, PT ;  /* 0x000000fffc00720c */ /* 0x000fda0003f85070 */
[----:B------:R3:W-:Y:S01]  /*507e0*/  LDGSTS.E [R230+-0x62000], desc[UR22][R12.64], P4 ;  /* 0x9e0000000ce67fae */ /* 0x0007e2000a1a1016 */
        /* <DEDUP_REMOVED lines=8> */
[----:B------:R-:W-:Y:S01]  /*50870*/  ISETP.GE.AND P1, PT, R71, UR4, PT ;  /* 0x0000000447007c0c */ /* 0x000fe2000bf26270 */
[----:B------:R-:W1:Y:S01]  /*50880*/  S2R R70, SR_TID.X ;  /* 0x0000000000467919 */ /* 0x000e620000002100 */
[----:B------:R-:W-:Y:S01]  /*50890*/  SEL R252, R252, RZ, P2 ;  /* 0x000000fffcfc7207 */ /* 0x000fe20001000000 */
[----:B---3--:R-:W-:Y:S02]  /*508a0*/  IMAD.WIDE R98, R4, 0x4, R78 ;  /* 0x0000000404627825 */ /* 0x008fe400078e024e */
[----:B------:R-:W3:Y:S04]  /*508b0*/  LDL.LU.64 R78, [R1+0x698] ;  /* 0x00069800014e7983 */ /* 0x000ee80000300a00 */
[----:B------:R-:W3:Y:S01]  /*508c0*/  LDL.LU.64 R102, [R1+0x620] ;  /* 0x0006200001667983 */ /* 0x000ee20000300a00 */
[----:B------:R-:W-:-:S02]  /*508d0*/  SEL R71, RZ, 0x4, P1 ;  /* 0x00000004ff477807 */ /* 0x000fc40000800000 */
[----:B------:R-:W-:Y:S02]  /*508e0*/  ISETP.NE.U32.AND P1, PT, R252, RZ, PT ;  /* 0x000000fffc00720c */ /* 0x000fe40003f25070 */
[----:B------:R-:W-:Y:S02]  /*508f0*/  SEL R252, R71, RZ, P2 ;  /* 0x000000ff47fc7207 */ /* 0x000fe40001000000 */
[----:B------:R-:W1:Y:S02]  /*50900*/  S2R R71, SR_TID.X ;  /* 0x0000000000477919 */ /* 0x000e640000002100 */
[----:B-1----:R-:W-:-:S04]  /*50910*/  SHF.R.U32.HI R70, RZ, 0x6, R70 ;  /* 0x00000006ff467819 */ /* 0x002fc80000011646 */
[----:B------:R-:W-:-:S04]  /*50920*/  SGXT.U32 R70, R70, 0x1 ;  /* 0x000000014646781a */ /* 0x000fc80000000000 */
[----:B------:R-:W-:Y:S01]  /*50930*/  LOP3.LUT R70, R70, 0x1a, RZ, 0xfc, !PT ;  /* 0x0000001a46467812 */ /* 0x000fe200078efcff */
[----:B------:R-:W-:Y:S01]  /*50940*/  IMAD.WIDE R12, R4, 0x4, R100 ;  /* 0x00000004040c7825 */ /* 0x000fe200078e0264 */
[----:B------:R-:W-:Y:S02]  /*50950*/  LDGSTS.E [R230+-0x61ff8], desc[UR22][R98.64], P1 ;  /* 0x9e00800062e67fae */ /* 0x000fe400089a1016 */
[----:B------:R-:W-:Y:S02]  /*50960*/  ISETP.GE.AND P0, PT, R70, UR4, PT ;  /* 0x0000000446007c0c */ /* 0x000fe4000bf06270 */
[----:B------:R-:W-:Y:S02]  /*50970*/  ISETP.NE.U32.AND P3, PT, R252, RZ, PT ;  /* 0x000000fffc00720c */ /* 0x000fe40003f65070 */
[----:B------:R-:W-:Y:S02]  /*50980*/  SEL R252, RZ, 0x4, P0 ;  /* 0x00000004fffc7807 */ /* 0x000fe40000000000 */
[----:B------:R-:W-:Y:S01]  /*50990*/  SHF.R.U32.HI R71, RZ, 0x6, R71 ;  /* 0x00000006ff477819 */ /* 0x000fe20000011647 */
[----:B------:R-:W1:Y:S03]  /*509a0*/  S2R R70, SR_TID.X ;  /* 0x0000000000467919 */ /* 0x000e660000002100 */
[----:B------:R-:W-:-:S05]  /*509b0*/  SGXT.U32 R71, R71, 0x1 ;  /* 0x000000014747781a */ /* 0x000fca0000000000 */
[----:B------:R4:W-:Y:S01]  /*509c0*/  LDGSTS.E [R21+-0x68000], desc[UR22][R12.64], P3 ;  /* 0x980000000c157fae */ /* 0x0009e200099a1016 */
[----:B------:R-:W-:-:S04]  /*509d0*/  LOP3.LUT R71, R71, 0x38, RZ, 0xfc, !PT ;  /* 0x0000003847477812 */ /* 0x000fc800078efcff */
[----:B------:R-:W-:Y:S02]  /*509e0*/  ISETP.GE.AND P0, PT, R71, UR4, PT ;  /* 0x0000000447007c0c */ /* 0x000fe4000bf06270 */
[----:B------:R-:W-:Y:S02]  /*509f0*/  SEL R252, R252, RZ, P2 ;  /* 0x000000fffcfc7207 */ /* 0x000fe40001000000 */
[----:B------:R-:W-:Y:S02]  /*50a00*/  SEL R71, RZ, 0x4, P0 ;  /* 0x00000004ff477807 */ /* 0x000fe40000000000 */
[----:B------:R-:W-:Y:S02]  /*50a10*/  ISETP.NE.U32.AND P0, PT, R252, RZ, PT ;  /* 0x000000fffc00720c */ /* 0x000fe40003f05070 */
[----:B------:R-:W-:Y:S02]  /*50a20*/  SEL R252, R71, RZ, P2 ;  /* 0x000000ff47fc7207 */ /* 0x000fe40001000000 */
[----:B------:R-:W1:Y:S02]  /*50a30*/  S2R R71, SR_TID.X ;  /* 0x0000000000477919 */ /* 0x000e640000002100 */
[----:B-1----:R-:W-:-:S04]  /*50a40*/  SHF.R.U32.HI R70, RZ, 0x6, R70 ;  /* 0x00000006ff467819 */ /* 0x002fc80000011646 */
[----:B------:R-:W-:-:S04]  /*50a50*/  SGXT.U32 R70, R70, 0x1 ;  /* 0x000000014646781a */ /* 0x000fc80000000000 */
[----:B------:R-:W-:-:S04]  /*50a60*/  LOP3.LUT R70, R70, 0x3a, RZ, 0xfc, !PT ;  /* 0x0000003a46467812 */ /* 0x000fc800078efcff */
[----:B------:R-:W-:Y:S02]  /*50a70*/  ISETP.GE.AND P6, PT, R70, UR4, PT ;  /* 0x0000000446007c0c */ /* 0x000fe4000bfc6270 */
[----:B------:R-:W-:-:S04]  /*50a80*/  SHF.R.U32.HI R71, RZ, 0x6, R71 ;  /* 0x00000006ff477819 */ /* 0x000fc80000011647 */
[----:B------:R-:W-:-:S04]  /*50a90*/  SGXT.U32 R71, R71, 0x1 ;  /* 0x000000014747781a */ /* 0x000fc80000000000 */
[----:B------:R-:W-:Y:S02]  /*50aa0*/  LOP3.LUT R71, R71, 0x58, RZ, 0xfc, !PT ;  /* 0x0000005847477812 */ /* 0x000fe400078efcff */
[----:B------:R-:W-:Y:S02]  /*50ab0*/  ISETP.NE.U32.AND P4, PT, R252, RZ, PT ;  /* 0x000000fffc00720c */ /* 0x000fe40003f85070 */
[----:B------:R-:W-:Y:S02]  /*50ac0*/  SEL R252, RZ, 0x4, P6 ;  /* 0x00000004fffc7807 */ /* 0x000fe40003000000 */
[----:B------:R-:W-:Y:S02]  /*50ad0*/  ISETP.GE.AND P6, PT, R71, UR4, PT ;  /* 0x0000000447007c0c */ /* 0x000fe4000bfc6270 */
[----:B------:R-:W1:Y:S01]  /*50ae0*/  S2R R71, SR_TID.X ;  /* 0x0000000000477919 */ /* 0x000e620000002100 */
[----:B------:R-:W-:Y:S02]  /*50af0*/  SEL R252, R252, RZ, P2 ;  /* 0x000000fffcfc7207 */ /* 0x000fe40001000000 */
[----:B------:R-:W-:-:S02]  /*50b00*/  SEL R70, RZ, 0x4, P6 ;  /* 0x00000004ff467807 */ /* 0x000fc40003000000 */
[----:B------:R-:W-:Y:S02]  /*50b10*/  ISETP.NE.U32.AND P6, PT, R252, RZ, PT ;  /* 0x000000fffc00720c */ /* 0x000fe40003fc5070 */
[----:B------:R-:W-:-:S04]  /*50b20*/  SEL R252, R70, RZ, P2 ;  /* 0x000000ff46fc7207 */ /* 0x000fc80001000000 */
[----:B------:R-:W-:Y:S02]  /*50b30*/  ISETP.NE.U32.AND P3, PT, R252, RZ, PT ;  /* 0x000000fffc00720c */ /* 0x000fe40003f65070 */
[--C-:B-1----:R-:W-:Y:S02]  /*50b40*/  SHF.R.U32.HI R70, RZ, 0x6, R71.reuse ;  /* 0x00000006ff467819 */ /* 0x102fe40000011647 */
[----:B------:R-:W-:Y:S02]  /*50b50*/  SHF.R.U32.HI R71, RZ, 0x6, R71 ;  /* 0x00000006ff477819 */ /* 0x000fe40000011647 */
[----:B------:R-:W-:Y:S02]  /*50b60*/  SGXT.U32 R70, R70, 0x1 ;  /* 0x000000014646781a */ /* 0x000fe40000000000 */
[----:B------:R-:W-:Y:S02]  /*50b70*/  SGXT.U32 R71, R71, 0x1 ;  /* 0x000000014747781a */ /* 0x000fe40000000000 */
[----:B------:R-:W-:-:S02]  /*50b80*/  LOP3.LUT R70, R70, 0x5a, RZ, 0xfc, !PT ;  /* 0x0000005a46467812 */ /* 0x000fc400078efcff */
[----:B------:R-:W-:Y:S02]  /*50b90*/  LOP3.LUT R71, R71, 0x78, RZ, 0xfc, !PT ;  /* 0x0000007847477812 */ /* 0x000fe400078efcff */
        /* <DEDUP_REMOVED lines=8> */
[----:B------:R-:W4:Y:S01]  /*50c20*/  S2R R71, SR_TID.X ;  /* 0x0000000000477919 */ /* 0x000f220000002100 */
[----:B------:R2:W-:Y:S04]  /*50c30*/  STL.64 [R1+0x1440], R98 ;  /* 0x0014406201007387 */ /* 0x0005e80000100a00 */
[----:B------:R-:W-:Y:S04]  /*50c40*/  STL.64 [R1+0x1848], R230 ;  /* 0x001848e601007387 */ /* 0x000fe80000100a00 */
[----:B------:R4:W-:Y:S01]  /*50c50*/  STL.64 [R1+0x1600], R12 ;  /* 0x0016000c01007387 */ /* 0x0009e20000100a00 */
[----:B--2---:R-:W-:-:S03]  /*50c60*/  IMAD.WIDE R86, R4, 0x4, R86 ;  /* 0x0000000404567825 */ /* 0x004fc600078e0256 */
[----:B------:R-:W2:Y:S04]  /*50c70*/  LDL.LU.64 R98, [R1+0x618] ;  /* 0x0006180001627983 */ /* 0x000ea80000300a00 */
[----:B------:R-:W-:Y:S01]  /*50c80*/  LDGSTS.E [R21+-0x67ff8], desc[UR22][R86.64], P0 ;  /* 0x9800800056157fae */ /* 0x000fe200081a1016 */
[----:B-1----:R-:W-:Y:S01]  /*50c90*/  SHF.R.U32.HI R70, RZ, 0x6, R70 ;  /* 0x00000006ff467819 */ /* 0x002fe20000011646 */
[----:B----4-:R-:W-:Y:S02]  /*50ca0*/  IMAD.WIDE R12, R4, 0x4, R94 ;  /* 0x00000004040c7825 */ /* 0x010fe400078e025e */
[----:B------:R-:W4:Y:S01]  /*50cb0*/  LDL.LU.64 R100, [R1+0x5a0] ;  /* 0x0005a00001647983 */ /* 0x000f220000300a00 */
[----:B------:R-:W-:-:S03]  /*50cc0*/  SGXT.U32 R70, R70, 0x1 ;  /* 0x000000014646781a */ /* 0x000fc60000000000 */
[----:B------:R1:W-:Y:S01]  /*50cd0*/  LDGSTS.E [R21+-0x66000], desc[UR22][R12.64], P4 ;  /* 0x9a0000000c157fae */ /* 0x0003e2000a1a1016 */
[----:B------:R-:W-:Y:S02]  /*50ce0*/  SHF.R.U32.HI R71, RZ, 0x6, R71 ;  /* 0x00000006ff477819 */ /* 0x000fe40000011647 */
[----:B------:R-:W-:Y:S02]  /*50cf0*/  LOP3.LUT R70, R70, 0x7a, RZ, 0xfc, !PT ;  /* 0x0000007a46467812 */ /* 0x000fe400078efcff */
[----:B------:R-:W-:Y:S02]  /*50d00*/  SGXT.U32 R71, R71, 0x1 ;  /* 0x000000014747781a */ /* 0x000fe40000000000 */
[----:B------:R-:W-:Y:S02]  /*50d10*/  ISETP.GE.AND P0, PT, R70, UR4, PT ;  /* 0x0000000446007c0c */ /* 0x000fe4000bf06270 */
[----:B------:R-:W-:Y:S02]  /*50d20*/  LOP3.LUT R71, R71, 0x1c, RZ, 0xfc, !PT ;  /* 0x0000001c47477812 */ /* 0x000fe400078efcff */
[----:B------:R-:W-:-:S02]  /*50d30*/  ISETP.NE.U32.AND P4, PT, R252, RZ, PT ;  /* 0x000000fffc00720c */ /* 0x000fc40003f85070 */
[----:B------:R-:W-:Y:S02]  /*50d40*/  SEL R252, RZ, 0x4, P0 ;  /* 0x00000004fffc7807 */ /* 0x000fe40000000000 */
[----:B------:R-:W-:Y:S02]  /*50d50*/  ISETP.GE.AND P0, PT, R71, UR4, PT ;  /* 0x0000000447007c0c */ /* 0x000fe4000bf06270 */
[----:B------:R-:W-:Y:S02]  /*50d60*/  SEL R252, R252, RZ, P2 ;  /* 0x000000fffcfc7207 */ /* 0x000fe40001000000 */
[----:B------:R-:W-:Y:S01]  /*50d70*/  SEL R71, RZ, 0x4, P0 ;  /* 0x00000004ff477807 */ /* 0x000fe20000000000 */
[----:B------:R-:W1:Y:S01]  /*50d80*/  S2R R70, SR_TID.X ;  /* 0x0000000000467919 */ /* 0x000e620000002100 */
[----:B------:R-:W-:Y:S02]  /*50d90*/  ISETP.NE.U32.AND P0, PT, R252, RZ, PT ;  /* 0x000000fffc00720c */ /* 0x000fe40003f05070 */
[----:B------:R-:W-:-:S02]  /*50da0*/  SEL R252, R71, RZ, P2 ;  /* 0x000000ff47fc7207 */ /* 0x000fc40001000000 */
[----:B------:R-:W1:Y:S01]  /*50db0*/  S2R R71, SR_TID.X ;  /* 0x0000000000477919 */ /* 0x000e620000002100 */
[----:B------:R1:W-:Y:S04]  /*50dc0*/  STL.64 [R1+0x14f0], R86 ;  /* 0x0014f05601007387 */ /* 0x0003e80000100a00 */
[----:B------:R1:W-:Y:S04]  /*50dd0*/  STL.64 [R1+0x15c0], R12 ;  /* 0x0015c00c01007387 */ /* 0x0003e80000100a00 */
[----:B------:R-:W4:Y:S04]  /*50de0*/  LDL.LU.64 R94, [R1+0x598] ;  /* 0x00059800015e7983 */ /* 0x000f280000300a00 */
[----:B-1----:R-:W4:Y:S01]  /*50df0*/  LDL.LU.64 R86, [R1+0x710] ;  /* 0x0007100001567983 */ /* 0x002f220000300a00 */
[----:B------:R-:W-:-:S04]  /*50e00*/  SHF.R.U32.HI R70, RZ, 0x6, R70 ;  /* 0x00000006ff467819 */ /* 0x000fc80000011646 */
[----:B------:R-:W-:Y:S02]  /*50e10*/  SGXT.U32 R70, R70, 0x1 ;  /* 0x000000014646781a */ /* 0x000fe40000000000 */
[----:B------:R-:W-:Y:S02]  /*50e20*/  SHF.R.U32.HI R71, RZ, 0x6, R71 ;  /* 0x00000006ff477819 */ /* 0x000fe40000011647 */
[----:B------:R-:W-:Y:S02]  /*50e30*/  LOP3.LUT R70, R70, 0x1e, RZ, 0xfc, !PT ;  /* 0x0000001e46467812 */ /* 0x000fe400078efcff */
[----:B------:R-:W-:-:S04]  /*50e40*/  SGXT.U32 R71, R71, 0x1 ;  /* 0x000000014747781a */ /* 0x000fc80000000000 */
[----:B------:R-:W-:Y:S01]  /*50e50*/  LOP3.LUT R71, R71, 0x3c, RZ, 0xfc, !PT ;  /* 0x0000003c47477812 */ /* 0x000fe200078efcff */
[----:B---3--:R-:W-:-:S04]  /*50e60*/  IMAD.WIDE R78, R4, 0x4, R78 ;  /* 0x00000004044e7825 */ /* 0x008fc800078e024e */
[----:B------:R-:W-:Y:S01]  /*50e70*/  IMAD.WIDE R12, R4, 0x4, R102 ;  /* 0x00000004040c7825 */ /* 0x000fe200078e0266 */
[----:B------:R1:W-:Y:S01]  /*50e80*/  LDGSTS.E [R21+-0x65ff8], desc[UR22][R78.64], P6 ;  /* 0x9a0080004e157fae */ /* 0x0003e2000b1a1016 */
[----:B------:R-:W-:-:S03]  /*50e90*/  ISETP.GE.AND P6, PT, R70, UR4, PT ;  /* 0x0000000446007c0c */ /* 0x000fc6000bfc6270 */
[----:B------:R4:W-:Y:S01]  /*50ea0*/  LDGSTS.E [R21+-0x64000], desc[UR22][R12.64], P3 ;  /* 0x9c0000000c157fae */ /* 0x0009e200099a1016 */
[----:B------:R-:W-:Y:S02]  /*50eb0*/  ISETP.NE.U32.AND P3, PT, R252, RZ, PT ;  /* 0x000000fffc00720c */ /* 0x000fe40003f65070 */
[----:B------:R-:W-:Y:S01]  /*50ec0*/  SEL R252, RZ, 0x4, P6 ;  /* 0x00000004fffc7807 */ /* 0x000fe20003000000 */
[----:B------:R1:W-:Y:S01]  /*50ed0*/  STL.64 [R1+0x14b0], R78 ;  /* 0x0014b04e01007387 */ /* 0x0003e20000100a00 */
[----:B------:R-:W-:-:S03]  /*50ee0*/  ISETP.GE.AND P6, PT, R71, UR4, PT ;  /* 0x0000000447007c0c */ /* 0x000fc6000bfc6270 */
[----:B------:R4:W-:Y:S04]  /*50ef0*/  STL.64 [R1+0x1580], R12 ;  /* 0x0015800c01007387 */ /* 0x0009e80000100a00 */
[----:B------:R-:W3:Y:S01]  /*50f00*/  LDL.LU.64 R70, [R1+0x708] ;  /* 0x0007080001467983 */ /* 0x000ee20000300a00 */
[----:B-1----:R-:W1:Y:S01]  /*50f10*/  S2R R79, SR_TID.X ;  /* 0x00000000004f7919 */ /* 0x002e620000002100 */
[----:B------:R-:W-:Y:S02]  /*50f20*/  SEL R252, R252, RZ, P2 ;  /* 0x000000fffcfc7207 */ /* 0x000fe40001000000 */
[----:B------:R-:W-:Y:S01]  /*50f30*/  SEL R78, RZ, 0x4, P6 ;  /* 0x00000004ff4e7807 */ /* 0x000fe20003000000 */
[----:B------:R-:W3:Y:S01]  /*50f40*/  LDL.LU.64 R102, [R1+0x690] ;  /* 0x0006900001667983 */ /* 0x000ee20000300a00 */
[----:B------:R-:W-:-:S02]  /*50f50*/  ISETP.NE.U32.AND P6, PT, R252, RZ, PT ;  /* 0x000000fffc00720c */ /* 0x000fc40003fc5070 */
[----:B------:R-:W-:Y:S02]  /*50f60*/  SEL R252, R78, RZ, P2 ;  /* 0x000000ff4efc7207 */ /* 0x000fe40001000000 */
[--C-:B-1----:R-:W-:Y:S02]  /*50f70*/  SHF.R.U32.HI R78, RZ, 0x6, R79.reuse ;  /* 0x00000006ff4e7819 */ /* 0x102fe4000001164f */
[----:B------:R-:W-:Y:S02]  /*50f80*/  SHF.R.U32.HI R79, RZ, 0x6, R79 ;  /* 0x00000006ff4f7819 */ /* 0x000fe4000001164f */
[----:B------:R-:W-:Y:S02]  /*50f90*/  SGXT.U32 R78, R78, 0x1 ;  /* 0x000000014e4e781a */ /* 0x000fe40000000000 */
[----:B------:R-:W-:Y:S02]  /*50fa0*/  SGXT.U32 R79, R79, 0x1 ;  /* 0x000000014f4f781a */ /* 0x000fe40000000000 */
[----:B------:R-:W-:-:S02]  /*50fb0*/  LOP3.LUT R78, R78, 0x3e, RZ, 0xfc, !PT ;  /* 0x0000003e4e4e7812 */ /* 0x000fc400078efcff */
[----:B------:R-:W-:Y:S01]  /*50fc0*/  LOP3.LUT R79, R79, 0x5c, RZ, 0xfc, !PT ;  /* 0x0000005c4f4f7812 */ /* 0x000fe200078efcff */
[----:B--2---:R-:W-:-:S05]  /*50fd0*/  IMAD.WIDE R98, R4, 0x4, R98 ;  /* 0x0000000404627825 */ /* 0x004fca00078e0262 */
[----:B------:R-:W-:Y:S01]  /*50fe0*/  LDGSTS.E [R21+-0x63ff8], desc[UR22][R98.64], P1 ;  /* 0x9c00800062157fae */ /* 0x000fe200089a1016 */
[----:B------:R-:W-:Y:S01]  /*50ff0*/  ISETP.GE.AND P1, PT, R78, UR4, PT ;  /* 0x000000044e007c0c */ /* 0x000fe2000bf26270 */
[----:B----4-:R-:W-:-:S05]  /*51000*/  IMAD.WIDE R12, R4, 0x4, R100 ;  /* 0x00000004040c7825 */ /* 0x010fca00078e0264 */
[----:B------:R1:W-:Y:S01]  /*51010*/  LDGSTS.E [R21+-0x62000], desc[UR22][R12.64], P4 ;  /* 0x9e0000000c157fae */ /* 0x0003e2000a1a1016 */
[----:B------:R-:W-:Y:S02]  /*51020*/  ISETP.NE.U32.AND P4, PT, R252, RZ, PT ;  /* 0x000000fffc00720c */ /* 0x000fe40003f85070 */
[----:B------:R-:W-:Y:S02]  /*51030*/  SEL R252, RZ, 0x4, P1 ;  /* 0x00000004fffc7807 */ /* 0x000fe40000800000 */
[----:B------:R-:W-:Y:S02]  /*51040*/  ISETP.GE.AND P1, PT, R79, UR4, PT ;  /* 0x000000044f007c0c */ /* 0x000fe4000bf26270 */
[----:B------:R-:W-:Y:S02]  /*51050*/  SEL R252, R252, RZ, P2 ;  /* 0x000000fffcfc7207 */ /* 0x000fe40001000000 */
[----:B------:R-:W-:Y:S01]  /*51060*/  SEL R78, RZ, 0x4, P1 ;  /* 0x00000004ff4e7807 */ /* 0x000fe20000800000 */
[----:B------:R-:W-:Y:S01]  /*51070*/  STL.64 [R1+0x1470], R98 ;  /* 0x0014706201007387 */ /* 0x000fe20000100a00 */
[----:B------:R-:W-:-:S02]  /*51080*/  ISETP.NE.U32.AND P1, PT, R252, RZ, PT ;  /* 0x000000fffc00720c */ /* 0x000fc40003f25070 */
[----:B------:R-:W-:Y:S01]  /*51090*/  SEL R252, R78, RZ, P2 ;  /* 0x000000ff4efc7207 */ /* 0x000fe20001000000 */
[----:B------:R1:W-:Y:S04]  /*510a0*/  STL.64 [R1+0x1540], R12 ;  /* 0x0015400c01007387 */ /* 0x0003e80000100a00 */
[----:B------:R-:W2:Y:S01]  /*510b0*/  LDL.LU.64 R78, [R1+0x688] ;  /* 0x00068800014e7983 */ /* 0x000ea20000300a00 */
[----:B------:R-:W-:-:S04]  /*510c0*/  IMAD.WIDE R94, R4, 0x4, R94 ;  /* 0x00000004045e7825 */ /* 0x000fc800078e025e */
[C---:B-1----:R-:W-:Y:S01]  /*510d0*/  IMAD.WIDE R12, R4.reuse, 0x4, R86 ;  /* 0x00000004040c7825 */ /* 0x042fe200078e0256 */
[----:B------:R1:W-:Y:S04]  /*510e0*/  STL.64 [R1+0x1438], R94 ;  /* 0x0014385e01007387 */ /* 0x0003e80000100a00 */
[----:B------:R4:W-:Y:S04]  /*510f0*/  STL.64 [R1+0x15f8], R12 ;  /* 0x0015f80c01007387 */ /* 0x0009e80000100a00 */
[----:B------:R-:W2:Y:S04]  /*51100*/  LDL.LU.64 R100, [R1+0x610] ;  /* 0x0006100001647983 */ /* 0x000ea80000300a00 */
[----:B------:R-:W-:Y:S04]  /*51110*/  LDGSTS.E [R21+-0x61ff8], desc[UR22][R94.64], P0 ;  /* 0x9e0080005e157fae */ /* 0x000fe800081a1016 */
[----:B------:R-:W2:Y:S01]  /*51120*/  LDL.LU.64 R234, [R1+0x608] ;  /* 0x0006080001ea7983 */ /* 0x000ea20000300a00 */
[----:B---3--:R-:W-:-:S03]  /*51130*/  IMAD.WIDE R98, R4, 0x4, R70 ;  /* 0x0000000404627825 */ /* 0x008fc600078e0246 */
[----:B-1----:R-:W3:Y:S04]  /*51140*/  LDL.LU.64 R94, [R1+0x590] ;  /* 0x00059000015e7983 */ /* 0x002ee80000300a00 */
[----:B------:R-:W3:Y:S01]  /*51150*/  LDL.LU.64 R70, [R1+0x580] ;  /* 0x0005800001467983 */ /* 0x000ee20000300a00 */
[----:B------:R-:W1:Y:S03]  /*51160*/  S2R R87, SR_TID.X ;  /* 0x0000000000577919 */ /* 0x000e660000002100 */
[----:B------:R4:W-:Y:S01]  /*51170*/  LDGSTS.E [R20+-0x68000], desc[UR22][R12.64], P3 ;  /* 0x980000000c147fae */ /* 0x0009e200099a1016 */
[----:B------:R-:W-:-:S03]  /*51180*/  ISETP.NE.U32.AND P3, PT, R252, RZ, PT ;  /* 0x000000fffc00720c */ /* 0x000fc60003f65070 */
[----:B------:R1:W-:Y:S04]  /*51190*/  STL.64 [R1+0x14e8], R98 ;  /* 0x0014e86201007387 */ /* 0x0003e80000100a00 */
[----:B------:R-:W-:Y:S01]  /*511a0*/  LDGSTS.E [R20+-0x67ff8], desc[UR22][R98.64], P6 ;  /* 0x9800800062147fae */ /* 0x000fe2000b1a1016 */
[--C-:B-1----:R-:W-:Y:S02]  /*511b0*/  SHF.R.U32.HI R86, RZ, 0x6, R87.reuse ;  /* 0x00000006ff567819 */ /* 0x102fe40000011657 */
[----:B------:R-:W-:Y:S02]  /*511c0*/  SHF.R.U32.HI R87, RZ, 0x6, R87 ;  /* 0x00000006ff577819 */ /* 0x000fe40000011657 */
[----:B------:R-:W-:Y:S02]  /*511d0*/  SGXT.U32 R86, R86, 0x1 ;  /* 0x000000015656781a */ /* 0x000fe40000000000 */
[----:B------:R-:W-:-:S02]  /*511e0*/  SGXT.U32 R87, R87, 0x1 ;  /* 0x000000015757781a */ /* 0x000fc40000000000 */
[----:B------:R-:W-:Y:S02]  /*511f0*/  LOP3.LUT R86, R86, 0x5e, RZ, 0xfc, !PT ;  /* 0x0000005e56567812 */ /* 0x000fe400078efcff */
[----:B------:R-:W-:Y:S02]  /*51200*/  LOP3.LUT R87, R87, 0x7c, RZ, 0xfc, !PT ;  /* 0x0000007c57577812 */ /* 0x000fe400078efcff */
[----:B------:R-:W-:-:S04]  /*51210*/  ISETP.GE.AND P0, PT, R86, UR4, PT ;  /* 0x0000000456007c0c */ /* 0x000fc8000bf06270 */
[----:B------:R-:W-:Y:S02]  /*51220*/  SEL R252, RZ, 0x4, P0 ;  /* 0x00000004fffc7807 */ /* 0x000fe40000000000 */
[----:B------:R-:W-:Y:S02]  /*51230*/  ISETP.GE.AND P0, PT, R87, UR4, PT ;  /* 0x0000000457007c0c */ /* 0x000fe4000bf06270 */
[----:B------:R-:W1:Y:S01]  /*51240*/  S2R R87, SR_TID.X ;  /* 0x0000000000577919 */ /* 0x000e620000002100 */
[----:B------:R-:W-:Y:S02]  /*51250*/  SEL R252, R252, RZ, P2 ;  /* 0x000000fffcfc7207 */ /* 0x000fe40001000000 */
[----:B------:R-:W-:Y:S02]  /*51260*/  SEL R86, RZ, 0x4, P0 ;  /* 0x00000004ff567807 */ /* 0x000fe40000000000 */
[----:B------:R-:W-:Y:S02]  /*51270*/  ISETP.NE.U32.AND P0, PT, R252, RZ, PT ;  /* 0x000000fffc00720c */ /* 0x000fe40003f05070 */
[----:B------:R-:W-:Y:S01]  /*51280*/  SEL R252, R86, RZ, P2 ;  /* 0x000000ff56fc7207 */ /* 0x000fe20001000000 */
[----:B----4-:R-:W-:-:S02]  /*51290*/  IMAD.WIDE R12, R4, 0x4, R102 ;  /* 0x00000004040c7825 */ /* 0x010fc400078e0266 */
[----:B------:R-:W4:Y:S04]  /*512a0*/  LDL.LU.64 R102, [R1+0x578] ;  /* 0x0005780001667983 */ /* 0x000f280000300a00 */
[----:B------:R1:W-:Y:S04]  /*512b0*/  STL.64 [R1+0x15b8], R12 ;  /* 0x0015b80c01007387 */ /* 0x0003e80000100a00 */
[----:B------:R-:W4:Y:S04]  /*512c0*/  LDL.LU.64 R98, [R1+0x588] ;  /* 0x0005880001627983 */ /* 0x000f280000300a00 */
[----:B------:R1:W-:Y:S02]  /*512d0*/  LDGSTS.E [R20+-0x66000], desc[UR22][R12.64], P4 ;  /* 0x9a0000000c147fae */ /* 0x0003e4000a1a1016 */
[----:B-1----:R-:W-:-:S04]  /*512e0*/  SHF.R.U32.HI R86, RZ, 0x6, R87 ;  /* 0x00000006ff567819 */ /* 0x002fc80000011657 */
[----:B------:R-:W-:-:S04]  /*512f0*/  SGXT.U32 R86, R86, 0x1 ;  /* 0x000000015656781a */ /* 0x000fc80000000000 */
[----:B------:R-:W-:-:S04]  /*51300*/  LOP3.LUT R86, R86, 0x7e, RZ, 0xfc, !PT ;  /* 0x0000007e56567812 */ /* 0x000fc800078efcff */
[----:B------:R-:W-:Y:S02]  /*51310*/  ISETP.GE.AND P6, PT, R86, UR4, PT ;  /* 0x0000000456007c0c */ /* 0x000fe4000bfc6270 */
[----:B------:R-:W-:Y:S02]  /*51320*/  ISETP.NE.U32.AND P4, PT, R252, RZ, PT ;  /* 0x000000fffc00720c */ /* 0x000fe40003f85070 */
[----:B------:R-:W-:Y:S02]  /*51330*/  LOP3.LUT R87, R87, 0x7f, RZ, 0xc0, !PT ;  /* 0x0000007f57577812 */ /* 0x000fe400078ec0ff */
[----:B------:R-:W-:Y:S02]  /*51340*/  SEL R252, RZ, 0x4, P6 ;  /* 0x00000004fffc7807 */ /* 0x000fe40003000000 */
[----:B------:R-:W-:Y:S02]  /*51350*/  ISETP.GE.AND P6, PT, R87, UR4, PT ;  /* 0x0000000457007c0c */ /* 0x000fe4000bfc6270 */
[----:B------:R-:W-:Y:S01]  /*51360*/  SEL R12, R252, RZ, P2 ;  /* 0x000000fffc0c7207 */ /* 0x000fe20001000000 */
[----:B------:R-:W4:Y:S01]  /*51370*/  LDL.LU.64 R86, [R1+0x570] ;  /* 0x0005700001567983 */ /* 0x000f220000300a00 */
[----:B------:R-:W-:-:S02]  /*51380*/  SEL R252, RZ, 0x4, P6 ;  /* 0x00000004fffc7807 */ /* 0x000fc40003000000 */
[----:B------:R-:W-:Y:S02]  /*51390*/  ISETP.NE.U32.AND P6, PT, R12, RZ, PT ;  /* 0x000000ff0c00720c */ /* 0x000fe40003fc5070 */
[----:B------:R-:W4:Y:S01]  /*513a0*/  LDL.LU.64 R12, [R1+0x568] ;  /* 0x00056800010c7983 */ /* 0x000f220000300a00 */
[----:B--2---:R-:W-:-:S05]  /*513b0*/  IMAD.WIDE R78, R4, 0x4, R78 ;  /* 0x00000004044e7825 */ /* 0x004fca00078e024e */
[----:B------:R1:W-:Y:S04]  /*513c0*/  STL.64 [R1+0x14a8], R78 ;  /* 0x0014a84e01007387 */ /* 0x0003e80000100a00 */
[----:B------:R-:W-:Y:S04]  /*513d0*/  LDGSTS.E [R20+-0x65ff8], desc[UR22][R78.64], P1 ;  /* 0x9a0080004e147fae */ /* 0x000fe800089a1016 */
[----:B-1----:R-:W2:Y:S01]  /*513e0*/  LDL.LU.64 R78, [R1+0x560] ;  /* 0x00056000014e7983 */ /* 0x002ea20000300a00 */
[----:B------:R-:W-:-:S05]  /*513f0*/  IMAD.WIDE R100, R4, 0x4, R100 ;  /* 0x0000000404647825 */ /* 0x000fca00078e0264 */
[----:B------:R1:W-:Y:S04]  /*51400*/  STL.64 [R1+0x1530], R100 ;  /* 0x0015306401007387 */ /* 0x0003e80000100a00 */
[----:B------:R-:W-:Y:S04]  /*51410*/  LDGSTS.E [R20+-0x64000], desc[UR22][R100.64], P3 ;  /* 0x9c00000064147fae */ /* 0x000fe800099a1016 */
[----:B-1----:R-:W2:Y:S01]  /*51420*/  LDL.LU.64 R100, [R1+0x558] ;  /* 0x0005580001647983 */ /* 0x002ea20000300a00 */
[----:B---3--:R-:W-:-:S03]  /*51430*/  IMAD.WIDE R232, R2, 0x4, R70 ;  /* 0x0000000402e87825 */ /* 0x008fc600078e0246 */
[----:B------:R-:W3:Y:S01]  /*51440*/  LDL.LU.64 R70, [R1+0x550] ;  /* 0x0005500001467983 */ /* 0x000ee20000300a00 */
[----:B------:R-:W-:Y:S01]  /*51450*/  SEL R252, R252, RZ, P2 ;  /* 0x000000fffcfc7207 */ /* 0x000fe20001000000 */
[----:B------:R-:W-:Y:S01]  /*51460*/  IMAD.WIDE R234, R4, 0x4, R234 ;  /* 0x0000000404ea7825 */ /* 0x000fe200078e02ea */
[----:B------:R-:W-:-:S03]  /*51470*/  UIADD3 UR4, UPT, UPT, UR6, -0x200, URZ ;  /* 0xfffffe0006047890 */ /* 0x000fc6000fffe0ff */
[----:B------:R-:W-:Y:S01]  /*51480*/  IMAD.WIDE R94, R4, 0x4, R94 ;  /* 0x00000004045e7825 */ /* 0x000fe200078e025e */
[----:B------:R-:W-:Y:S01]  /*51490*/  ISETP.NE.U32.AND P3, PT, R252, RZ, PT ;  /* 0x000000fffc00720c */ /* 0x000fe20003f65070 */
[----:B------:R-:W-:Y:S01]  /*514a0*/  UIADD3 UR9, UPT, UPT, UR6, -0x280, URZ ;  /* 0xfffffd8006097890 */ /* 0x000fe2000fffe0ff */
[----:B------:R-:W-:Y:S04]  /*514b0*/  STL.64 [R1+0x1578], R234 ;  /* 0x001578ea01007387 */ /* 0x000fe80000100a00 */
[----:B------:R1:W-:Y:S01]  /*514c0*/  STL.64 [R1+0x1538], R94 ;  /* 0x0015385e01007387 */ /* 0x0003e20000100a00 */
[C---:B------:R-:W-:Y:S02]  /*514d0*/  ISETP.GE.AND P1, PT, R3.reuse, UR4, PT ;  /* 0x0000000403007c0c */ /* 0x040fe4000bf26270 */
[----:B------:R-:W-:Y:S01]  /*514e0*/  ISETP.GE.AND P2, PT, R3, UR9, PT ;  /* 0x0000000903007c0c */ /* 0x000fe2000bf46270 */
[----:B------:R-:W-:Y:S01]  /*514f0*/  LDGSTS.E [R20+-0x63ff8], desc[UR22][R234.64], P0 ;  /* 0x9c008000ea147fae */ /* 0x000fe200081a1016 */
[----:B------:R-:W-:-:S02]  /*51500*/  VIADD R3, R19, 0x100000 ;  /* 0x0010000013037836 */ /* 0x000fc40000000000 */
[----:B------:R-:W-:Y:S01]  /*51510*/  VIADD R252, R19, 0x100000 ;  /* 0x0010000013fc7836 */ /* 0x000fe20000000000 */
[----:B------:R-:W-:Y:S01]  /*51520*/  LDGSTS.E [R20+-0x62000], desc[UR22][R94.64], P4 ;  /* 0x9e0000005e147fae */ /* 0x000fe2000a1a1016 */
[----:B----4-:R-:W-:-:S03]  /*51530*/  IMAD.WIDE R230, R2, 0x4, R102 ;  /* 0x0000000402e67825 */ /* 0x010fc600078e0266 */
[----:B------:R-:W4:Y:S01]  /*51540*/  LDL.LU.64 R102, [R1+0x548] ;  /* 0x0005480001667983 */ /* 0x000f220000300a00 */
[----:B------:R-:W-:-:S03]  /*51550*/  IMAD.WIDE R98, R4, 0x4, R98 ;  /* 0x0000000404627825 */ /* 0x000fc600078e0262 */
[----:B------:R-:W-:Y:S04]  /*51560*/  STL.64 [R1+0x580], R232 ;  /* 0x000580e801007387 */ /* 0x000fe80000100a00 */
[----:B------:R-:W-:Y:S04]  /*51570*/  STL.64 [R1+0x578], R230 ;  /* 0x000578e601007387 */ /* 0x000fe80000100a00 */
[----:B------:R1:W-:Y:S04]  /*51580*/  STL.64 [R1+0x1528], R98 ;  /* 0x0015286201007387 */ /* 0x0003e80000100a00 */
[----:B-1----:R-:W4:Y:S04]  /*51590*/  LDL.LU.64 R94, [R1+0x540] ;  /* 0x00054000015e7983 */ /* 0x002f280000300a00 */
[----:B------:R-:W-:Y:S04]  /*515a0*/  LDGSTS.E [R20+-0x61ff8], desc[UR22][R98.64], P6 ;  /* 0x9e00800062147fae */ /* 0x000fe8000b1a1016 */
[----:B------:R-:W0:Y:S04]  /*515b0*/  LDGDEPBAR ;  /* 0x00000000000079af */ /* 0x000e280000000000 */
[----:B------:R-:W-:Y:S04]  /*515c0*/  LDGSTS.E [R3+-0x40000], desc[UR22][R232.64], P3 ;  /* 0xc0000000e8037fae */ /* 0x000fe800099a1016 */
[----:B------:R-:W4:Y:S04]  /*515d0*/  LDL.LU.64 R98, [R1+0x538] ;  /* 0x0005380001627983 */ /* 0x000f280000300a00 */
[----:B------:R1:W-:Y:S04]  /*515e0*/  LDGSTS.E [R252+-0x3fc00], desc[UR22][R230.64], P3 ;  /* 0xc0400000e6fc7fae */ /* 0x0003e800099a1016 */
[----:B------:R1:W-:Y:S02]  /*515f0*/  STL.64 [R1+0x1850], R20 ;  /* 0x0018501401007387 */ /* 0x0003e40000100a00 */
[----:B-1----:R-:W-:-:S02]  /*51600*/  IMAD.WIDE R230, R2, 0x4, R86 ;  /* 0x0000000402e67825 */ /* 0x002fc400078e0256 */
[----:B------:R-:W4:Y:S02]  /*51610*/  LDL.LU.64 R86, [R1+0x530] ;  /* 0x0005300001567983 */ /* 0x000f240000300a00 */
[C---:B------:R-:W-:Y:S02]  /*51620*/  IMAD.WIDE R20, R2.reuse, 0x4, R12 ;  /* 0x0000000402147825 */ /* 0x040fe400078e020c */
[----:B------:R-:W4:Y:S04]  /*51630*/  LDL.LU.64 R12, [R1+0x528] ;  /* 0x00052800010c7983 */ /* 0x000f280000300a00 */
[----:B------:R2:W-:Y:S04]  /*51640*/  STL.64 [R1+0x570], R230 ;  /* 0x000570e601007387 */ /* 0x0005e80000100a00 */
[----:B------:R2:W-:Y:S04]  /*51650*/  LDGSTS.E [R3+-0x3f800], desc[UR22][R230.64], P3 ;  /* 0xc0800000e6037fae */ /* 0x0005e800099a1016 */
[----:B------:R1:W-:Y:S04]  /*51660*/  STL.64 [R1+0x568], R20 ;  /* 0x0005681401007387 */ /* 0x0003e80000100a00 */
[----:B------:R1:W-:Y:S01]  /*51670*/  LDGSTS.E [R252+-0x3f400], desc[UR22][R20.64], P3 ;  /* 0xc0c0000014fc7fae */ /* 0x0003e200099a1016 */
[----:B--2---:R-:W-:-:S03]  /*51680*/  IMAD.WIDE R230, R2, 0x4, R78 ;  /* 0x0000000402e67825 */ /* 0x004fc600078e024e */
[----:B------:R-:W2:Y:S04]  /*51690*/  LDL.LU.64 R78, [R1+0x520] ;  /* 0x00052000014e7983 */ /* 0x000ea80000300a00 */
[----:B------:R3:W-:Y:S01]  /*516a0*/  LDGSTS.E [R3+-0x3f000], desc[UR22][R230.64], P3 ;  /* 0xc1000000e6037fae */ /* 0x0007e200099a1016 */
[----:B-1----:R-:W-:-:S03]  /*516b0*/  IMAD.WIDE R20, R2, 0x4, R100 ;  /* 0x0000000402147825 */ /* 0x002fc600078e0264 */
        /* <DEDUP_REMOVED lines=12> */
[----:B-1----:R-:W-:-:S02]  /*51780*/  IMAD.WIDE R230, R2, 0x4, R94 ;  /* 0x0000000402e67825 */ /* 0x002fc400078e025e */
[----:B------:R-:W4:Y:S04]  /*51790*/  LDL.LU.64 R94, [R1+0x500] ;  /* 0x00050000015e7983 */ /* 0x000f280000300a00 */
[----:B------:R-:W-:Y:S01]  /*517a0*/  LDGSTS.E [R3+-0x3e000], desc[UR22][R230.64], P3 ;  /* 0xc2000000e6037fae */ /* 0x000fe200099a1016 */
[----:B------:R-:W-:-:S03]  /*517b0*/  IMAD.WIDE R20, R2, 0x4, R98 ;  /* 0x0000000402147825 */ /* 0x000fc600078e0262 */
[----:B------:R-:W4:Y:S04]  /*517c0*/  LDL.LU.64 R98, [R1+0x4f8] ;  /* 0x0004f80001627983 */ /* 0x000f280000300a00 */
[----:B------:R-:W-:Y:S04]  /*517d0*/  STL.64 [R1+0x588], R230 ;  /* 0x000588e601007387 */ /* 0x000fe80000100a00 */
[----:B------:R1:W-:Y:S04]  /*517e0*/  STL.64 [R1+0x538], R20 ;  /* 0x0005381401007387 */ /* 0x0003e80000100a00 */
[----:B------:R1:W-:Y:S01]  /*517f0*/  LDGSTS.E [R252+-0x3dc00], desc[UR22][R20.64], P3 ;  /* 0xc240000014fc7fae */ /* 0x0003e200099a1016 */
[----:B------:R-:W-:-:S04]  /*51800*/  IMAD.WIDE R12, R2, 0x4, R12 ;  /* 0x00000004020c7825 */ /* 0x000fc800078e020c */
[C---:B-1----:R-:W-:Y:S02]  /*51810*/  IMAD.WIDE R20, R2.reuse, 0x4, R86 ;  /* 0x0000000402147825 */ /* 0x042fe400078e0256 */
[----:B------:R-:W4:Y:S04]  /*51820*/  LDL.LU.64 R86, [R1+0x4f0] ;  /* 0x0004f00001567983 */ /* 0x000f280000300a00 */
[----:B------:R-:W4:Y:S04]  /*51830*/  LDL.LU.64 R232, [R1+0x4e8] ;  /* 0x0004e80001e87983 */ /* 0x000f280000300a00 */
[----:B------:R2:W-:Y:S04]  /*51840*/  STL.64 [R1+0x530], R20 ;  /* 0x0005301401007387 */ /* 0x0005e80000100a00 */
[----:B------:R2:W-:Y:S04]  /*51850*/  LDGSTS.E [R3+-0x3d800], desc[UR22][R20.64], P3 ;  /* 0xc280000014037fae */ /* 0x0005e800099a1016 */
[----:B------:R1:W-:Y:S04]  /*51860*/  STL.64 [R1+0x598], R12 ;  /* 0x0005980c01007387 */ /* 0x0003e80000100a00 */
[----:B------:R1:W-:Y:S01]  /*51870*/  LDGSTS.E [R252+-0x3d400], desc[UR22][R12.64], P3 ;  /* 0xc2c000000cfc7fae */ /* 0x0003e200099a1016 */
[----:B--2---:R-:W-:-:S03]  /*51880*/  IMAD.WIDE R20, R2, 0x4, R78 ;  /* 0x0000000402147825 */ /* 0x004fc600078e024e */
[----:B------:R-:W2:Y:S04]  /*51890*/  LDL.LU.64 R78, [R1+0x4e0] ;  /* 0x0004e000014e7983 */ /* 0x000ea80000300a00 */
[----:B------:R-:W2:Y:S04]  /*518a0*/  LDL.LU.64 R234, [R1+0x4d8] ;  /* 0x0004d80001ea7983 */ /* 0x000ea80000300a00 */
[----:B------:R-:W-:Y:S04]  /*518b0*/  STL.64 [R1+0x5b0], R20 ;  /* 0x0005b01401007387 */ /* 0x000fe80000100a00 */
[----:B------:R4:W-:Y:S01]  /*518c0*/  LDGSTS.E [R3+-0x3d000], desc[UR22][R20.64], P3 ;  /* 0xc300000014037fae */ /* 0x0009e200099a1016 */
[----:B-1----:R-:W-:-:S05]  /*518d0*/  IMAD.WIDE R12, R2, 0x4, R100 ;  /* 0x00000004020c7825 */ /* 0x002fca00078e0264 */
[----:B------:R1:W-:Y:S04]  /*518e0*/  STL.64 [R1+0x5c8], R12 ;  /* 0x0005c80c01007387 */ /* 0x0003e80000100a00 */
[----:B------:R-:W-:Y:S04]  /*518f0*/  LDGSTS.E [R252+-0x3cc00], desc[UR22][R12.64], P3 ;  /* 0xc34000000cfc7fae */ /* 0x000fe800099a1016 */
[----:B-1----:R-:W2:Y:S01]  /*51900*/  LDL.LU.64 R12, [R1+0x4d0] ;  /* 0x0004d000010c7983 */ /* 0x002ea20000300a00 */
[----:B---3--:R-:W-:-:S03]  /*51910*/  IMAD.WIDE R100, R2, 0x4, R70 ;  /* 0x0000000402647825 */ /* 0x008fc600078e0246 */
[----:B------:R-:W3:Y:S04]  /*51920*/  LDL.LU.64 R70, [R1+0x4c8] ;  /* 0x0004c80001467983 */ /* 0x000ee80000300a00 */
[----:B------:R1:W-:Y:S04]  /*51930*/  STL.64 [R1+0x5f0], R100 ;  /* 0x0005f06401007387 */ /* 0x0003e80000100a00 */
[----:B------:R-:W-:Y:S01]  /*51940*/  LDGSTS.E [R3+-0x3c800], desc[UR22][R100.64], P3 ;  /* 0xc380000064037fae */ /* 0x000fe200099a1016 */
[----:B----4-:R-:W-:-:S05]  /*51950*/  IMAD.WIDE R20, R2, 0x4, R102 ;  /* 0x0000000402147825 */ /* 0x010fca00078e0266 */
[----:B------:R4:W-:Y:S04]  /*51960*/  STL.64 [R1+0x608], R20 ;  /* 0x0006081401007387 */ /* 0x0009e80000100a00 */
[----:B------:R4:W-:Y:S04]  /*51970*/  LDGSTS.E [R252+-0x3c400], desc[UR22][R20.64], P3 ;  /* 0xc3c0000014fc7fae */ /* 0x0009e800099a1016 */
[----:B-1----:R-:W3:Y:S04]  /*51980*/  LDL.LU.64 R100, [R1+0x4c0] ;  /* 0x0004c00001647983 */ /* 0x002ee80000300a00 */
[----:B------:R-:W3:Y:S01]  /*51990*/  LDL.LU.64 R102, [R1+0x4b8] ;  /* 0x0004b80001667983 */ /* 0x000ee20000300a00 */
[----:B------:R-:W-:-:S05]  /*519a0*/  IMAD.WIDE R94, R2, 0x4, R94 ;  /* 0x00000004025e7825 */ /* 0x000fca00078e025e */
[----:B------:R1:W-:Y:S04]  /*519b0*/  STL.64 [R1+0x680], R94 ;  /* 0x0006805e01007387 */ /* 0x0003e80000100a00 */
[----:B------:R-:W-:Y:S01]  /*519c0*/  LDGSTS.E [R3+-0x3c000], desc[UR22][R94.64], P3 ;  /* 0xc40000005e037fae */ /* 0x000fe200099a1016 */
[----:B----4-:R-:W-:-:S05]  /*519d0*/  IMAD.WIDE R20, R2, 0x4, R98 ;  /* 0x0000000402147825 */ /* 0x010fca00078e0262 */
[----:B------:R4:W-:Y:S04]  /*519e0*/  STL.64 [R1+0x688], R20 ;  /* 0x0006881401007387 */ /* 0x0009e80000100a00 */
[----:B------:R4:W-:Y:S04]  /*519f0*/  LDGSTS.E [R252+-0x3bc00], desc[UR22][R20.64], P3 ;  /* 0xc440000014fc7fae */ /* 0x0009e800099a1016 */
[----:B-1----:R-:W3:Y:S04]  /*51a00*/  LDL.LU.64 R94, [R1+0x4b0] ;  /* 0x0004b000015e7983 */ /* 0x002ee80000300a00 */
[----:B------:R-:W3:Y:S01]  /*51a10*/  LDL.LU.64 R98, [R1+0x4a8] ;  /* 0x0004a80001627983 */ /* 0x000ee20000300a00 */
[----:B------:R-:W-:-:S04]  /*51a20*/  IMAD.WIDE R86, R2, 0x4, R86 ;  /* 0x0000000402567825 */ /* 0x000fc800078e0256 */
[C---:B----4-:R-:W-:Y:S01]  /*51a30*/  IMAD.WIDE R20, R2.reuse, 0x4, R232 ;  /* 0x0000000402147825 */ /* 0x050fe200078e02e8 */
[----:B------:R1:W-:Y:S04]  /*51a40*/  STL.64 [R1+0x6c0], R86 ;  /* 0x0006c05601007387 */ /* 0x0003e80000100a00 */
[----:B------:R4:W-:Y:S04]  /*51a50*/  STL.64 [R1+0x6d8], R20 ;  /* 0x0006d81401007387 */ /* 0x0009e80000100a00 */
[----:B------:R-:W-:Y:S04]  /*51a60*/  LDGSTS.E [R3+-0x3b800], desc[UR22][R86.64], P3 ;  /* 0xc480000056037fae */ /* 0x000fe800099a1016 */
[----:B------:R4:W-:Y:S01]  /*51a70*/  LDGSTS.E [R252+-0x3b400], desc[UR22][R20.64], P3 ;  /* 0xc4c0000014fc7fae */ /* 0x0009e200099a1016 */
[----:B--2---:R-:W-:-:S03]  /*51a80*/  IMAD.WIDE R230, R2, 0x4, R78 ;  /* 0x0000000402e67825 */ /* 0x004fc600078e024e */
[----:B------:R-:W2:Y:S04]  /*51a90*/  LDL.LU.64 R78, [R1+0x4a0] ;  /* 0x0004a000014e7983 */ /* 0x000ea80000300a00 */
[----:B-1----:R-:W2:Y:S01]  /*51aa0*/  LDL.LU.64 R86, [R1+0x498] ;  /* 0x0004980001567983 */ /* 0x002ea20000300a00 */
[----:B----4-:R-:W-:-:S03]  /*51ab0*/  IMAD.WIDE R20, R2, 0x4, R234 ;  /* 0x0000000402147825 */ /* 0x010fc600078e02ea */
[----:B------:R-:W-:Y:S04]  /*51ac0*/  STL.64 [R1+0x6f0], R230 ;  /* 0x0006f0e601007387 */ /* 0x000fe80000100a00 */
[----:B------:R-:W-:Y:S04]  /*51ad0*/  LDGSTS.E [R3+-0x3b000], desc[UR22][R230.64], P3 ;  /* 0xc5000000e6037fae */ /* 0x000fe800099a1016 */
[----:B------:R1:W-:Y:S04]  /*51ae0*/  STL.64 [R1+0x6f8], R20 ;  /* 0x0006f81401007387 */ /* 0x0003e80000100a00 */
[----:B------:R1:W-:Y:S04]  /*51af0*/  LDGSTS.E [R252+-0x3ac00], desc[UR22][R20.64], P3 ;  /* 0xc540000014fc7fae */ /* 0x0003e800099a1016 */
[----:B------:R-:W4:Y:S01]  /*51b00*/  LDL.LU.64 R234, [R1+0x490] ;  /* 0x0004900001ea7983 */ /* 0x000f220000300a00 */
[----:B-1----:R-:W-:-:S05]  /*51b10*/  IMAD.WIDE R20, R2, 0x4, R12 ;  /* 0x0000000402147825 */ /* 0x002fca00078e020c */
[----:B------:R1:W-:Y:S01]  /*51b20*/  LDGSTS.E [R3+-0x3a800], desc[UR22][R20.64], P3 ;  /* 0xc580000014037fae */ /* 0x0003e200099a1016 */
[----:B---3--:R-:W-:-:S03]  /*51b30*/  IMAD.WIDE R12, R2, 0x4, R70 ;  /* 0x00000004020c7825 */ /* 0x008fc600078e0246 */
[----:B------:R-:W3:Y:S04]  /*51b40*/  LDL.LU.64 R70, [R1+0x488] ;  /* 0x0004880001467983 */ /* 0x000ee80000300a00 */
[----:B------:R1:W-:Y:S04]  /*51b50*/  STL.64 [R1+0x720], R20 ;  /* 0x0007201401007387 */ /* 0x0003e80000100a00 */
[----:B------:R1:W-:Y:S04]  /*51b60*/  STL.64 [R1+0x728], R12 ;  /* 0x0007280c01007387 */ /* 0x0003e80000100a00 */
[----:B------:R-:W-:Y:S01]  /*51b70*/  LDGSTS.E [R252+-0x3a400], desc[UR22][R12.64], P3 ;  /* 0xc5c000000cfc7fae */ /* 0x000fe200099a1016 */
[----:B------:R-:W-:-:S04]  /*51b80*/  IMAD.WIDE R100, R2, 0x4, R100 ;  /* 0x0000000402647825 */ /* 0x000fc800078e0264 */
[C---:B-1----:R-:W-:Y:S01]  /*51b90*/  IMAD.WIDE R20, R2.reuse, 0x4, R102 ;  /* 0x0000000402147825 */ /* 0x042fe200078e0266 */
[----:B------:R-:W-:Y:S04]  /*51ba0*/  LDGSTS.E [R3+-0x3a000], desc[UR22][R100.64], P3 ;  /* 0xc600000064037fae */ /* 0x000fe800099a1016 */
[----:B------:R-:W4:Y:S04]  /*51bb0*/  LDL.LU.64 R102, [R1+0x480] ;  /* 0x0004800001667983 */ /* 0x000f280000300a00 */
[----:B------:R-:W4:Y:S04]  /*51bc0*/  LDL.LU.64 R12, [R1+0x478] ;  /* 0x00047800010c7983 */ /* 0x000f280000300a00 */
[----:B------:R1:W-:Y:S04]  /*51bd0*/  STL.64 [R1+0x748], R100 ;  /* 0x0007486401007387 */ /* 0x0003e80000100a00 */
[----:B------:R1:W-:Y:S04]  /*51be0*/  STL.64 [R1+0x760], R20 ;  /* 0x0007601401007387 */ /* 0x0003e80000100a00 */
[----:B------:R1:W-:Y:S04]  /*51bf0*/  LDGSTS.E [R252+-0x39c00], desc[UR22][R20.64], P3 ;  /* 0xc640000014fc7fae */ /* 0x0003e800099a1016 */
[----:B-1----:R-:W4:Y:S01]  /*51c00*/  LDL.LU.64 R100, [R1+0x470] ;  /* 0x0004700001647983 */ /* 0x002f220000300a00 */
[----:B------:R-:W-:-:S04]  /*51c10*/  IMAD.WIDE R94, R2, 0x4, R94 ;  /* 0x00000004025e7825 */ /* 0x000fc800078e025e */
[C---:B------:R-:W-:Y:S01]  /*51c20*/  IMAD.WIDE R20, R2.reuse, 0x4, R98 ;  /* 0x0000000402147825 */ /* 0x040fe200078e0262 */
[----:B------:R-:W-:Y:S04]  /*51c30*/  LDGSTS.E [R3+-0x39800], desc[UR22][R94.64], P3 ;  /* 0xc68000005e037fae */ /* 0x000fe800099a1016 */
[----:B------:R-:W4:Y:S04]  /*51c40*/  LDL.LU.64 R98, [R1+0x468] ;  /* 0x0004680001627983 */ /* 0x000f280000300a00 */
[----:B------:R1:W-:Y:S04]  /*51c50*/  STL.64 [R1+0x770], R94 ;  /* 0x0007705e01007387 */ /* 0x0003e80000100a00 */
[----:B------:R2:W-:Y:S04]  /*51c60*/  STL.64 [R1+0x778], R20 ;  /* 0x0007781401007387 */ /* 0x0005e80000100a00 */
[----:B------:R2:W-:Y:S04]  /*51c70*/  LDGSTS.E [R252+-0x39400], desc[UR22][R20.64], P3 ;  /* 0xc6c0000014fc7fae */ /* 0x0005e800099a1016 */
[----:B-1----:R-:W4:Y:S01]  /*51c80*/  LDL.LU.64 R94, [R1+0x460] ;  /* 0x00046000015e7983 */ /* 0x002f220000300a00 */
[----:B--2---:R-:W-:-:S04]  /*51c90*/  IMAD.WIDE R78, R2, 0x4, R78 ;  /* 0x00000004024e7825 */ /* 0x004fc800078e024e */
[C---:B------:R-:W-:Y:S01]  /*51ca0*/  IMAD.WIDE R20, R2.reuse, 0x4, R86 ;  /* 0x0000000402147825 */ /* 0x040fe200078e0256 */
[----:B------:R1:W-:Y:S04]  /*51cb0*/  LDGSTS.E [R3+-0x39000], desc[UR22][R78.64], P3 ;  /* 0xc70000004e037fae */ /* 0x0003e800099a1016 */
[----:B------:R-:W2:Y:S04]  /*51cc0*/  LDL.LU.64 R86, [R1+0x458] ;  /* 0x0004580001567983 */ /* 0x000ea80000300a00 */
[----:B------:R1:W-:Y:S04]  /*51cd0*/  STL.64 [R1+0x11b8], R78 ;  /* 0x0011b84e01007387 */ /* 0x0003e80000100a00 */
[----:B------:R1:W-:Y:S04]  /*51ce0*/  STL.64 [R1+0x11c8], R20 ;  /* 0x0011c81401007387 */ /* 0x0003e80000100a00 */
[----:B------:R2:W-:Y:S04]  /*51cf0*/  LDGSTS.E [R252+-0x38c00], desc[UR22][R20.64], P3 ;  /* 0xc740000014fc7fae */ /* 0x0005e800099a1016 */
[----:B-1----:R-:W2:Y:S04]  /*51d00*/  LDL.LU.64 R78, [R1+0x450] ;  /* 0x00045000014e7983 */ /* 0x002ea80000300a00 */
[----:B------:R-:W2:Y:S01]  /*51d10*/  LDL.LU.64 R20, [R1+0x448] ;  /* 0x0004480001147983 */ /* 0x000ea20000300a00 */
[----:B---3--:R-:W-:-:S03]  /*51d20*/  IMAD.WIDE R232, R2, 0x4, R70 ;  /* 0x0000000402e87825 */ /* 0x008fc600078e0246 */
[----:B------:R-:W3:Y:S04]  /*51d30*/  LDL.LU.64 R70, [R1+0x440] ;  /* 0x0004400001467983 */ /* 0x000ee80000300a00 */
[----:B------:R-:W3:Y:S01]  /*51d40*/  LDL.LU.64 R230, [R1+0x438] ;  /* 0x0004380001e67983 */ /* 0x000ee20000300a00 */
[----:B----4-:R-:W-:-:S05]  /*51d50*/  IMAD.WIDE R234, R2, 0x4, R234 ;  /* 0x0000000402ea7825 */ /* 0x010fca00078e02ea */
[----:B------:R-:W-:Y:S04]  /*51d60*/  STL.64 [R1+0x11d8], R234 ;  /* 0x0011d8ea01007387 */ /* 0x000fe80000100a00 */
[----:B------:R-:W-:Y:S04]  /*51d70*/  LDGSTS.E [R3+-0x38800], desc[UR22][R234.64], P3 ;  /* 0xc7800000ea037fae */ /* 0x000fe800099a1016 */
[----:B------:R1:W-:Y:S04]  /*51d80*/  STL.64 [R1+0x11e8], R232 ;  /* 0x0011e8e801007387 */ /* 0x0003e80000100a00 */
[----:B------:R-:W-:Y:S04]  /*51d90*/  LDGSTS.E [R252+-0x38400], desc[UR22][R232.64], P3 ;  /* 0xc7c00000e8fc7fae */ /* 0x000fe800099a1016 */
[----:B-1----:R-:W4:Y:S04]  /*51da0*/  LDL.LU.64 R232, [R1+0x430] ;  /* 0x0004300001e87983 */ /* 0x002f280000300a00 */
[----:B------:R-:W4:Y:S01]  /*51db0*/  LDL.LU.64 R234, [R1+0x428] ;  /* 0x0004280001ea7983 */ /* 0x000f220000300a00 */
[----:B------:R-:W-:-:S04]  /*51dc0*/  IMAD.WIDE R102, R2, 0x4, R102 ;  /* 0x0000000402667825 */ /* 0x000fc800078e0266 */
[C---:B------:R-:W-:Y:S01]  /*51dd0*/  IMAD.WIDE R12, R2.reuse, 0x4, R12 ;  /* 0x00000004020c7825 */ /* 0x040fe200078e020c */
[----:B------:R1:W-:Y:S04]  /*51de0*/  STL.64 [R1+0x11f8], R102 ;  /* 0x0011f86601007387 */ /* 0x0003e80000100a00 */
[----:B------:R1:W-:Y:S04]  /*51df0*/  STL.64 [R1+0x1208], R12 ;  /* 0x0012080c01007387 */ /* 0x0003e80000100a00 */
[----:B------:R-:W-:Y:S04]  /*51e00*/  LDGSTS.E [R3+-0x20000], desc[UR22][R102.64], P3 ;  /* 0xe000000066037fae */ /* 0x000fe800099a1016 */
[----:B------:R-:W-:Y:S01]  /*51e10*/  LDGSTS.E [R252+-0x1fc00], desc[UR22][R12.64], P3 ;  /* 0xe04000000cfc7fae */ /* 0x000fe200099a1016 */
[----:B------:R-:W-:-:S03]  /*51e20*/  IMAD.WIDE R100, R2, 0x4, R100 ;  /* 0x0000000402647825 */ /* 0x000fc600078e0264 */
[----:B-1----:R-:W4:Y:S04]  /*51e30*/  LDL.LU.64 R102, [R1+0x1a00] ;  /* 0x001a000001667983 */ /* 0x002f280000300a00 */
[----:B------:R-:W4:Y:S01]  /*51e40*/  LDL.LU.64 R12, [R1+0x420] ;  /* 0x00042000010c7983 */ /* 0x000f220000300a00 */
[----:B------:R-:W-:-:S03]  /*51e50*/  IMAD.WIDE R98, R2, 0x4, R98 ;  /* 0x0000000402627825 */ /* 0x000fc600078e0262 */
[----:B------:R1:W-:Y:S04]  /*51e60*/  STL.64 [R1+0x12a0], R100 ;  /* 0x0012a06401007387 */ /* 0x0003e80000100a00 */
[----:B------:R-:W-:Y:S04]  /*51e70*/  LDGSTS.E [R3+-0x1f800], desc[UR22][R100.64], P3 ;  /* 0xe080000064037fae */ /* 0x000fe800099a1016 */
[----:B------:R-:W-:Y:S01]  /*51e80*/  LDGSTS.E [R252+-0x1f400], desc[UR22][R98.64], P3 ;  /* 0xe0c0000062fc7fae */ /* 0x000fe200099a1016 */
[----:B------:R-:W-:-:S03]  /*51e90*/  IMAD.WIDE R94, R2, 0x4, R94 ;  /* 0x00000004025e7825 */ /* 0x000fc600078e025e */
[----:B-1----:R-:W4:Y:S04]  /*51ea0*/  LDL.LU.64 R100, [R1+0x19f8] ;  /* 0x0019f80001647983 */ /* 0x002f280000300a00 */
[----:B------:R1:W-:Y:S04]  /*51eb0*/  STL.64 [R1+0x12b0], R98 ;  /* 0x0012b06201007387 */ /* 0x0003e80000100a00 */
[----:B------:R-:W-:Y:S04]  /*51ec0*/  LDGSTS.E [R3+-0x1f000], desc[UR22][R94.64], P3 ;  /* 0xe10000005e037fae */ /* 0x000fe800099a1016 */
[----:B-1----:R-:W4:Y:S04]  /*51ed0*/  LDL.LU.64 R98, [R1+0x19f0] ;  /* 0x0019f00001627983 */ /* 0x002f280000300a00 */
[----:B------:R1:W-:Y:S04]  /*51ee0*/  STL.64 [R1+0x12c0], R94 ;  /* 0x0012c05e01007387 */ /* 0x0003e80000100a00 */
[----:B-1----:R-:W4:Y:S01]  /*51ef0*/  LDL.LU.64 R94, [R1+0x19e8] ;  /* 0x0019e800015e7983 */ /* 0x002f220000300a00 */
[----:B--2---:R-:W-:-:S05]  /*51f00*/  IMAD.WIDE R86, R2, 0x4, R86 ;  /* 0x0000000402567825 */ /* 0x004fca00078e0256 */
[----:B------:R1:W-:Y:S04]  /*51f10*/  STL.64 [R1+0x12d0], R86 ;  /* 0x0012d05601007387 */ /* 0x0003e80000100a00 */
[----:B------:R-:W-:Y:S01]  /*51f20*/  LDGSTS.E [R252+-0x1ec00], desc[UR22][R86.64], P3 ;  /* 0xe140000056fc7fae */ /* 0x000fe200099a1016 */
[----:B------:R-:W-:-:S03]  /*51f30*/  IMAD.WIDE R78, R2, 0x4, R78 ;  /* 0x00000004024e7825 */ /* 0x000fc600078e024e */
[----:B-1----:R-:W2:Y:S01]  /*51f40*/  LDL.LU.64 R86, [R1+0x19e0] ;  /* 0x0019e00001567983 */ /* 0x002ea20000300a00 */
[----:B------:R-:W-:-:S03]  /*51f50*/  IMAD.WIDE R20, R2, 0x4, R20 ;  /* 0x0000000402147825 */ /* 0x000fc600078e0214 */
[----:B------:R1:W-:Y:S04]  /*51f60*/  STL.64 [R1+0x12e0], R78 ;  /* 0x0012e04e01007387 */ /* 0x0003e80000100a00 */
[----:B------:R-:W-:Y:S04]  /*51f70*/  LDGSTS.E [R3+-0x1e800], desc[UR22][R78.64], P3 ;  /* 0xe18000004e037fae */ /* 0x000fe800099a1016 */
[----:B------:R3:W-:Y:S04]  /*51f80*/  LDGSTS.E [R252+-0x1e400], desc[UR22][R20.64], P3 ;  /* 0xe1c0000014fc7fae */ /* 0x0007e800099a1016 */
[----:B-1----:R-:W2:Y:S04]  /*51f90*/  LDL.LU.64 R78, [R1+0x19d8] ;  /* 0x0019d800014e7983 */ /* 0x002ea80000300a00 */
[----:B------:R1:W-:Y:S01]  /*51fa0*/  STL.64 [R1+0x12e8], R20 ;  /* 0x0012e81401007387 */ /* 0x0003e20000100a00 */
[----:B---3--:R-:W-:-:S04]  /*51fb0*/  IMAD.WIDE R70, R2, 0x4, R70 ;  /* 0x0000000402467825 */ /* 0x008fc800078e0246 */
[----:B-1----:R-:W-:-:S04]  /*51fc0*/  IMAD.WIDE R20, R2, 0x4, R230 ;  /* 0x0000000402147825 */ /* 0x002fc800078e02e6 */
[----:B------:R-:W-:Y:S01]  /*51fd0*/  VIADD R230, R19, 0x100000 ;  /* 0x0010000013e67836 */ /* 0x000fe20000000000 */
[----:B------:R1:W-:Y:S04]  /*51fe0*/  STL.64 [R1+0x12f8], R70 ;  /* 0x0012f84601007387 */ /* 0x0003e80000100a00 */
[----:B------:R-:W-:Y:S04]  /*51ff0*/  LDGSTS.E [R230+-0x1e000], desc[UR22][R70.64], P3 ;  /* 0xe200000046e67fae */ /* 0x000fe800099a1016 */
[----:B------:R3:W-:Y:S04]  /*52000*/  LDGSTS.E [R252+-0x1dc00], desc[UR22][R20.64], P3 ;  /* 0xe240000014fc7fae */ /* 0x0007e800099a1016 */
[----:B-1----:R-:W2:Y:S04]  /*52010*/  LDL.LU.64 R70, [R1+0x19d0] ;  /* 0x0019d00001467983 */ /* 0x002ea80000300a00 */
[----:B------:R3:W-:Y:S01]  /*52020*/  STL.64 [R1+0x1380], R20 ;  /* 0x0013801401007387 */ /* 0x0007e20000100a00 */
[----:B----4-:R-:W-:-:S04]  /*52030*/  IMAD.WIDE R232, R2, 0x4, R232 ;  /* 0x0000000402e87825 */ /* 0x010fc800078e02e8 */
[C---:B---3--:R-:W-:Y:S01]  /*52040*/  IMAD.WIDE R20, R2.reuse, 0x4, R234 ;  /* 0x0000000402147825 */ /* 0x048fe200078e02ea */
[----:B------:R-:W-:Y:S04]  /*52050*/  STL.64 [R1+0x1388], R232 ;  /* 0x001388e801007387 */ /* 0x000fe80000100a00 */
[----:B------:R-:W-:Y:S04]  /*52060*/  LDGSTS.E [R230+-0x1d800], desc[UR22][R232.64], P3 ;  /* 0xe2800000e8e67fae */ /* 0x000fe800099a1016 */
[----:B------:R1:W-:Y:S04]  /*52070*/  STL.64 [R1+0x1390], R20 ;  /* 0x0013901401007387 */ /* 0x0003e80000100a00 */
[----:B------:R1:W-:Y:S02]  /*52080*/  LDGSTS.E [R252+-0x1d400], desc[UR22][R20.64], P3 ;  /* 0xe2c0000014fc7fae */ /* 0x0003e400099a1016 */
[----:B-1----:R-:W-:-:S05]  /*52090*/  IMAD.WIDE R20, R2, 0x4, R12 ;  /* 0x0000000402147825 */ /* 0x002fca00078e020c */
[----:B------:R1:W-:Y:S01]  /*520a0*/  STL.64 [R1+0x1398], R20 ;  /* 0x0013981401007387 */ /* 0x0003e20000100a00 */
[----:B--2---:R-:W-:-:S04]  /*520b0*/  IMAD.WIDE R12, R2, 0x4, R70 ;  /* 0x00000004020c7825 */ /* 0x004fc800078e0246 */
[C---:B------:R-:W-:Y:S02]  /*520c0*/  VIADD R71, R19.reuse, 0x100000 ;  /* 0x0010000013477836 */ /* 0x040fe40000000000 */
[----:B------:R-:W-:Y:S01]  /*520d0*/  VIADD R70, R19, 0x100000 ;  /* 0x0010000013467836 */ /* 0x000fe20000000000 */
[----:B------:R2:W-:Y:S04]  /*520e0*/  STL.64 [R1+0x13a0], R12 ;  /* 0x0013a00c01007387 */ /* 0x0005e80000100a00 */
[----:B------:R1:W-:Y:S04]  /*520f0*/  LDGSTS.E [R71+-0x1d000], desc[UR22][R20.64], P3 ;  /* 0xe300000014477fae */ /* 0x0003e800099a1016 */
        /* <DEDUP_REMOVED lines=28> */
[----:B------:R1:W-:Y:S04]  /*522c0*/  LDGSTS.E [R71+-0x1a800], desc[UR22][R20.64], P3 ;  /* 0xe580000014477fae */ /* 0x0003e800099a1016 */
[----:B------:R2:W-:Y:S04]  /*522d0*/  STL.64 [R1+0x13f8], R12 ;  /* 0x0013f80c01007387 */ /* 0x0005e80000100a00 */
[----:B------:R-:W-:Y:S04]  /*522e0*/  LDGSTS.E [R70+-0x1a400], desc[UR22][R12.64], P3 ;  /* 0xe5c000000c467fae */ /* 0x000fe800099a1016 */
[----:B--2---:R-:W2:Y:S01]  /*522f0*/  LDL.LU.64 R12, [R1+0x3f0] ;  /* 0x0003f000010c7983 */ /* 0x004ea20000300a00 */
[----:B------:R-:W-:-:S03]  /*52300*/  IMAD.WIDE R78, R2, 0x4, R112 ;  /* 0x00000004024e7825 */ /* 0x000fc600078e0270 */
[----:B------:R-:W3:Y:S01]  /*52310*/  LDL.LU.64 R94, [R1+0x3e8] ;  /* 0x0003e800015e7983 */ /* 0x000ee20000300a00 */
[----:B-1----:R-:W-:-:S03]  /*52320*/  IMAD.WIDE R20, R2, 0x4, R114 ;  /* 0x0000000402147825 */ /* 0x002fc600078e0272 */
[----:B------:R1:W-:Y:S01]  /*52330*/  STL.64 [R1+0x13f0], R78 ;  /* 0x0013f04e01007387 */ /* 0x0003e20000100a00 */
[----:B------:R-:W-:-:S03]  /*52340*/  IMAD.WIDE R98, R2, 0x4, R116 ;  /* 0x0000000402627825 */ /* 0x000fc600078e0274 */
[----:B------:R-:W-:Y:S04]  /*52350*/  LDGSTS.E [R71+-0x1a000], desc[UR22][R78.64], P3 ;  /* 0xe60000004e477fae */ /* 0x000fe800099a1016 */
[----:B------:R4:W-:Y:S04]  /*52360*/  STL.64 [R1+0x13e8], R20 ;  /* 0x0013e81401007387 */ /* 0x0009e80000100a00 */
[----:B------:R4:W-:Y:S04]  /*52370*/  LDGSTS.E [R70+-0x19c00], desc[UR22][R20.64], P3 ;  /* 0xe640000014467fae */ /* 0x0009e800099a1016 */
[----:B------:R-:W3:Y:S04]  /*52380*/  LDL.LU.64 R86, [R1+0x3e0] ;  /* 0x0003e00001567983 */ /* 0x000ee80000300a00 */
[----:B-1----:R-:W3:Y:S01]  /*52390*/  LDL.LU.64 R78, [R1+0x3d8] ;  /* 0x0003d800014e7983 */ /* 0x002ee20000300a00 */
[----:B----4-:R-:W-:-:S03]  /*523a0*/  IMAD.WIDE R20, R2, 0x4, R118 ;  /* 0x0000000402147825 */ /* 0x010fc600078e0276 */
[----:B------:R1:W-:Y:S04]  /*523b0*/  STL.64 [R1+0x13e0], R98 ;  /* 0x0013e06201007387 */ /* 0x0003e80000100a00 */
[----:B------:R1:W-:Y:S04]  /*523c0*/  LDGSTS.E [R71+-0x19800], desc[UR22][R98.64], P3 ;  /* 0xe680000062477fae */ /* 0x0003e800099a1016 */
[----:B------:R4:W-:Y:S04]  /*523d0*/  STL.64 [R1+0x13d8], R20 ;  /* 0x0013d81401007387 */ /* 0x0009e80000100a00 */
[----:B------:R-:W-:Y:S01]  /*523e0*/  LDGSTS.E [R70+-0x19400], desc[UR22][R20.64], P3 ;  /* 0xe6c0000014467fae */ /* 0x000fe200099a1016 */
[----:B------:R-:W-:-:S04]  /*523f0*/  IMAD.WIDE R100, R2, 0x4, R120 ;  /* 0x0000000402647825 */ /* 0x000fc800078e0278 */
[C---:B-1----:R-:W-:Y:S01]  /*52400*/  IMAD.WIDE R98, R2.reuse, 0x4, R122 ;  /* 0x0000000402627825 */ /* 0x042fe200078e027a */
[----:B------:R1:W-:Y:S04]  /*52410*/  LDGSTS.E [R71+-0x19000], desc[UR22][R100.64], P3 ;  /* 0xe700000064477fae */ /* 0x0003e800099a1016 */
[----:B------:R1:W-:Y:S04]  /*52420*/  LDGSTS.E [R70+-0x18c00], desc[UR22][R98.64], P3 ;  /* 0xe740000062467fae */ /* 0x0003e800099a1016 */
[----:B----4-:R-:W4:Y:S04]  /*52430*/  LDL.LU.64 R20, [R1+0x3d0] ;  /* 0x0003d00001147983 */ /* 0x010f280000300a00 */
[----:B------:R-:W4:Y:S04]  /*52440*/  LDL.LU.64 R230, [R1+0x3c8] ;  /* 0x0003c80001e67983 */ /* 0x000f280000300a00 */
[----:B------:R1:W-:Y:S04]  /*52450*/  STL.64 [R1+0x13d0], R100 ;  /* 0x0013d06401007387 */ /* 0x0003e80000100a00 */
[----:B------:R1:W-:Y:S04]  /*52460*/  STL.64 [R1+0x13c8], R98 ;  /* 0x0013c86201007387 */ /* 0x0003e80000100a00 */
[----:B------:R-:W4:Y:S01]  /*52470*/  LDL.LU.64 R232, [R1+0x3c0] ;  /* 0x0003c00001e87983 */ /* 0x000f220000300a00 */
[----:B-1----:R-:W-:-:S03]  /*52480*/  IMAD.WIDE R100, R2, 0x4, R124 ;  /* 0x0000000402647825 */ /* 0x002fc600078e027c */
[----:B------:R-:W4:Y:S01]  /*52490*/  LDL.LU.64 R234, [R1+0x3b8] ;  /* 0x0003b80001ea7983 */ /* 0x000f220000300a00 */
[----:B------:R-:W-:-:S03]  /*524a0*/  IMAD.WIDE R98, R2, 0x4, R126 ;  /* 0x0000000402627825 */ /* 0x000fc600078e027e */
[----:B------:R2:W-:Y:S04]  /*524b0*/  STL.64 [R1+0x13c0], R100 ;  /* 0x0013c06401007387 */ /* 0x0005e80000100a00 */
[----:B------:R2:W-:Y:S04]  /*524c0*/  LDGSTS.E [R71+-0x18800], desc[UR22][R100.64], P3 ;  /* 0xe780000064477fae */ /* 0x0005e800099a1016 */
[----:B------:R3:W-:Y:S04]  /*524d0*/  STL.64 [R1+0x13b8], R98 ;  /* 0x0013b86201007387 */ /* 0x0007e80000100a00 */
[----:B------:R3:W-:Y:S01]  /*524e0*/  LDGSTS.E [R70+-0x18400], desc[UR22][R98.64], P3 ;  /* 0xe7c0000062467fae */ /* 0x0007e200099a1016 */
[----:B--2---:R-:W-:-:S03]  /*524f0*/  IMAD.WIDE R100, R2, 0x4, R12 ;  /* 0x0000000402647825 */ /* 0x004fc600078e020c */
[----:B------:R-:W2:Y:S01]  /*52500*/  LDL.LU.64 R12, [R1+0x3b0] ;  /* 0x0003b000010c7983 */ /* 0x000ea20000300a00 */
[----:B------:R-:W-:Y:S02]  /*52510*/  VIADD R71, R18, 0x100000 ;  /* 0x0010000012477836 */ /* 0x000fe40000000000 */
[----:B---3--:R-:W-:Y:S02]  /*52520*/  IMAD.WIDE R98, R2, 0x4, R94 ;  /* 0x0000000402627825 */ /* 0x008fe400078e025e */
[----:B------:R-:W3:Y:S02]  /*52530*/  LDL.LU.64 R94, [R1+0x3a8] ;  /* 0x0003a800015e7983 */ /* 0x000ee40000300a00 */
[----:B------:R-:W-:Y:S02]  /*52540*/  VIADD R70, R18, 0x100000 ;  /* 0x0010000012467836 */ /* 0x000fe40000000000 */
[----:B------:R1:W-:Y:S04]  /*52550*/  STL.64 [R1+0x4b0], R100 ;  /* 0x0004b06401007387 */ /* 0x0003e80000100a00 */
[----:B------:R1:W-:Y:S04]  /*52560*/  LDGSTS.E [R71+-0x3ff80], desc[UR22][R100.64], P3 ;  /* 0xc008000064477fae */ /* 0x0003e800099a1016 */
[----:B------:R1:W-:Y:S04]  /*52570*/  STL.64 [R1+0x4a8], R98 ;  /* 0x0004a86201007387 */ /* 0x0003e80000100a00 */
[----:B------:R1:W-:Y:S02]  /*52580*/  LDGSTS.E [R70+-0x3fb80], desc[UR22][R98.64], P3 ;  /* 0xc048000062467fae */ /* 0x0003e400099a1016 */
[----:B-1----:R-:W-:-:S02]  /*52590*/  IMAD.WIDE R100, R2, 0x4, R86 ;  /* 0x0000000402647825 */ /* 0x002fc400078e0256 */
[----:B------:R-:W3:Y:S04]  /*525a0*/  LDL.LU.64 R86, [R1+0x3a0] ;  /* 0x0003a00001567983 */ /* 0x000ee80000300a00 */
[----:B------:R1:W-:Y:S01]  /*525b0*/  LDGSTS.E [R71+-0x3f780], desc[UR22][R100.64], P3 ;  /* 0xc088000064477fae */ /* 0x0003e200099a1016 */
[----:B------:R-:W-:-:S03]  /*525c0*/  IMAD.WIDE R98, R2, 0x4, R78 ;  /* 0x0000000402627825 */ /* 0x000fc600078e024e */
[----:B------:R-:W3:Y:S04]  /*525d0*/  LDL.LU.64 R78, [R1+0x398] ;  /* 0x00039800014e7983 */ /* 0x000ee80000300a00 */
[----:B------:R1:W-:Y:S04]  /*525e0*/  STL.64 [R1+0x498], R100 ;  /* 0x0004986401007387 */ /* 0x0003e80000100a00 */
[----:B------:R1:W-:Y:S04]  /*525f0*/  STL.64 [R1+0x490], R98 ;  /* 0x0004906201007387 */ /* 0x0003e80000100a00 */
[----:B------:R-:W-:Y:S01]  /*52600*/  LDGSTS.E [R70+-0x3f380], desc[UR22][R98.64], P3 ;  /* 0xc0c8000062467fae */ /* 0x000fe200099a1016 */
[----:B----4-:R-:W-:-:S03]  /*52610*/  IMAD.WIDE R102, R2, 0x4, R20 ;  /* 0x0000000402667825 */ /* 0x010fc600078e0214 */
[----:B------:R-:W4:Y:S01]  /*52620*/  LDL.LU.64 R20, [R1+0x390] ;  /* 0x0003900001147983 */ /* 0x000f220000300a00 */
[----:B-1----:R-:W-:-:S03]  /*52630*/  IMAD.WIDE R100, R2, 0x4, R230 ;  /* 0x0000000402647825 */ /* 0x002fc600078e02e6 */
[----:B------:R-:W4:Y:S04]  /*52640*/  LDL.LU.64 R98, [R1+0x388] ;  /* 0x0003880001627983 */ /* 0x000f280000300a00 */
[----:B------:R1:W-:Y:S04]  /*52650*/  STL.64 [R1+0x488], R102 ;  /* 0x0004886601007387 */ /* 0x0003e80000100a00 */
[----:B------:R1:W-:Y:S04]  /*52660*/  STL.64 [R1+0x480], R100 ;  /* 0x0004806401007387 */ /* 0x0003e80000100a00 */
[----:B------:R1:W-:Y:S04]  /*52670*/  LDGSTS.E [R71+-0x3ef80], desc[UR22][R102.64], P3 ;  /* 0xc108000066477fae */ /* 0x0003e800099a1016 */
[----:B------:R1:W-:Y:S04]  /*52680*/  LDGSTS.E [R70+-0x3eb80], desc[UR22][R100.64], P3 ;  /* 0xc148000064467fae */ /* 0x0003e800099a1016 */
[----:B------:R-:W4:Y:S01]  /*52690*/  LDL.LU.64 R230, [R1+0x380] ;  /* 0x0003800001e67983 */ /* 0x000f220000300a00 */
[----:B-1----:R-:W-:-:S03]  /*526a0*/  IMAD.WIDE R102, R2, 0x4, R232 ;  /* 0x0000000402667825 */ /* 0x002fc600078e02e8 */
[----:B------:R-:W4:Y:S01]  /*526b0*/  LDL.LU.64 R232, [R1+0x378] ;  /* 0x0003780001e87983 */ /* 0x000f220000300a00 */
[----:B------:R-:W-:-:S03]  /*526c0*/  IMAD.WIDE R100, R2, 0x4, R234 ;  /* 0x0000000402647825 */ /* 0x000fc600078e02ea */
[----:B------:R-:W-:Y:S04]  /*526d0*/  STL.64 [R1+0x478], R102 ;  /* 0x0004786601007387 */ /* 0x000fe80000100a00 */
[----:B------:R-:W-:Y:S04]  /*526e0*/  LDGSTS.E [R71+-0x3e780], desc[UR22][R102.64], P3 ;  /* 0xc188000066477fae */ /* 0x000fe800099a1016 */
[----:B------:R2:W-:Y:S04]  /*526f0*/  STL.64 [R1+0x470], R100 ;  /* 0x0004706401007387 */ /* 0x0005e80000100a00 */
[----:B------:R2:W-:Y:S04]  /*52700*/  LDGSTS.E [R70+-0x3e380], desc[UR22][R100.64], P3 ;  /* 0xc1c8000064467fae */ /* 0x0005e800099a1016 */
[----:B------:R-:W4:Y:S01]  /*52710*/  LDL.LU.64 R234, [R1+0x370] ;  /* 0x0003700001ea7983 */ /* 0x000f220000300a00 */
[----:B--2---:R-:W-:-:S03]  /*52720*/  IMAD.WIDE R100, R2, 0x4, R12 ;  /* 0x0000000402647825 */ /* 0x004fc600078e020c */
[----:B------:R-:W2:Y:S01]  /*52730*/  LDL.LU.64 R12, [R1+0x368] ;  /* 0x00036800010c7983 */ /* 0x000ea20000300a00 */
[----:B---3--:R-:W-:-:S03]  /*52740*/  IMAD.WIDE R94, R2, 0x4, R94 ;  /* 0x00000004025e7825 */ /* 0x008fc600078e025e */
[----:B------:R1:W-:Y:S04]  /*52750*/  STL.64 [R1+0x468], R100 ;  /* 0x0004686401007387 */ /* 0x0003e80000100a00 */
[----:B------:R1:W-:Y:S04]  /*52760*/  LDGSTS.E [R71+-0x3df80], desc[UR22][R100.64], P3 ;  /* 0xc208000064477fae */ /* 0x0003e800099a1016 */
[----:B------:R3:W-:Y:S04]  /*52770*/  STL.64 [R1+0x460], R94 ;  /* 0x0004605e01007387 */ /* 0x0007e80000100a00 */
[----:B------:R-:W-:Y:S01]  /*52780*/  LDGSTS.E [R70+-0x3db80], desc[UR22][R94.64], P3 ;  /* 0xc24800005e467fae */ /* 0x000fe200099a1016 */
[----:B-1----:R-:W-:-:S03]  /*52790*/  IMAD.WIDE R100, R2, 0x4, R86 ;  /* 0x0000000402647825 */ /* 0x002fc600078e0256 */
[----:B---3--:R-:W3:Y:S04]  /*527a0*/  LDL.LU.64 R94, [R1+0x360] ;  /* 0x00036000015e7983 */ /* 0x008ee80000300a00 */
[----:B------:R-:W3:Y:S01]  /*527b0*/  LDL.LU.64 R86, [R1+0x358] ;  /* 0x0003580001567983 */ /* 0x000ee20000300a00 */
[----:B------:R-:W-:-:S03]  /*527c0*/  IMAD.WIDE R78, R2, 0x4, R78 ;  /* 0x00000004024e7825 */ /* 0x000fc600078e024e */
[----:B------:R4:W-:Y:S04]  /*527d0*/  STL.64 [R1+0x458], R100 ;  /* 0x0004586401007387 */ /* 0x0009e80000100a00 */
[----:B------:R4:W-:Y:S04]  /*527e0*/  LDGSTS.E [R71+-0x3d780], desc[UR22][R100.64], P3 ;  /* 0xc288000064477fae */ /* 0x0009e800099a1016 */
[----:B------:R1:W-:Y:S04]  /*527f0*/  STL.64 [R1+0x450], R78 ;  /* 0x0004504e01007387 */ /* 0x0003e80000100a00 */
[----:B------:R-:W-:Y:S01]  /*52800*/  LDGSTS.E [R70+-0x3d380], desc[UR22][R78.64], P3 ;  /* 0xc2c800004e467fae */ /* 0x000fe200099a1016 */
[----:B----4-:R-:W-:-:S03]  /*52810*/  IMAD.WIDE R100, R2, 0x4, R20 ;  /* 0x0000000402647825 */ /* 0x010fc600078e0214 */
[----:B-1----:R-:W4:Y:S04]  /*52820*/  LDL.LU.64 R78, [R1+0x350] ;  /* 0x00035000014e7983 */ /* 0x002f280000300a00 */
[----:B------:R-:W4:Y:S01]  /*52830*/  LDL.LU.64 R20, [R1+0x348] ;  /* 0x0003480001147983 */ /* 0x000f220000300a00 */
[----:B------:R-:W-:-:S03]  /*52840*/  IMAD.WIDE R98, R2, 0x4, R98 ;  /* 0x0000000402627825 */ /* 0x000fc600078e0262 */
        /* <DEDUP_REMOVED lines=12> */
[----:B-1----:R-:W-:-:S03]  /*52910*/  IMAD.WIDE R100, R2, 0x4, R234 ;  /* 0x0000000402647825 */ /* 0x002fc600078e02ea */
[----:B------:R-:W4:Y:S04]  /*52920*/  LDL.LU.64 R234, [R1+0x330] ;  /* 0x0003300001ea7983 */ /* 0x000f280000300a00 */
[----:B------:R-:W-:Y:S01]  /*52930*/  LDGSTS.E [R71+-0x3bf80], desc[UR22][R100.64], P3 ;  /* 0xc408000064477fae */ /* 0x000fe200099a1016 */
[----:B--2---:R-:W-:-:S03]  /*52940*/  IMAD.WIDE R98, R2, 0x4, R12 ;  /* 0x0000000402627825 */ /* 0x004fc600078e020c */
[----:B------:R-:W2:Y:S04]  /*52950*/  LDL.LU.64 R12, [R1+0x328] ;  /* 0x00032800010c7983 */ /* 0x000ea80000300a00 */
[----:B------:R1:W-:Y:S04]  /*52960*/  STL.64 [R1+0x4c8], R100 ;  /* 0x0004c86401007387 */ /* 0x0003e80000100a00 */
[----:B------:R3:W-:Y:S04]  /*52970*/  STL.64 [R1+0x4d8], R98 ;  /* 0x0004d86201007387 */ /* 0x0007e80000100a00 */
[----:B------:R-:W2:Y:S04]  /*52980*/  LDL.LU.64 R102, [R1+0x320] ;  /* 0x0003200001667983 */ /* 0x000ea80000300a00 */
[----:B-1----:R-:W2:Y:S04]  /*52990*/  LDL.LU.64 R100, [R1+0x318] ;  /* 0x0003180001647983 */ /* 0x002ea80000300a00 */
[----:B------:R-:W-:Y:S01]  /*529a0*/  LDGSTS.E [R70+-0x3bb80], desc[UR22][R98.64], P3 ;  /* 0xc448000062467fae */ /* 0x000fe200099a1016 */
[----:B---3--:R-:W-:-:S04]  /*529b0*/  IMAD.WIDE R94, R2, 0x4, R94 ;  /* 0x00000004025e7825 */ /* 0x008fc800078e025e */
[C---:B------:R-:W-:Y:S01]  /*529c0*/  IMAD.WIDE R86, R2.reuse, 0x4, R86 ;  /* 0x0000000402567825 */ /* 0x040fe200078e0256 */
[----:B------:R1:W-:Y:S04]  /*529d0*/  STL.64 [R1+0x4f8], R94 ;  /* 0x0004f85e01007387 */ /* 0x0003e80000100a00 */
[----:B------:R3:W-:Y:S04]  /*529e0*/  STL.64 [R1+0x510], R86 ;  /* 0x0005105601007387 */ /* 0x0007e80000100a00 */
[----:B------:R-:W-:Y:S04]  /*529f0*/  LDGSTS.E [R71+-0x3b780], desc[UR22][R94.64], P3 ;  /* 0xc48800005e477fae */ /* 0x000fe800099a1016 */
[----:B------:R-:W2:Y:S04]  /*52a00*/  LDL.LU.64 R98, [R1+0x310] ;  /* 0x0003100001627983 */ /* 0x000ea80000300a00 */
[----:B------:R-:W-:Y:S04]  /*52a10*/  LDGSTS.E [R70+-0x3b380], desc[UR22][R86.64], P3 ;  /* 0xc4c8000056467fae */ /* 0x000fe800099a1016 */
[----:B-1----:R-:W2:Y:S01]  /*52a20*/  LDL.LU.64 R94, [R1+0x308] ;  /* 0x00030800015e7983 */ /* 0x002ea20000300a00 */
[----:B----4-:R-:W-:-:S04]  /*52a30*/  IMAD.WIDE R78, R2, 0x4, R78 ;  /* 0x00000004024e7825 */ /* 0x010fc800078e024e */
[C---:B------:R-:W-:Y:S01]  /*52a40*/  IMAD.WIDE R20, R2.reuse, 0x4, R20 ;  /* 0x0000000402147825 */ /* 0x040fe200078e0214 */
[----:B------:R1:W-:Y:S04]  /*52a50*/  STL.64 [R1+0x528], R78 ;  /* 0x0005284e01007387 */ /* 0x0003e80000100a00 */
[----:B------:R4:W-:Y:S04]  /*52a60*/  STL.64 [R1+0x5a8], R20 ;  /* 0x0005a81401007387 */ /* 0x0009e80000100a00 */
[----:B------:R-:W-:Y:S04]  /*52a70*/  LDGSTS.E [R71+-0x3af80], desc[UR22][R78.64], P3 ;  /* 0xc50800004e477fae */ /* 0x000fe800099a1016 */
[----:B---3--:R-:W3:Y:S04]  /*52a80*/  LDL.LU.64 R86, [R1+0x300] ;  /* 0x0003000001567983 */ /* 0x008ee80000300a00 */
[----:B------:R-:W-:Y:S04]  /*52a90*/  LDGSTS.E [R70+-0x3ab80], desc[UR22][R20.64], P3 ;  /* 0xc548000014467fae */ /* 0x000fe800099a1016 */
[----:B-1----:R-:W3:Y:S01]  /*52aa0*/  LDL.LU.64 R78, [R1+0x90] ;  /* 0x00009000014e7983 */ /* 0x002ee20000300a00 */
[----:B------:R-:W-:-:S05]  /*52ab0*/  IMAD.WIDE R106, R2, 0x4, R230 ;  /* 0x00000004026a7825 */ /* 0x000fca00078e02e6 */
[----:B------:R-:W-:Y:S01]  /*52ac0*/  LDGSTS.E [R71+-0x3a780], desc[UR22][R106.64], P3 ;  /* 0xc58800006a477fae */ /* 0x000fe200099a1016 */
[----:B------:R-:W-:-:S03]  /*52ad0*/  IMAD.WIDE R104, R2, 0x4, R232 ;  /* 0x0000000402687825 */ /* 0x000fc600078e02e8 */
[----:B----4-:R-:W4:Y:S04]  /*52ae0*/  LDL.LU.64 R20, [R1+0x78] ;  /* 0x0000780001147983 */ /* 0x010f280000300a00 */
[----:B------:R-:W4:Y:S04]  /*52af0*/  LDL.LU.64 R230, [R1+0x60] ;  /* 0x0000600001e67983 */ /* 0x000f280000300a00 */
[----:B------:R-:W-:Y:S04]  /*52b00*/  STL.64 [R1+0x5c0], R106 ;  /* 0x0005c06a01007387 */ /* 0x000fe80000100a00 */
[----:B------:R1:W-:Y:S04]  /*52b10*/  STL.64 [R1+0x5d0], R104 ;  /* 0x0005d06801007387 */ /* 0x0003e80000100a00 */
[----:B------:R1:W-:Y:S04]  /*52b20*/  LDGSTS.E [R70+-0x3a380], desc[UR22][R104.64], P3 ;  /* 0xc5c8000068467fae */ /* 0x0003e800099a1016 */
[----:B------:R-:W4:Y:S01]  /*52b30*/  LDL.LU.64 R232, [R1+0x48] ;  /* 0x0000480001e87983 */ /* 0x000f220000300a00 */
[----:B-1----:R-:W-:-:S03]  /*52b40*/  IMAD.WIDE R104, R2, 0x4, R234 ;  /* 0x0000000402687825 */ /* 0x002fc600078e02ea */
[----:B------:R-:W4:Y:S04]  /*52b50*/  LDL.LU.64 R234, [R1+0x30] ;  /* 0x0000300001ea7983 */ /* 0x000f280000300a00 */
[----:B------:R-:W-:Y:S04]  /*52b60*/  STL.64 [R1+0x600], R104 ;  /* 0x0006006801007387 */ /* 0x000fe80000100a00 */
[----:B------:R-:W-:Y:S01]  /*52b70*/  LDGSTS.E [R71+-0x39f80], desc[UR22][R104.64], P3 ;  /* 0xc608000068477fae */ /* 0x000fe200099a1016 */
[----:B--2---:R-:W-:-:S05]  /*52b80*/  IMAD.WIDE R12, R2, 0x4, R12 ;  /* 0x00000004020c7825 */ /* 0x004fca00078e020c */
[----:B------:R1:W-:Y:S04]  /*52b90*/  STL.64 [R1+0x660], R12 ;  /* 0x0006600c01007387 */ /* 0x0003e80000100a00 */
[----:B------:R-:W-:Y:S04]  /*52ba0*/  LDGSTS.E [R70+-0x39b80], desc[UR22][R12.64], P3 ;  /* 0xc64800000c467fae */ /* 0x000fe800099a1016 */
[----:B-1----:R-:W2:Y:S01]  /*52bb0*/  LDL.LU.64 R12, [R1+0x18] ;  /* 0x00001800010c7983 */ /* 0x002ea20000300a00 */
[----:B------:R-:W-:-:S04]  /*52bc0*/  IMAD.WIDE R102, R2, 0x4, R102 ;  /* 0x0000000402667825 */ /* 0x000fc800078e0266 */
[C---:B------:R-:W-:Y:S01]  /*52bd0*/  IMAD.WIDE R100, R2.reuse, 0x4, R100 ;  /* 0x0000000402647825 */ /* 0x040fe200078e0264 */
[----:B------:R-:W-:Y:S04]  /*52be0*/  STL.64 [R1+0x6b8], R102 ;  /* 0x0006b86601007387 */ /* 0x000fe80000100a00 */
[----:B------:R-:W-:Y:S04]  /*52bf0*/  LDGSTS.E [R71+-0x39780], desc[UR22][R102.64], P3 ;  /* 0xc688000066477fae */ /* 0x000fe800099a1016 */
[----:B------:R-:W-:Y:S04]  /*52c00*/  STL.64 [R1+0x6c8], R100 ;  /* 0x0006c86401007387 */ /* 0x000fe80000100a00 */
[----:B------:R-:W-:Y:S01]  /*52c10*/  LDGSTS.E [R70+-0x39380], desc[UR22][R100.64], P3 ;  /* 0xc6c8000064467fae */ /* 0x000fe200099a1016 */
[----:B------:R-:W-:-:S04]  /*52c20*/  IMAD.WIDE R98, R2, 0x4, R98 ;  /* 0x0000000402627825 */ /* 0x000fc800078e0262 */
[C---:B------:R-:W-:Y:S01]  /*52c30*/  IMAD.WIDE R94, R2.reuse, 0x4, R94 ;  /* 0x00000004025e7825 */ /* 0x040fe200078e025e */
[----:B------:R-:W-:Y:S04]  /*52c40*/  STL.64 [R1+0x6e8], R98 ;  /* 0x0006e86201007387 */ /* 0x000fe80000100a00 */
[----:B------:R-:W-:Y:S04]  /*52c50*/  LDGSTS.E [R71+-0x38f80], desc[UR22][R98.64], P3 ;  /* 0xc708000062477fae */ /* 0x000fe800099a1016 */
[----:B------:R-:W-:Y:S04]  /*52c60*/  STL.64 [R1+0x700], R94 ;  /* 0x0007005e01007387 */ /* 0x000fe80000100a00 */
[----:B------:R-:W-:Y:S01]  /*52c70*/  LDGSTS.E [R70+-0x38b80], desc[UR22][R94.64], P3 ;  /* 0xc74800005e467fae */ /* 0x000fe200099a1016 */
[----:B---3--:R-:W-:-:S04]  /*52c80*/  IMAD.WIDE R86, R2, 0x4, R86 ;  /* 0x0000000402567825 */ /* 0x008fc800078e0256 */
[C---:B------:R-:W-:Y:S01]  /*52c90*/  IMAD.WIDE R78, R2.reuse, 0x4, R78 ;  /* 0x00000004024e7825 */ /* 0x040fe200078e024e */
[----:B------:R-:W-:Y:S04]  /*52ca0*/  STL.64 [R1+0x718], R86 ;  /* 0x0007185601007387 */ /* 0x000fe80000100a00 */
[----:B------:R-:W-:Y:S04]  /*52cb0*/  LDGSTS.E [R71+-0x38780], desc[UR22][R86.64], P3 ;  /* 0xc788000056477fae */ /* 0x000fe800099a1016 */
[----:B------:R4:W-:Y:S04]  /*52cc0*/  STL.64 [R1+0x738], R78 ;  /* 0x0007384e01007387 */ /* 0x0009e80000100a00 */
[----:B------:R4:W-:Y:S02]  /*52cd0*/  LDGSTS.E [R70+-0x38380], desc[UR22][R78.64], P3 ;  /* 0xc7c800004e467fae */ /* 0x0009e400099a1016 */
[----:B----4-:R-:W-:-:S04]  /*52ce0*/  IMAD.WIDE R78, R2, 0x4, R20 ;  /* 0x00000004024e7825 */ /* 0x010fc800078e0214 */
[C---:B------:R-:W-:Y:S01]  /*52cf0*/  IMAD.WIDE R20, R2.reuse, 0x4, R230 ;  /* 0x0000000402147825 */ /* 0x040fe200078e02e6 */
[----:B------:R1:W-:Y:S04]  /*52d00*/  STL.64 [R1+0x750], R78 ;  /* 0x0007504e01007387 */ /* 0x0003e80000100a00 */
[----:B------:R1:W-:Y:S04]  /*52d10*/  LDGSTS.E [R71+-0x1ff80], desc[UR22][R78.64], P3 ;  /* 0xe00800004e477fae */ /* 0x0003e800099a1016 */
[----:B------:R3:W-:Y:S04]  /*52d20*/  STL.64 [R1+0x10e0], R20 ;  /* 0x0010e01401007387 */ /* 0x0007e80000100a00 */
[----:B------:R3:W-:Y:S01]  /*52d30*/  LDGSTS.E [R70+-0x1fb80], desc[UR22][R20.64], P3 ;  /* 0xe048000014467fae */ /* 0x0007e200099a1016 */
[----:B-1----:R-:W-:-:S04]  /*52d40*/  IMAD.WIDE R78, R2, 0x4, R232 ;  /* 0x00000004024e7825 */ /* 0x002fc800078e02e8 */
[C---:B---3--:R-:W-:Y:S01]  /*52d50*/  IMAD.WIDE R20, R2.reuse, 0x4, R234 ;  /* 0x0000000402147825 */ /* 0x048fe200078e02ea */
[----:B------:R-:W-:Y:S04]  /*52d60*/  STL.64 [R1+0x10f0], R78 ;  /* 0x0010f04e01007387 */ /* 0x000fe80000100a00 */
[----:B------:R-:W-:Y:S04]  /*52d70*/  LDGSTS.E [R71+-0x1f780], desc[UR22][R78.64], P3 ;  /* 0xe08800004e477fae */ /* 0x000fe800099a1016 */
[----:B------:R2:W-:Y:S04]  /*52d80*/  STL.64 [R1+0x1100], R20 ;  /* 0x0011001401007387 */ /* 0x0005e80000100a00 */
[----:B------:R2:W-:Y:S02]  /*52d90*/  LDGSTS.E [R70+-0x1f380], desc[UR22][R20.64], P3 ;  /* 0xe0c8000014467fae */ /* 0x0005e400099a1016 */
[----:B--2---:R-:W-:-:S04]  /*52da0*/  IMAD.WIDE R20, R2, 0x4, R12 ;  /* 0x0000000402147825 */ /* 0x004fc800078e020c */
        /* <DEDUP_REMOVED lines=67> */
[----:B------:R1:W-:Y:S04]  /*531e0*/  LDGSTS.E [R23+-0x19f80], desc[UR22][R28.64], P3 ;  /* 0xe60800001c177fae */ /* 0x0003e800099a1016 */
[----:B------:R4:W-:Y:S04]  /*531f0*/  STL.64 [R1+0x1330], R20 ;  /* 0x0013301401007387 */ /* 0x0009e80000100a00 */
[----:B------:R-:W-:Y:S01]  /*53200*/  LDGSTS.E [R22+-0x19b80], desc[UR22][R20.64], P3 ;  /* 0xe648000014167fae */ /* 0x000fe200099a1016 */
[----:B-1----:R-:W-:-:S03]  /*53210*/  IMAD.WIDE R28, R2, 0x4, R148 ;  /* 0x00000004021c7825 */ /* 0x002fc600078e0294 */
        /* <DEDUP_REMOVED lines=16> */
[----:B------:R-:W4:Y:S01]  /*53320*/  LDL.LU.64 R94, [R1+0x2c0] ;  /* 0x0002c000015e7983 */ /* 0x000f220000300a00 */
[----:B------:R-:W-:-:S03]  /*53330*/  IMAD.WIDE R28, R2, 0x4, R156 ;  /* 0x00000004021c7825 */ /* 0x000fc600078e029c */
[----:B------:R-:W-:Y:S04]  /*53340*/  STL.64 [R1+0x1308], R34 ;  /* 0x0013082201007387 */ /* 0x000fe80000100a00 */
[----:B------:R-:W-:Y:S04]  /*53350*/  STL.64 [R1+0x1858], R18 ;  /* 0x0018581201007387 */ /* 0x000fe80000100a00 */
[----:B------:R-:W-:Y:S04]  /*53360*/  LDGSTS.E [R23+-0x18780], desc[UR22][R34.64], P3 ;  /* 0xe788000022177fae */ /* 0x000fe800099a1016 */
[----:B------:R2:W-:Y:S04]  /*53370*/  STL.64 [R1+0x1300], R28 ;  /* 0x0013001c01007387 */ /* 0x0005e80000100a00 */
[----:B------:R2:W-:Y:S02]  /*53380*/  LDGSTS.E [R22+-0x18380], desc[UR22][R28.64], P3 ;  /* 0xe7c800001c167fae */ /* 0x0005e400099a1016 */
[----:B--2---:R-:W-:-:S02]  /*53390*/  IMAD.WIDE R28, R2, 0x4, R12 ;  /* 0x00000004021c7825 */ /* 0x004fc400078e020c */
[----:B------:R-:W2:Y:S02]  /*533a0*/  LDL.LU.64 R12, [R1+0x2b8] ;  /* 0x0002b800010c7983 */ /* 0x000ea40000300a00 */
[C---:B------:R-:W-:Y:S02]  /*533b0*/  VIADD R23, R17.reuse, 0x100000 ;  /* 0x0010000011177836 */ /* 0x040fe40000000000 */
[C---:B---3--:R-:W-:Y:S01]  /*533c0*/  IMAD.WIDE R18, R2.reuse, 0x4, R78 ;  /* 0x0000000402127825 */ /* 0x048fe200078e024e */
[----:B------:R-:W3:Y:S03]  /*533d0*/  LDL.LU.64 R86, [R1+0x2b0] ;  /* 0x0002b00001567983 */ /* 0x000ee60000300a00 */
[----:B------:R-:W-:Y:S01]  /*533e0*/  VIADD R22, R17, 0x100000 ;  /* 0x0010000011167836 */ /* 0x000fe20000000000 */
[----:B------:R-:W-:Y:S04]  /*533f0*/  STL.64 [R1+0x438], R28 ;  /* 0x0004381c01007387 */ /* 0x000fe80000100a00 */
[----:B------:R-:W-:Y:S04]  /*53400*/  LDGSTS.E [R23+-0x3ff00], desc[UR22][R28.64], P3 ;  /* 0xc01000001c177fae */ /* 0x000fe800099a1016 */
[----:B------:R1:W-:Y:S04]  /*53410*/  STL.64 [R1+0x430], R18 ;  /* 0x0004301201007387 */ /* 0x0003e80000100a00 */
[----:B------:R1:W-:Y:S04]  /*53420*/  LDGSTS.E [R22+-0x3fb00], desc[UR22][R18.64], P3 ;  /* 0xc050000012167fae */ /* 0x0003e800099a1016 */
[----:B------:R-:W3:Y:S01]  /*53430*/  LDL.LU.64 R78, [R1+0x2a8] ;  /* 0x0002a800014e7983 */ /* 0x000ee20000300a00 */
[----:B----4-:R-:W-:-:S04]  /*53440*/  IMAD.WIDE R20, R2, 0x4, R20 ;  /* 0x0000000402147825 */ /* 0x010fc800078e0214 */
[C---:B-1----:R-:W-:Y:S01]  /*53450*/  IMAD.WIDE R18, R2.reuse, 0x4, R98 ;  /* 0x0000000402127825 */ /* 0x042fe200078e0262 */
[----:B------:R-:W-:Y:S04]  /*53460*/  LDGSTS.E [R23+-0x3f700], desc[UR22][R20.64], P3 ;  /* 0xc090000014177fae */ /* 0x000fe800099a1016 */
[----:B------:R-:W4:Y:S04]  /*53470*/  LDL.LU.64 R98, [R1+0x2a0] ;  /* 0x0002a00001627983 */ /* 0x000f280000300a00 */
[----:B------:R1:W-:Y:S01]  /*53480*/  STL.64 [R1+0x428], R20 ;  /* 0x0004281401007387 */ /* 0x0003e20000100a00 */
[----:B------:R-:W-:-:S03]  /*53490*/  IMAD.WIDE R28, R2, 0x4, R230 ;  /* 0x00000004021c7825 */ /* 0x000fc600078e02e6 */
[----:B------:R1:W-:Y:S04]  /*534a0*/  STL.64 [R1+0x420], R18 ;  /* 0x0004201201007387 */ /* 0x0003e80000100a00 */
[----:B------:R1:W-:Y:S04]  /*534b0*/  LDGSTS.E [R22+-0x3f300], desc[UR22][R18.64], P3 ;  /* 0xc0d0000012167fae */ /* 0x0003e800099a1016 */
[----:B-1----:R-:W4:Y:S04]  /*534c0*/  LDL.LU.64 R20, [R1+0x298] ;  /* 0x0002980001147983 */ /* 0x002f280000300a00 */
[----:B------:R-:W4:Y:S01]  /*534d0*/  LDL.LU.64 R230, [R1+0x290] ;  /* 0x0002900001e67983 */ /* 0x000f220000300a00 */
[----:B------:R-:W-:-:S03]  /*534e0*/  IMAD.WIDE R18, R2, 0x4, R232 ;  /* 0x0000000402127825 */ /* 0x000fc600078e02e8 */
        /* <DEDUP_REMOVED lines=8> */
[----:B------:R2:W-:Y:S04]  /*53570*/  STL.64 [R1+0x3e0], R28 ;  /* 0x0003e01c01007387 */ /* 0x0005e80000100a00 */
[----:B------:R2:W-:Y:S04]  /*53580*/  LDGSTS.E [R23+-0x3e700], desc[UR22][R28.64], P3 ;  /* 0xc19000001c177fae */ /* 0x0005e800099a1016 */
[----:B------:R3:W-:Y:S04]  /*53590*/  STL.64 [R1+0x3d8], R18 ;  /* 0x0003d81201007387 */ /* 0x0007e80000100a00 */
[----:B------:R-:W4:Y:S04]  /*535a0*/  LDL.LU.64 R94, [R1+0x278] ;  /* 0x00027800015e7983 */ /* 0x000f280000300a00 */
[----:B------:R3:W-:Y:S01]  /*535b0*/  LDGSTS.E [R22+-0x3e300], desc[UR22][R18.64], P3 ;  /* 0xc1d0000012167fae */ /* 0x0007e200099a1016 */
[----:B--2---:R-:W-:-:S03]  /*535c0*/  IMAD.WIDE R28, R2, 0x4, R12 ;  /* 0x00000004021c7825 */ /* 0x004fc600078e020c */
[----:B------:R-:W2:Y:S01]  /*535d0*/  LDL.LU.64 R12, [R1+0x270] ;  /* 0x00027000010c7983 */ /* 0x000ea20000300a00 */
[----:B---3--:R-:W-:-:S03]  /*535e0*/  IMAD.WIDE R18, R2, 0x4, R86 ;  /* 0x0000000402127825 */ /* 0x008fc600078e0256 */
[----:B------:R1:W-:Y:S04]  /*535f0*/  STL.64 [R1+0x3d0], R28 ;  /* 0x0003d01c01007387 */ /* 0x0003e80000100a00 */
[----:B------:R1:W-:Y:S04]  /*53600*/  LDGSTS.E [R23+-0x3df00], desc[UR22][R28.64], P3 ;  /* 0xc21000001c177fae */ /* 0x0003e800099a1016 */
[----:B------:R4:W-:Y:S04]  /*53610*/  STL.64 [R1+0x3c8], R18 ;  /* 0x0003c81201007387 */ /* 0x0009e80000100a00 */
[----:B------:R4:W-:Y:S04]  /*53620*/  LDGSTS.E [R22+-0x3db00], desc[UR22][R18.64], P3 ;  /* 0xc250000012167fae */ /* 0x0009e800099a1016 */
[----:B------:R-:W3:Y:S01]  /*53630*/  LDL.LU.64 R86, [R1+0x268] ;  /* 0x0002680001567983 */ /* 0x000ee20000300a00 */
[----:B-1----:R-:W-:-:S03]  /*53640*/  IMAD.WIDE R28, R2, 0x4, R78 ;  /* 0x00000004021c7825 */ /* 0x002fc600078e024e */
[----:B------:R-:W3:Y:S04]  /*53650*/  LDL.LU.64 R78, [R1+0x260] ;  /* 0x00026000014e7983 */ /* 0x000ee80000300a00 */
[----:B------:R1:W-:Y:S04]  /*53660*/  STL.64 [R1+0x3c0], R28 ;  /* 0x0003c01c01007387 */ /* 0x0003e80000100a00 */
[----:B------:R1:W-:Y:S01]  /*53670*/  LDGSTS.E [R23+-0x3d700], desc[UR22][R28.64], P3 ;  /* 0xc29000001c177fae */ /* 0x0003e200099a1016 */
[----:B----4-:R-:W-:-:S05]  /*53680*/  IMAD.WIDE R18, R2, 0x4, R98 ;  /* 0x0000000402127825 */ /* 0x010fca00078e0262 */
[----:B------:R4:W-:Y:S04]  /*53690*/  STL.64 [R1+0x3b8], R18 ;  /* 0x0003b81201007387 */ /* 0x0009e80000100a00 */
[----:B------:R4:W-:Y:S01]  /*536a0*/  LDGSTS.E [R22+-0x3d300], desc[UR22][R18.64], P3 ;  /* 0xc2d0000012167fae */ /* 0x0009e200099a1016 */
[----:B-1----:R-:W-:-:S03]  /*536b0*/  IMAD.WIDE R28, R2, 0x4, R20 ;  /* 0x00000004021c7825 */ /* 0x002fc600078e0214 */
[----:B------:R-:W3:Y:S01]  /*536c0*/  LDL.LU.64 R20, [R1+0x258] ;  /* 0x0002580001147983 */ /* 0x000ee20000300a00 */
[----:B----4-:R-:W-:-:S03]  /*536d0*/  IMAD.WIDE R18, R2, 0x4, R230 ;  /* 0x0000000402127825 */ /* 0x010fc600078e02e6 */
[----:B------:R1:W-:Y:S04]  /*536e0*/  LDGSTS.E [R23+-0x3cf00], desc[UR22][R28.64], P3 ;  /* 0xc31000001c177fae */ /* 0x0003e800099a1016 */
        /* <DEDUP_REMOVED lines=11> */
[----:B------:R2:W-:Y:S02]  /*537a0*/  LDGSTS.E [R22+-0x3c300], desc[UR22][R18.64], P3 ;  /* 0xc3d0000012167fae */ /* 0x0005e400099a1016 */
[----:B--2---:R-:W-:-:S02]  /*537b0*/  IMAD.WIDE R18, R2, 0x4, R12 ;  /* 0x0000000402127825 */ /* 0x004fc400078e020c */
[----:B------:R-:W2:Y:S02]  /*537c0*/  LDL.LU.64 R12, [R1+0x238] ;  /* 0x00023800010c7983 */ /* 0x000ea40000300a00 */
[----:B------:R-:W-:-:S05]  /*537d0*/  IMAD.WIDE R28, R2, 0x4, R94 ;  /* 0x00000004021c7825 */ /* 0x000fca00078e025e */
[----:B------:R3:W-:Y:S04]  /*537e0*/  STL.64 [R1+0x390], R28 ;  /* 0x0003901c01007387 */ /* 0x0007e80000100a00 */
[----:B------:R1:W-:Y:S04]  /*537f0*/  STL.64 [R1+0x388], R18 ;  /* 0x0003881201007387 */ /* 0x0003e80000100a00 */
[----:B------:R-:W2:Y:S04]  /*53800*/  LDL.LU.64 R102, [R1+0x230] ;  /* 0x0002300001667983 */ /* 0x000ea80000300a00 */
[----:B------:R3:W-:Y:S04]  /*53810*/  LDGSTS.E [R23+-0x3bf00], desc[UR22][R28.64], P3 ;  /* 0xc41000001c177fae */ /* 0x0007e800099a1016 */
[----:B------:R1:W-:Y:S04]  /*53820*/  LDGSTS.E [R22+-0x3bb00], desc[UR22][R18.64], P3 ;  /* 0xc450000012167fae */ /* 0x0003e800099a1016 */
[----:B------:R-:W2:Y:S01]  /*53830*/  LDL.LU.64 R100, [R1+0x210] ;  /* 0x0002100001647983 */ /* 0x000ea20000300a00 */
[----:B---3--:R-:W-:-:S03]  /*53840*/  IMAD.WIDE R28, R2, 0x4, R86 ;  /* 0x00000004021c7825 */ /* 0x008fc600078e0256 */
[----:B------:R-:W3:Y:S01]  /*53850*/  LDL.LU.64 R98, [R1+0x200] ;  /* 0x0002000001627983 */ /* 0x000ee20000300a00 */
[----:B-1----:R-:W-:-:S03]  /*53860*/  IMAD.WIDE R18, R2, 0x4, R78 ;  /* 0x0000000402127825 */ /* 0x002fc600078e024e */
[----:B------:R-:W-:Y:S04]  /*53870*/  STL.64 [R1+0x380], R28 ;  /* 0x0003801c01007387 */ /* 0x000fe80000100a00 */
[----:B------:R-:W-:Y:S04]  /*53880*/  LDGSTS.E [R23+-0x3b700], desc[UR22][R28.64], P3 ;  /* 0xc49000001c177fae */ /* 0x000fe800099a1016 */
[----:B------:R4:W-:Y:S04]  /*53890*/  STL.64 [R1+0x378], R18 ;  /* 0x0003781201007387 */ /* 0x0009e80000100a00 */
[----:B------:R4:W-:Y:S04]  /*538a0*/  LDGSTS.E [R22+-0x3b300], desc[UR22][R18.64], P3 ;  /* 0xc4d0000012167fae */ /* 0x0009e800099a1016 */
[----:B------:R-:W3:Y:S01]  /*538b0*/  LDL.LU.64 R94, [R1+0x1d8] ;  /* 0x0001d800015e7983 */ /* 0x000ee20000300a00 */
[----:B------:R-:W-:-:S03]  /*538c0*/  IMAD.WIDE R20, R2, 0x4, R20 ;  /* 0x0000000402147825 */ /* 0x000fc600078e0214 */
[----:B------:R-:W3:Y:S01]  /*538d0*/  LDL.LU.64 R86, [R1+0x1b0] ;  /* 0x0001b00001567983 */ /* 0x000ee20000300a00 */
[----:B----4-:R-:W-:-:S03]  /*538e0*/  IMAD.WIDE R18, R2, 0x4, R230 ;  /* 0x0000000402127825 */ /* 0x010fc600078e02e6 */
[----:B------:R1:W-:Y:S04]  /*538f0*/  STL.64 [R1+0x370], R20 ;  /* 0x0003701401007387 */ /* 0x0003e80000100a00 */
[----:B------:R-:W-:Y:S04]  /*53900*/  LDGSTS.E [R23+-0x3af00], desc[UR22][R20.64], P3 ;  /* 0xc510000014177fae */ /* 0x000fe800099a1016 */
[----:B------:R4:W-:Y:S04]  /*53910*/  STL.64 [R1+0x368], R18 ;  /* 0x0003681201007387 */ /* 0x0009e80000100a00 */
[----:B------:R4:W-:Y:S04]  /*53920*/  LDGSTS.E [R22+-0x3ab00], desc[UR22][R18.64], P3 ;  /* 0xc550000012167fae */ /* 0x0009e800099a1016 */
[----:B-1----:R-:W3:Y:S04]  /*53930*/  LDL.LU.64 R20, [R1+0xa0] ;  /* 0x0000a00001147983 */ /* 0x002ee80000300a00 */
[----:B------:R-:W3:Y:S01]  /*53940*/  LDL.LU.64 R78, [R1+0x88] ;  /* 0x00008800014e7983 */ /* 0x000ee20000300a00 */
[----:B------:R-:W-:-:S03]  /*53950*/  IMAD.WIDE R28, R2, 0x4, R232 ;  /* 0x00000004021c7825 */ /* 0x000fc600078e02e8 */
[----:B------:R-:W3:Y:S01]  /*53960*/  LDL.LU.64 R230, [R1+0x70] ;  /* 0x0000700001e67983 */ /* 0x000ee20000300a00 */
[----:B----4-:R-:W-:-:S03]  /*53970*/  IMAD.WIDE R18, R2, 0x4, R234 ;  /* 0x0000000402127825 */ /* 0x010fc600078e02ea */
[----:B------:R-:W4:Y:S04]  /*53980*/  LDL.LU.64 R232, [R1+0x58] ;  /* 0x0000580001e87983 */ /* 0x000f280000300a00 */
[----:B------:R2:W-:Y:S04]  /*53990*/  STL.64 [R1+0x360], R28 ;  /* 0x0003601c01007387 */ /* 0x0005e80000100a00 */
[----:B------:R1:W-:Y:S04]  /*539a0*/  STL.64 [R1+0x358], R18 ;  /* 0x0003581201007387 */ /* 0x0003e80000100a00 */
[----:B------:R2:W-:Y:S04]  /*539b0*/  LDGSTS.E [R23+-0x3a700], desc[UR22][R28.64], P3 ;  /* 0xc59000001c177fae */ /* 0x0005e800099a1016 */
[----:B------:R-:W4:Y:S04]  /*539c0*/  LDL.LU.64 R234, [R1+0x40] ;  /* 0x0000400001ea7983 */ /* 0x000f280000300a00 */
[----:B------:R1:W-:Y:S01]  /*539d0*/  LDGSTS.E [R22+-0x3a300], desc[UR22][R18.64], P3 ;  /* 0xc5d0000012167fae */ /* 0x0003e200099a1016 */
[----:B--2---:R-:W-:-:S03]  /*539e0*/  IMAD.WIDE R28, R2, 0x4, R12 ;  /* 0x00000004021c7825 */ /* 0x004fc600078e020c */
[----:B------:R-:W2:Y:S04]  /*539f0*/  LDL.LU.64 R12, [R1+0x28] ;  /* 0x00002800010c7983 */ /* 0x000ea80000300a00 */
[----:B------:R1:W-:Y:S04]  /*53a00*/  STL.64 [R1+0x350], R28 ;  /* 0x0003501c01007387 */ /* 0x0003e80000100a00 */
[----:B------:R1:W-:Y:S02]  /*53a10*/  LDGSTS.E [R23+-0x39f00], desc[UR22][R28.64], P3 ;  /* 0xc61000001c177fae */ /* 0x0003e400099a1016 */
[----:B-1----:R-:W-:-:S05]  /*53a20*/  IMAD.WIDE R18, R2, 0x4, R102 ;  /* 0x0000000402127825 */ /* 0x002fca00078e0266 */
[----:B------:R3:W-:Y:S04]  /*53a30*/  STL.64 [R1+0x4c0], R18 ;  /* 0x0004c01201007387 */ /* 0x0007e80000100a00 */
[----:B------:R3:W-:Y:S01]  /*53a40*/  LDGSTS.E [R22+-0x39b00], desc[UR22][R18.64], P3 ;  /* 0xc650000012167fae */ /* 0x0007e200099a1016 */
[----:B------:R-:W-:-:S05]  /*53a50*/  IMAD.WIDE R28, R2, 0x4, R100 ;  /* 0x00000004021c7825 */ /* 0x000fca00078e0264 */
[----:B------:R1:W-:Y:S01]  /*53a60*/  STL.64 [R1+0x12f0], R28 ;  /* 0x0012f01c01007387 */ /* 0x0003e20000100a00 */
[----:B---3--:R-:W-:-:S03]  /*53a70*/  IMAD.WIDE R18, R2, 0x4, R98 ;  /* 0x0000000402127825 */ /* 0x008fc600078e0262 */
        /* <DEDUP_REMOVED lines=8> */
[----:B------:R1:W-:Y:S01]  /*53b00*/  LDGSTS.E [R22+-0x38b00], desc[UR22][R18.64], P3 ;  /* 0xc750000012167fae */ /* 0x0003e200099a1016 */
[----:B------:R-:W-:-:S04]  /*53b10*/  IMAD.WIDE R20, R2, 0x4, R20 ;  /* 0x0000000402147825 */ /* 0x000fc800078e0214 */
[C---:B-1----:R-:W-:Y:S01]  /*53b20*/  IMAD.WIDE R18, R2.reuse, 0x4, R78 ;  /* 0x0000000402127825 */ /* 0x042fe200078e024e */
        /* <DEDUP_REMOVED lines=12> */
[----:B------:R1:W-:Y:S02]  /*53bf0*/  LDGSTS.E [R23+-0x1f700], desc[UR22][R18.64], P3 ;  /* 0xe090000012177fae */ /* 0x0003e400099a1016 */
[----:B-1----:R-:W-:-:S04]  /*53c00*/  IMAD.WIDE R18, R2, 0x4, R6 ;  /* 0x0000000402127825 */ /* 0x002fc800078e0206 */
[C---:B------:R-:W-:Y:S02]  /*53c10*/  VIADD R7, R17.reuse, 0x100000 ;  /* 0x0010000011077836 */ /* 0x040fe40000000000 */
[----:B------:R-:W-:Y:S02]  /*53c20*/  VIADD R6, R17, 0x100000 ;  /* 0x0010000011067836 */ /* 0x000fe40000000000 */
[----:B--2---:R-:W-:-:S05]  /*53c30*/  IMAD.WIDE R12, R2, 0x4, R12 ;  /* 0x00000004020c7825 */ /* 0x004fca00078e020c */
[----:B------:R1:W-:Y:S04]  /*53c40*/  STL.64 [R1+0x6e0], R12 ;  /* 0x0006e00c01007387 */ /* 0x0003e80000100a00 */
[----:B------:R1:W-:Y:S04]  /*53c50*/  LDGSTS.E [R22+-0x1f300], desc[UR22][R12.64], P3 ;  /* 0xe0d000000c167fae */ /* 0x0003e800099a1016 */
[----:B------:R2:W-:Y:S04]  /*53c60*/  STL.64 [R1+0x730], R18 ;  /* 0x0007301201007387 */ /* 0x0005e80000100a00 */
[----:B------:R2:W-:Y:S01]  /*53c70*/  LDGSTS.E [R7+-0x1ef00], desc[UR22][R18.64], P3 ;  /* 0xe110000012077fae */ /* 0x0005e200099a1016 */
[----:B-1----:R-:W-:-:S05]  /*53c80*/  IMAD.WIDE R12, R2, 0x4, R24 ;  /* 0x00000004020c7825 */ /* 0x002fca00078e0218 */
[----:B------:R1:W-:Y:S01]  /*53c90*/  STL.64 [R1+0x780], R12 ;  /* 0x0007800c01007387 */ /* 0x0003e20000100a00 */
[----:B--2---:R-:W-:-:S03]  /*53ca0*/  IMAD.WIDE R18, R2, 0x4, R30 ;  /* 0x0000000402127825 */ /* 0x004fc600078e021e */
        /* <DEDUP_REMOVED lines=49> */
[----:B------:R-:W-:Y:S04]  /*53fc0*/  STL.64 [R1+0x1258], R18 ;  /* 0x0012581201007387 */ /* 0x000fe80000100a00 */
[----:B------:R2:W-:Y:S01]  /*53fd0*/  LDGSTS.E [R7+-0x1a700], desc[UR22][R18.64], P3 ;  /* 0xe590000012077fae */ /* 0x0005e200099a1016 */
[----:B-1----:R-:W-:-:S05]  /*53fe0*/  IMAD.WIDE R12, R2, 0x4, R172 ;  /* 0x00000004020c7825 */ /* 0x002fca00078e02ac */
[----:B------:R1:W-:Y:S04]  /*53ff0*/  STL.64 [R1+0x1250], R12 ;  /* 0x0012500c01007387 */ /* 0x0003e80000100a00 */
[----:B------:R-:W-:Y:S04]  /*54000*/  LDGSTS.E [R6+-0x1a300], desc[UR22][R12.64], P3 ;  /* 0xe5d000000c067fae */ /* 0x000fe800099a1016 */
[----:B-1----:R-:W3:Y:S01]  /*54010*/  LDL.LU.64 R12, [R1+0x190] ;  /* 0x00019000010c7983 */ /* 0x002ee20000300a00 */
[----:B------:R-:W-:-:S03]  /*54020*/  IMAD.WIDE R20, R2, 0x4, R174 ;  /* 0x0000000402147825 */ /* 0x000fc600078e02ae */
[----:B------:R-:W4:Y:S01]  /*54030*/  LDL.LU.64 R78, [R1+0x188] ;  /* 0x00018800014e7983 */ /* 0x000f220000300a00 */
[----:B--2---:R-:W-:-:S03]  /*54040*/  IMAD.WIDE R18, R2, 0x4, R176 ;  /* 0x0000000402127825 */ /* 0x004fc600078e02b0 */
[----:B------:R1:W-:Y:S01]  /*54050*/  STL.64 [R1+0x1248], R20 ;  /* 0x0012481401007387 */ /* 0x0003e20000100a00 */
[----:B------:R-:W-:-:S03]  /*54060*/  IMAD.WIDE R22, R2, 0x4, R178 ;  /* 0x0000000402167825 */ /* 0x000fc600078e02b2 */
[----:B------:R-:W-:Y:S04]  /*54070*/  LDGSTS.E [R7+-0x19f00], desc[UR22][R20.64], P3 ;  /* 0xe610000014077fae */ /* 0x000fe800099a1016 */
[----:B------:R2:W-:Y:S04]  /*54080*/  STL.64 [R1+0x1240], R18 ;  /* 0x0012401201007387 */ /* 0x0005e80000100a00 */
[----:B------:R2:W-:Y:S04]  /*54090*/  LDGSTS.E [R6+-0x19b00], desc[UR22][R18.64], P3 ;  /* 0xe650000012067fae */ /* 0x0005e800099a1016 */
[----:B-1----:R-:W4:Y:S04]  /*540a0*/  LDL.LU.64 R20, [R1+0x180] ;  /* 0x0001800001147983 */ /* 0x002f280000300a00 */
[----:B------:R-:W4:Y:S01]  /*540b0*/  LDL.LU.64 R98, [R1+0x178] ;  /* 0x0001780001627983 */ /* 0x000f220000300a00 */
[----:B--2---:R-:W-:-:S03]  /*540c0*/  IMAD.WIDE R18, R2, 0x4, R180 ;  /* 0x0000000402127825 */ /* 0x004fc600078e02b4 */
[----:B------:R1:W-:Y:S04]  /*540d0*/  STL.64 [R1+0x1238], R22 ;  /* 0x0012381601007387 */ /* 0x0003e80000100a00 */
[----:B------:R2:W-:Y:S04]  /*540e0*/  STL.64 [R1+0x1230], R18 ;  /* 0x0012301201007387 */ /* 0x0005e80000100a00 */
[----:B------:R-:W4:Y:S04]  /*540f0*/  LDL.LU.64 R230, [R1+0x170] ;  /* 0x0001700001e67983 */ /* 0x000f280000300a00 */
[----:B------:R1:W-:Y:S04]  /*54100*/  LDGSTS.E [R7+-0x19700], desc[UR22][R22.64], P3 ;  /* 0xe690000016077fae */ /* 0x0003e800099a1016 */
[----:B------:R2:W-:Y:S04]  /*54110*/  LDGSTS.E [R6+-0x19300], desc[UR22][R18.64], P3 ;  /* 0xe6d0000012067fae */ /* 0x0005e800099a1016 */
[----:B------:R-:W4:Y:S01]  /*54120*/  LDL.LU.64 R232, [R1+0x168] ;  /* 0x0001680001e87983 */ /* 0x000f220000300a00 */
[----:B-1----:R-:W-:-:S04]  /*54130*/  IMAD.WIDE R22, R2, 0x4, R182 ;  /* 0x0000000402167825 */ /* 0x002fc800078e02b6 */
[C---:B--2---:R-:W-:Y:S01]  /*54140*/  IMAD.WIDE R18, R2.reuse, 0x4, R184 ;  /* 0x0000000402127825 */ /* 0x044fe200078e02b8 */
[----:B------:R1:W-:Y:S04]  /*54150*/  STL.64 [R1+0x1228], R22 ;  /* 0x0012281601007387 */ /* 0x0003e80000100a00 */
[----:B------:R1:W-:Y:S04]  /*54160*/  LDGSTS.E [R7+-0x18f00], desc[UR22][R22.64], P3 ;  /* 0xe710000016077fae */ /* 0x0003e800099a1016 */
[----:B------:R2:W-:Y:S04]  /*54170*/  STL.64 [R1+0x1220], R18 ;  /* 0x0012201201007387 */ /* 0x0005e80000100a00 */
[----:B------:R2:W-:Y:S04]  /*54180*/  LDGSTS.E [R6+-0x18b00], desc[UR22][R18.64], P3 ;  /* 0xe750000012067fae */ /* 0x0005e800099a1016 */
[----:B------:R-:W4:Y:S01]  /*54190*/  LDL.LU.64 R234, [R1+0x160] ;  /* 0x0001600001ea7983 */ /* 0x000f220000300a00 */
[----:B-1----:R-:W-:-:S03]  /*541a0*/  IMAD.WIDE R22, R2, 0x4, R186 ;  /* 0x0000000402167825 */ /* 0x002fc600078e02ba */
[----:B------:R-:W4:Y:S01]  /*541b0*/  LDL.LU.64 R94, [R1+0x158] ;  /* 0x00015800015e7983 */ /* 0x000f220000300a00 */
[----:B--2---:R-:W-:-:S03]  /*541c0*/  IMAD.WIDE R18, R2, 0x4, R188 ;  /* 0x0000000402127825 */ /* 0x004fc600078e02bc */
[----:B------:R3:W-:Y:S04]  /*541d0*/  STL.64 [R1+0x1218], R22 ;  /* 0x0012181601007387 */ /* 0x0007e80000100a00 */
[----:B------:R3:W-:Y:S04]  /*541e0*/  LDGSTS.E [R7+-0x18700], desc[UR22][R22.64], P3 ;  /* 0xe790000016077fae */ /* 0x0007e800099a1016 */
[----:B------:R4:W-:Y:S04]  /*541f0*/  STL.64 [R1+0x1210], R18 ;  /* 0x0012101201007387 */ /* 0x0009e80000100a00 */
[----:B------:R4:W-:Y:S01]  /*54200*/  LDGSTS.E [R6+-0x18300], desc[UR22][R18.64], P3 ;  /* 0xe7d0000012067fae */ /* 0x0009e200099a1016 */
[----:B---3--:R-:W-:-:S03]  /*54210*/  IMAD.WIDE R22, R2, 0x4, R12 ;  /* 0x0000000402167825 */ /* 0x008fc600078e020c */
[----:B------:R-:W2:Y:S01]  /*54220*/  LDL.LU.64 R12, [R1+0x150] ;  /* 0x00015000010c7983 */ /* 0x000ea20000300a00 */
[----:B------:R-:W-:Y:S02]  /*54230*/  VIADD R7, R16, 0x100000 ;  /* 0x0010000010077836 */ /* 0x000fe40000000000 */
[----:B----4-:R-:W-:Y:S01]  /*54240*/  IMAD.WIDE R18, R2, 0x4, R78 ;  /* 0x0000000402127825 */ /* 0x010fe200078e024e */
[----:B------:R-:W3:Y:S03]  /*54250*/  LDL.LU.64 R86, [R1+0x148] ;  /* 0x0001480001567983 */ /* 0x000ee60000300a00 */
[----:B------:R-:W-:Y:S01]  /*54260*/  VIADD R6, R16, 0x100000 ;  /* 0x0010000010067836 */ /* 0x000fe20000000000 */
[----:B------:R-:W-:Y:S04]  /*54270*/  STL.64 [R1+0x348], R22 ;  /* 0x0003481601007387 */ /* 0x000fe80000100a00 */
[----:B------:R-:W-:Y:S04]  /*54280*/  LDGSTS.E [R7+-0x3fe80], desc[UR22][R22.64], P3 ;  /* 0xc018000016077fae */ /* 0x000fe800099a1016 */
[----:B------:R1:W-:Y:S04]  /*54290*/  STL.64 [R1+0x340], R18 ;  /* 0x0003401201007387 */ /* 0x0003e80000100a00 */
[----:B------:R1:W-:Y:S01]  /*542a0*/  LDGSTS.E [R6+-0x3fa80], desc[UR22][R18.64], P3 ;  /* 0xc058000012067fae */ /* 0x0003e200099a1016 */
[----:B------:R-:W-:-:S03]  /*542b0*/  IMAD.WIDE R20, R2, 0x4, R20 ;  /* 0x0000000402147825 */ /* 0x000fc600078e0214 */
[----:B------:R-:W4:Y:S04]  /*542c0*/  LDL.LU.64 R78, [R1+0x140] ;  /* 0x00014000014e7983 */ /* 0x000f280000300a00 */
[----:B------:R-:W-:Y:S01]  /*542d0*/  LDGSTS.E [R7+-0x3f680], desc[UR22][R20.64], P3 ;  /* 0xc098000014077fae */ /* 0x000fe200099a1016 */
[----:B-1----:R-:W-:-:S03]  /*542e0*/  IMAD.WIDE R18, R2, 0x4, R98 ;  /* 0x0000000402127825 */ /* 0x002fc600078e0262 */
        /* <DEDUP_REMOVED lines=29> */
[----:B----4-:R-:W-:-:S03]  /*544c0*/  IMAD.WIDE R22, R2, 0x4, R78 ;  /* 0x0000000402167825 */ /* 0x010fc600078e024e */
[----:B------:R-:W4:Y:S04]  /*544d0*/  LDL.LU.64 R78, [R1+0xf8] ;  /* 0x0000f800014e7983 */ /* 0x000f280000300a00 */
[----:B------:R1:W-:Y:S02]  /*544e0*/  STL.64 [R1+0x2f8], R22 ;  /* 0x0002f81601007387 */ /* 0x0003e40000100a00 */
[C---:B-1----:R-:W-:Y:S02]  /*544f0*/  IMAD.WIDE R18, R2.reuse, 0x4, R98 ;  /* 0x0000000402127825 */ /* 0x042fe400078e0262 */
[----:B------:R1:W-:Y:S04]  /*54500*/  LDGSTS.E [R7+-0x3d680], desc[UR22][R22.64], P3 ;  /* 0xc298000016077fae */ /* 0x0003e800099a1016 */
[----:B------:R1:W-:Y:S04]  /*54510*/  STL.64 [R1+0x2f0], R18 ;  /* 0x0002f01201007387 */ /* 0x0003e80000100a00 */
[----:B------:R1:W-:Y:S02]  /*54520*/  LDGSTS.E [R6+-0x3d280], desc[UR22][R18.64], P3 ;  /* 0xc2d8000012067fae */ /* 0x0003e400099a1016 */
[----:B-1----:R-:W-:-:S02]  /*54530*/  IMAD.WIDE R22, R2, 0x4, R20 ;  /* 0x0000000402167825 */ /* 0x002fc400078e0214 */
[----:B------:R-:W4:Y:S02]  /*54540*/  LDL.LU.64 R20, [R1+0xf0] ;  /* 0x0000f00001147983 */ /* 0x000f240000300a00 */
[C---:B------:R-:W-:Y:S02]  /*54550*/  IMAD.WIDE R18, R2.reuse, 0x4, R230 ;  /* 0x0000000402127825 */ /* 0x040fe400078e02e6 */
        /* <DEDUP_REMOVED lines=24> */
[----:B----4-:R-:W-:-:S03]  /*546e0*/  IMAD.WIDE R18, R2, 0x4, R78 ;  /* 0x0000000402127825 */ /* 0x010fc600078e024e */
[----:B------:R-:W-:Y:S04]  /*546f0*/  STL.64 [R1+0x2b8], R22 ;  /* 0x0002b81601007387 */ /* 0x000fe80000100a00 */
[----:B------:R-:W-:Y:S04]  /*54700*/  LDGSTS.E [R7+-0x3b680], desc[UR22][R22.64], P3 ;  /* 0xc498000016077fae */ /* 0x000fe800099a1016 */
[----:B------:R1:W-:Y:S04]  /*54710*/  STL.64 [R1+0x2b0], R18 ;  /* 0x0002b01201007387 */ /* 0x0003e80000100a00 */
[----:B------:R1:W-:Y:S01]  /*54720*/  LDGSTS.E [R6+-0x3b280], desc[UR22][R18.64], P3 ;  /* 0xc4d8000012067fae */ /* 0x0003e200099a1016 */
[----:B------:R-:W-:-:S03]  /*54730*/  IMAD.WIDE R20, R2, 0x4, R20 ;  /* 0x0000000402147825 */ /* 0x000fc600078e0214 */
[----:B------:R-:W4:Y:S04]  /*54740*/  LDL.LU.64 R94, [R1+0xb0] ;  /* 0x0000b000015e7983 */ /* 0x000f280000300a00 */
[----:B------:R-:W4:Y:S01]  /*54750*/  LDL.LU.64 R86, [R1+0xa8] ;  /* 0x0000a80001567983 */ /* 0x000f220000300a00 */
[----:B-1----:R-:W-:-:S03]  /*54760*/  IMAD.WIDE R18, R2, 0x4, R230 ;  /* 0x0000000402127825 */ /* 0x002fc600078e02e6 */
[----:B------:R1:W-:Y:S04]  /*54770*/  STL.64 [R1+0x2a8], R20 ;  /* 0x0002a81401007387 */ /* 0x0003e80000100a00 */
[----:B------:R-:W-:Y:S04]  /*54780*/  LDGSTS.E [R7+-0x3ae80], desc[UR22][R20.64], P3 ;  /* 0xc518000014077fae */ /* 0x000fe800099a1016 */
[----:B------:R1:W-:Y:S04]  /*54790*/  STL.64 [R1+0x2a0], R18 ;  /* 0x0002a01201007387 */ /* 0x0003e80000100a00 */
[----:B------:R1:W-:Y:S04]  /*547a0*/  LDGSTS.E [R6+-0x3aa80], desc[UR22][R18.64], P3 ;  /* 0xc558000012067fae */ /* 0x0003e800099a1016 */
[----:B-1----:R-:W4:Y:S04]  /*547b0*/  LDL.LU.64 R20, [R1+0x98] ;  /* 0x0000980001147983 */ /* 0x002f280000300a00 */
[----:B------:R-:W4:Y:S01]  /*547c0*/  LDL.LU.64 R78, [R1+0x80] ;  /* 0x00008000014e7983 */ /* 0x000f220000300a00 */
[----:B------:R-:W-:-:S03]  /*547d0*/  IMAD.WIDE R22, R2, 0x4, R232 ;  /* 0x0000000402167825 */ /* 0x000fc600078e02e8 */
[----:B------:R-:W4:Y:S01]  /*547e0*/  LDL.LU.64 R230, [R1+0x68] ;  /* 0x0000680001e67983 */ /* 0x000f220000300a00 */
[----:B------:R-:W-:-:S03]  /*547f0*/  IMAD.WIDE R18, R2, 0x4, R234 ;  /* 0x0000000402127825 */ /* 0x000fc600078e02ea */
        /* <DEDUP_REMOVED lines=19> */
[----:B----4-:R-:W-:-:S04]  /*54930*/  IMAD.WIDE R22, R2, 0x4, R94 ;  /* 0x0000000402167825 */ /* 0x010fc800078e025e */
[C---:B-1----:R-:W-:Y:S01]  /*54940*/  IMAD.WIDE R18, R2.reuse, 0x4, R86 ;  /* 0x0000000402127825 */ /* 0x042fe200078e0256 */
        /* <DEDUP_REMOVED lines=17> */
[----:B-1----:R-:W-:-:S05]  /*54a60*/  IMAD.WIDE R18, R2, 0x4, R234 ;  /* 0x0000000402127825 */ /* 0x002fca00078e02ea */
[----:B------:R-:W-:Y:S04]  /*54a70*/  STL.64 [R1+0x4d0], R18 ;  /* 0x0004d01201007387 */ /* 0x000fe80000100a00 */
[----:B------:R-:W-:Y:S01]  /*54a80*/  LDGSTS.E [R7+-0x1f680], desc[UR22][R18.64], P3 ;  /* 0xe098000012077fae */ /* 0x000fe200099a1016 */
[----:B--2---:R-:W-:-:S05]  /*54a90*/  IMAD.WIDE R12, R2, 0x4, R12 ;  /* 0x00000004020c7825 */ /* 0x004fca00078e020c */
[----:B------:R1:W-:Y:S04]  /*54aa0*/  STL.64 [R1+0x4e0], R12 ;  /* 0x0004e00c01007387 */ /* 0x0003e80000100a00 */
[----:B------:R1:W-:Y:S04]  /*54ab0*/  LDGSTS.E [R6+-0x1f280], desc[UR22][R12.64], P3 ;  /* 0xe0d800000c067fae */ /* 0x0003e800099a1016 */
[----:B------:R2:W-:Y:S04]  /*54ac0*/  STL.64 [R1+0x4e8], R8 ;  /* 0x0004e80801007387 */ /* 0x0005e80000100a00 */
[----:B------:R2:W-:Y:S01]  /*54ad0*/  LDGSTS.E [R7+-0x1ee80], desc[UR22][R8.64], P3 ;  /* 0xe118000008077fae */ /* 0x0005e200099a1016 */
[----:B-1----:R-:W-:-:S05]  /*54ae0*/  IMAD.WIDE R12, R2, 0x4, R26 ;  /* 0x00000004020c7825 */ /* 0x002fca00078e021a */
[----:B------:R1:W-:Y:S04]  /*54af0*/  STL.64 [R1+0x520], R12 ;  /* 0x0005200c01007387 */ /* 0x0003e80000100a00 */
[----:B------:R1:W-:Y:S01]  /*54b00*/  LDGSTS.E [R6+-0x1ea80], desc[UR22][R12.64], P3 ;  /* 0xe15800000c067fae */ /* 0x0003e200099a1016 */
[----:B--2---:R-:W-:-:S04]  /*54b10*/  IMAD.WIDE R8, R2, 0x4, R38 ;  /* 0x0000000402087825 */ /* 0x004fc800078e0226 */
[----:B-1----:R-:W-:-:S05]  /*54b20*/  IMAD.WIDE R12, R2, 0x4, R32 ;  /* 0x00000004020c7825 */ /* 0x002fca00078e0220 */
        /* <DEDUP_REMOVED lines=51> */
[----:B------:R-:W-:Y:S04]  /*54e60*/  LDGSTS.E [R7+-0x1a680], desc[UR22][R12.64], P3 ;  /* 0xe59800000c077fae */ /* 0x000fe800099a1016 */
[----:B------:R2:W-:Y:S01]  /*54e70*/  STL.64 [R1+0x1150], R8 ;  /* 0x0011500801007387 */ /* 0x0005e20000100a00 */
[----:B------:R-:W-:-:S03]  /*54e80*/  IMAD.WIDE R18, R2, 0x4, R206 ;  /* 0x0000000402127825 */ /* 0x000fc600078e02ce */
[----:B------:R2:W-:Y:S04]  /*54e90*/  LDGSTS.E [R6+-0x1a280], desc[UR22][R8.64], P3 ;  /* 0xe5d8000008067fae */ /* 0x0005e800099a1016 */
[----:B-1----:R-:W4:Y:S04]  /*54ea0*/  LDL.LU.64 R12, [R1] ;  /* 0x00000000010c7983 */ /* 0x002f280000300a00 */
        /* <DEDUP_REMOVED lines=18> */
[----:B------:R-:W-:Y:S01]  /*54fd0*/  STL.64 [R1+0x1110], R18 ;  /* 0x0011101201007387 */ /* 0x000fe20000100a00 */
[----:B--2---:R-:W-:-:S03]  /*54fe0*/  IMAD.WIDE R8, R2, 0x4, R220 ;  /* 0x0000000402087825 */ /* 0x004fc600078e02dc */
[----:B------:R3:W-:Y:S04]  /*54ff0*/  STL.64 [R1+0x1860], R16 ;  /* 0x0018601001007387 */ /* 0x0007e80000100a00 */
[----:B------:R1:W-:Y:S04]  /*55000*/  LDGSTS.E [R7+-0x18680], desc[UR22][R18.64], P3 ;  /* 0xe798000012077fae */ /* 0x0003e800099a1016 */
[----:B------:R4:W-:Y:S04]  /*55010*/  STL.64 [R1+0x1108], R8 ;  /* 0x0011080801007387 */ /* 0x0009e80000100a00 */
[----:B------:R2:W-:Y:S01]  /*55020*/  LDGSTS.E [R6+-0x18280], desc[UR22][R8.64], P3 ;  /* 0xe7d8000008067fae */ /* 0x0005e200099a1016 */
[----:B-1----:R-:W-:-:S02]  /*55030*/  VIADD R7, R15, 0x100000 ;  /* 0x001000000f077836 */ /* 0x002fc40000000000 */
[----:B--2---:R-:W-:Y:S02]  /*55040*/  VIADD R6, R15, 0x100000 ;  /* 0x001000000f067836 */ /* 0x004fe40000000000 */
[----:B---3--:R-:W-:-:S04]  /*55050*/  IMAD.WIDE R16, R2, 0x4, R232 ;  /* 0x0000000402107825 */ /* 0x008fc800078e02e8 */
[C---:B----4-:R-:W-:Y:S01]  /*55060*/  IMAD.WIDE R8, R2.reuse, 0x4, R234 ;  /* 0x0000000402087825 */ /* 0x050fe200078e02ea */
        /* <DEDUP_REMOVED lines=17> */
[----:B------:R-:W3:Y:S01]  /*55180*/  LDL.LU.64 R86, [R1+0x198] ;  /* 0x0001980001567983 */ /* 0x000ee20000300a00 */
        /* <DEDUP_REMOVED lines=10> */
[----:B------:R2:W-:Y:S04]  /*55230*/  STL.64 [R1+0x140], R8 ;  /* 0x0001400801007387 */ /* 0x0005e80000100a00 */
[----:B------:R-:W4:Y:S04]  /*55240*/  LDL.LU.64 R234, [R1+0x1b8] ;  /* 0x0001b80001ea7983 */ /* 0x000f280000300a00 */
[----:B------:R1:W-:Y:S04]  /*55250*/  LDGSTS.E [R7+-0x3de00], desc[UR22][R12.64], P3 ;  /* 0xc22000000c077fae */ /* 0x0003e800099a1016 */
[----:B------:R2:W-:Y:S01]  /*55260*/  LDGSTS.E [R6+-0x3da00], desc[UR22][R8.64], P3 ;  /* 0xc260000008067fae */ /* 0x0005e200099a1016 */
[----:B-1----:R-:W-:-:S04]  /*55270*/  IMAD.WIDE R12, R2, 0x4, R236 ;  /* 0x00000004020c7825 */ /* 0x002fc800078e02ec */
[C---:B--2---:R-:W-:Y:S01]  /*55280*/  IMAD.WIDE R8, R2.reuse, 0x4, R228 ;  /* 0x0000000402087825 */ /* 0x044fe200078e02e4 */
[----:B------:R1:W-:Y:S04]  /*55290*/  STL.64 [R1+0x118], R12 ;  /* 0x0001180c01007387 */ /* 0x0003e80000100a00 */
[----:B------:R-:W-:Y:S04]  /*552a0*/  LDGSTS.E [R7+-0x3d600], desc[UR22][R12.64], P3 ;  /* 0xc2a000000c077fae */ /* 0x000fe800099a1016 */
[----:B------:R2:W-:Y:S01]  /*552b0*/  STL.64 [R1+0x110], R8 ;  /* 0x0001100801007387 */ /* 0x0005e20000100a00 */
[----:B------:R-:W-:-:S03]  /*552c0*/  IMAD.WIDE R16, R2, 0x4, R226 ;  /* 0x0000000402107825 */ /* 0x000fc600078e02e2 */
[----:B------:R2:W-:Y:S04]  /*552d0*/  LDGSTS.E [R6+-0x3d200], desc[UR22][R8.64], P3 ;  /* 0xc2e0000008067fae */ /* 0x0005e800099a1016 */
[----:B-1----:R-:W4:Y:S01]  /*552e0*/  LDL.LU.64 R12, [R1+0x1c0] ;  /* 0x0001c000010c7983 */ /* 0x002f220000300a00 */
[----:B------:R-:W-:-:S03]  /*552f0*/  VIADD R23, R15, 0x100000 ;  /* 0x001000000f177836 */ /* 0x000fc60000000000 */
[----:B------:R-:W-:Y:S01]  /*55300*/  STL.64 [R1+0x108], R16 ;  /* 0x0001081001007387 */ /* 0x000fe20000100a00 */
[----:B--2---:R-:W-:-:S03]  /*55310*/  IMAD.WIDE R8, R2, 0x4, R224 ;  /* 0x0000000402087825 */ /* 0x004fc600078e02e0 */
[----:B------:R-:W-:Y:S04]  /*55320*/  LDGSTS.E [R7+-0x3ce00], desc[UR22][R16.64], P3 ;  /* 0xc320000010077fae */ /* 0x000fe800099a1016 */
[----:B------:R3:W-:Y:S01]  /*55330*/  STL.64 [R1+0xe0], R8 ;  /* 0x0000e00801007387 */ /* 0x0007e20000100a00 */
[----:B------:R-:W-:-:S03]  /*55340*/  VIADD R22, R15, 0x100000 ;  /* 0x001000000f167836 */ /* 0x000fc60000000000 */
[----:B------:R1:W-:Y:S04]  /*55350*/  LDGSTS.E [R6+-0x3ca00], desc[UR22][R8.64], P3 ;  /* 0xc360000008067fae */ /* 0x0003e800099a1016 */
[----:B------:R-:W2:Y:S04]  /*55360*/  LDL.LU.64 R20, [R1+0x1c8] ;  /* 0x0001c80001147983 */ /* 0x000ea80000300a00 */
[----:B------:R-:W2:Y:S01]  /*55370*/  LDL.LU.64 R230, [R1+0x1d0] ;  /* 0x0001d00001e67983 */ /* 0x000ea20000300a00 */
[----:B-1----:R-:W-:-:S05]  /*55380*/  IMAD.WIDE R6, R2, 0x4, R222 ;  /* 0x0000000402067825 */ /* 0x002fca00078e02de */
[----:B------:R-:W-:Y:S01]  /*55390*/  LDGSTS.E [R23+-0x3c600], desc[UR22][R6.64], P3 ;  /* 0xc3a0000006177fae */ /* 0x000fe200099a1016 */
[C---:B------:R-:W-:Y:S02]  /*553a0*/  VIADD R27, R15.reuse, 0x100000 ;  /* 0x001000000f1b7836 */ /* 0x040fe40000000000 */
[----:B------:R-:W-:Y:S02]  /*553b0*/  VIADD R26, R15, 0x100000 ;  /* 0x001000000f1a7836 */ /* 0x000fe40000000000 */
[C---:B---3--:R-:W-:Y:S02]  /*553c0*/  IMAD.WIDE R8, R2.reuse, 0x4, R86 ;  /* 0x0000000402087825 */ /* 0x048fe400078e0256 */
[----:B------:R-:W3:Y:S04]  /*553d0*/  LDL.LU.64 R86, [R1+0x1e0] ;  /* 0x0001e00001567983 */ /* 0x000ee80000300a00 */
[----:B------:R1:W-:Y:S04]  /*553e0*/  STL.64 [R1+0x1878], R6 ;  /* 0x0018780601007387 */ /* 0x0003e80000100a00 */
[----:B------:R4:W-:Y:S04]  /*553f0*/  LDGSTS.E [R22+-0x3c200], desc[UR22][R8.64], P3 ;  /* 0xc3e0000008167fae */ /* 0x0009e800099a1016 */
[----:B------:R1:W-:Y:S01]  /*55400*/  STL.64 [R1+0x1880], R8 ;  /* 0x0018800801007387 */ /* 0x0003e20000100a00 */
[----:B----4-:R-:W-:-:S03]  /*55410*/  IMAD.WIDE R22, R2, 0x4, R232 ;  /* 0x0000000402167825 */ /* 0x010fc600078e02e8 */
[----:B------:R-:W4:Y:S01]  /*55420*/  LDL.LU.64 R232, [R1+0x1e8] ;  /* 0x0001e80001e87983 */ /* 0x000f220000300a00 */
[----:B------:R-:W-:-:S03]  /*55430*/  IMAD.WIDE R24, R2, 0x4, R78 ;  /* 0x0000000402187825 */ /* 0x000fc600078e024e */
[----:B------:R-:W-:Y:S04]  /*55440*/  LDGSTS.E [R27+-0x3be00], desc[UR22][R22.64], P3 ;  /* 0xc4200000161b7fae */ /* 0x000fe800099a1016 */
[----:B------:R-:W4:Y:S04]  /*55450*/  LDL.LU.64 R78, [R1+0x1f0] ;  /* 0x0001f000014e7983 */ /* 0x000f280000300a00 */
[----:B------:R-:W-:Y:S04]  /*55460*/  STL.64 [R1+0x1888], R22 ;  /* 0x0018881601007387 */ /* 0x000fe80000100a00 */
[----:B------:R1:W-:Y:S04]  /*55470*/  LDGSTS.E [R26+-0x3ba00], desc[UR22][R24.64], P3 ;  /* 0xc4600000181a7fae */ /* 0x0003e800099a1016 */
[----:B------:R-:W-:Y:S01]  /*55480*/  STL.64 [R1+0x1890], R24 ;  /* 0x0018901801007387 */ /* 0x000fe20000100a00 */
[----:B-1----:R-:W-:-:S03]  /*55490*/  IMAD.WIDE R26, R2, 0x4, R234 ;  /* 0x00000004021a7825 */ /* 0x002fc600078e02ea */
[----:B------:R-:W4:Y:S01]  /*554a0*/  LDL.LU.64 R234, [R1+0x1f8] ;  /* 0x0001f80001ea7983 */ /* 0x000f220000300a00 */
[----:B------:R-:W-:-:S03]  /*554b0*/  IMAD.WIDE R28, R2, 0x4, R12 ;  /* 0x00000004021c7825 */ /* 0x000fc600078e020c */
[----:B------:R-:W4:Y:S01]  /*554c0*/  LDL.LU.64 R12, [R1+0x208] ;  /* 0x00020800010c7983 */ /* 0x000f220000300a00 */
[C---:B------:R-:W-:Y:S02]  /*554d0*/  VIADD R31, R15.reuse, 0x100000 ;  /* 0x001000000f1f7836 */ /* 0x040fe40000000000 */
[C---:B------:R-:W-:Y:S01]  /*554e0*/  VIADD R30, R15.reuse, 0x100000 ;  /* 0x001000000f1e7836 */ /* 0x040fe20000000000 */
[----:B------:R-:W-:Y:S01]  /*554f0*/  STL.64 [R1+0x1898], R26 ;  /* 0x0018981a01007387 */ /* 0x000fe20000100a00 */
[----:B------:R-:W-:-:S03]  /*55500*/  VIADD R35, R15, 0x100000 ;  /* 0x001000000f237836 */ /* 0x000fc60000000000 */
[----:B------:R-:W-:Y:S01]  /*55510*/  LDGSTS.E [R31+-0x3b600], desc[UR22][R26.64], P3 ;  /* 0xc4a000001a1f7fae */ /* 0x000fe200099a1016 */
[----:B------:R-:W-:-:S03]  /*55520*/  VIADD R34, R15, 0x100000 ;  /* 0x001000000f227836 */ /* 0x000fc60000000000 */
[----:B------:R1:W-:Y:S04]  /*55530*/  LDGSTS.E [R30+-0x3b200], desc[UR22][R28.64], P3 ;  /* 0xc4e000001c1e7fae */ /* 0x0003e800099a1016 */
[----:B------:R-:W-:Y:S01]  /*55540*/  STL.64 [R1+0x18a0], R28 ;  /* 0x0018a01c01007387 */ /* 0x000fe20000100a00 */
[----:B--2---:R-:W-:-:S04]  /*55550*/  IMAD.WIDE R32, R2, 0x4, R230 ;  /* 0x0000000402207825 */ /* 0x004fc800078e02e6 */
[----:B-1----:R-:W-:Y:S02]  /*55560*/  IMAD.WIDE R30, R2, 0x4, R20 ;  /* 0x00000004021e7825 */ /* 0x002fe400078e0214 */
[----:B------:R-:W2:Y:S02]  /*55570*/  LDL.LU.64 R20, [R1+0x218] ;  /* 0x0002180001147983 */ /* 0x000ea40000300a00 */
[C---:B------:R-:W-:Y:S02]  /*55580*/  VIADD R39, R15.reuse, 0x100000 ;  /* 0x001000000f277836 */ /* 0x040fe40000000000 */
[----:B------:R-:W2:Y:S01]  /*55590*/  LDL.LU.64 R230, [R1+0x220] ;  /* 0x0002200001e67983 */ /* 0x000ea20000300a00 */
[----:B------:R-:W-:-:S03]  /*555a0*/  VIADD R38, R15, 0x100000 ;  /* 0x001000000f267836 */ /* 0x000fc60000000000 */
[----:B------:R-:W-:Y:S04]  /*555b0*/  LDGSTS.E [R35+-0x3ae00], desc[UR22][R30.64], P3 ;  /* 0xc52000001e237fae */ /* 0x000fe800099a1016 */
[----:B------:R-:W-:Y:S04]  /*555c0*/  STL.64 [R1+0x18a8], R30 ;  /* 0x0018a81e01007387 */ /* 0x000fe80000100a00 */
[----:B------:R3:W-:Y:S04]  /*555d0*/  LDGSTS.E [R34+-0x3aa00], desc[UR22][R32.64], P3 ;  /* 0xc560000020227fae */ /* 0x0007e800099a1016 */
[----:B------:R-:W-:Y:S01]  /*555e0*/  STL.64 [R1+0x18b0], R32 ;  /* 0x0018b02001007387 */ /* 0x000fe20000100a00 */
[----:B------:R-:W-:-:S02]  /*555f0*/  VIADD R43, R15, 0x100000 ;  /* 0x001000000f2b7836 */ /* 0x000fc40000000000 */
[----:B------:R-:W-:Y:S02]  /*55600*/  VIADD R42, R15, 0x100000 ;  /* 0x001000000f2a7836 */ /* 0x000fe40000000000 */
[C---:B---3--:R-:W-:Y:S02]  /*55610*/  IMAD.WIDE R34, R2.reuse, 0x4, R86 ;  /* 0x0000000402227825 */ /* 0x048fe400078e0256 */
[----:B------:R-:W3:Y:S04]  /*55620*/  LDL.LU.64 R86, [R1+0x228] ;  /* 0x0002280001567983 */ /* 0x000ee80000300a00 */
[----:B------:R-:W-:Y:S01]  /*55630*/  LDGSTS.E [R39+-0x3a600], desc[UR22][R34.64], P3 ;  /* 0xc5a0000022277fae */ /* 0x000fe200099a1016 */
[----:B----4-:R-:W-:-:S03]  /*55640*/  IMAD.WIDE R36, R2, 0x4, R232 ;  /* 0x0000000402247825 */ /* 0x010fc600078e02e8 */
[----:B------:R-:W4:Y:S04]  /*55650*/  LDL.LU.64 R232, [R1+0x3f8] ;  /* 0x0003f80001e87983 */ /* 0x000f280000300a00 */
[----:B------:R-:W-:Y:S04]  /*55660*/  STL.64 [R1+0x18b8], R34 ;  /* 0x0018b82201007387 */ /* 0x000fe80000100a00 */
[----:B------:R1:W-:Y:S04]  /*55670*/  LDGSTS.E [R38+-0x3a200], desc[UR22][R36.64], P3 ;  /* 0xc5e0000024267fae */ /* 0x0003e800099a1016 */
[----:B------:R-:W-:Y:S01]  /*55680*/  STL.64 [R1+0x18c0], R36 ;  /* 0x0018c02401007387 */ /* 0x000fe20000100a00 */
[----:B-1----:R-:W-:-:S03]  /*55690*/  IMAD.WIDE R38, R2, 0x4, R78 ;  /* 0x0000000402267825 */ /* 0x002fc600078e024e */
[----:B------:R-:W4:Y:S04]  /*556a0*/  LDL.LU.64 R78, [R1+0x400] ;  /* 0x00040000014e7983 */ /* 0x000f280000300a00 */
[----:B------:R-:W-:Y:S01]  /*556b0*/  LDGSTS.E [R43+-0x39e00], desc[UR22][R38.64], P3 ;  /* 0xc6200000262b7fae */ /* 0x000fe200099a1016 */
[----:B------:R-:W-:-:S03]  /*556c0*/  IMAD.WIDE R40, R2, 0x4, R234 ;  /* 0x0000000402287825 */ /* 0x000fc600078e02ea */
[----:B------:R-:W4:Y:S04]  /*556d0*/  LDL.LU.64 R234, [R1+0x408] ;  /* 0x0004080001ea7983 */ /* 0x000f280000300a00 */
[----:B------:R-:W-:Y:S04]  /*556e0*/  STL.64 [R1+0x18c8], R38 ;  /* 0x0018c82601007387 */ /* 0x000fe80000100a00 */
[----:B------:R1:W-:Y:S04]  /*556f0*/  LDGSTS.E [R42+-0x39a00], desc[UR22][R40.64], P3 ;  /* 0xc6600000282a7fae */ /* 0x0003e800099a1016 */
[----:B------:R-:W-:Y:S01]  /*55700*/  STL.64 [R1+0x18d0], R40 ;  /* 0x0018d02801007387 */ /* 0x000fe20000100a00 */
[----:B-1----:R-:W-:-:S03]  /*55710*/  IMAD.WIDE R42, R2, 0x4, R12 ;  /* 0x00000004022a7825 */ /* 0x002fc600078e020c */
[----:B------:R-:W4:Y:S01]  /*55720*/  LDL.LU.64 R12, [R1+0x410] ;  /* 0x00041000010c7983 */ /* 0x000f220000300a00 */
[C---:B------:R-:W-:Y:S02]  /*55730*/  VIADD R47, R15.reuse, 0x100000 ;  /* 0x001000000f2f7836 */ /* 0x040fe40000000000 */
[----:B------:R-:W-:-:S03]  /*55740*/  VIADD R46, R15, 0x100000 ;  /* 0x001000000f2e7836 */ /* 0x000fc60000000000 */
[----:B------:R-:W-:Y:S01]  /*55750*/  LDGSTS.E [R47+-0x39600], desc[UR22][R42.64], P3 ;  /* 0xc6a000002a2f7fae */ /* 0x000fe200099a1016 */
[C---:B------:R-:W-:Y:S02]  /*55760*/  VIADD R51, R15.reuse, 0x100000 ;  /* 0x001000000f337836 */ /* 0x040fe40000000000 */
[C---:B------:R-:W-:Y:S02]  /*55770*/  VIADD R50, R15.reuse, 0x100000 ;  /* 0x001000000f327836 */ /* 0x040fe40000000000 */
[----:B------:R-:W-:Y:S02]  /*55780*/  VIADD R55, R15, 0x100000 ;  /* 0x001000000f377836 */ /* 0x000fe40000000000 */
[C---:B--2---:R-:W-:Y:S02]  /*55790*/  IMAD.WIDE R44, R2.reuse, 0x4, R20 ;  /* 0x00000004022c7825 */ /* 0x044fe400078e0214 */
[----:B------:R-:W2:Y:S04]  /*557a0*/  LDL.LU.64 R20, [R1+0x418] ;  /* 0x0004180001147983 */ /* 0x000ea80000300a00 */
[----:B------:R1:W-:Y:S04]  /*557b0*/  LDGSTS.E [R46+-0x39200], desc[UR22][R44.64], P3 ;  /* 0xc6e000002c2e7fae */ /* 0x0003e800099a1016 */
[----:B------:R-:W-:Y:S04]  /*557c0*/  STL.64 [R1+0x18d8], R42 ;  /* 0x0018d82a01007387 */ /* 0x000fe80000100a00 */
[----:B------:R-:W-:Y:S01]  /*557d0*/  STL.64 [R1+0x18e0], R44 ;  /* 0x0018e02c01007387 */ /* 0x000fe20000100a00 */
[----:B-1----:R-:W-:-:S03]  /*557e0*/  IMAD.WIDE R46, R2, 0x4, R230 ;  /* 0x00000004022e7825 */ /* 0x002fc600078e02e6 */
[----:B------:R-:W2:Y:S04]  /*557f0*/  LDL.LU.64 R230, [R1+0x7c8] ;  /* 0x0007c80001e67983 */ /* 0x000ea80000300a00 */
[----:B------:R-:W-:Y:S01]  /*55800*/  LDGSTS.E [R51+-0x38e00], desc[UR22][R46.64], P3 ;  /* 0xc72000002e337fae */ /* 0x000fe200099a1016 */
[----:B------:R-:W-:-:S03]  /*55810*/  VIADD R54, R15, 0x100000 ;  /* 0x001000000f367836 */ /* 0x000fc60000000000 */
[----:B------:R-:W-:Y:S01]  /*55820*/  STL.64 [R1+0x18e8], R46 ;  /* 0x0018e82e01007387 */ /* 0x000fe20000100a00 */
[----:B---3--:R-:W-:-:S05]  /*55830*/  IMAD.WIDE R48, R2, 0x4, R86 ;  /* 0x0000000402307825 */ /* 0x008fca00078e0256 */
[----:B------:R4:W-:Y:S04]  /*55840*/  LDGSTS.E [R50+-0x38a00], desc[UR22][R48.64], P3 ;  /* 0xc760000030327fae */ /* 0x0009e800099a1016 */
[----:B------:R-:W-:Y:S04]  /*55850*/  STL.64 [R1+0x18f0], R48 ;  /* 0x0018f03001007387 */ /* 0x000fe80000100a00 */
[----:B------:R-:W3:Y:S01]  /*55860*/  LDL.LU.64 R86, [R1+0x7d0] ;  /* 0x0007d00001567983 */ /* 0x000ee20000300a00 */
[----:B----4-:R-:W-:-:S03]  /*55870*/  IMAD.WIDE R50, R2, 0x4, R232 ;  /* 0x0000000402327825 */ /* 0x010fc600078e02e8 */
[----:B------:R-:W4:Y:S04]  /*55880*/  LDL.LU.64 R232, [R1+0x7d8] ;  /* 0x0007d80001e87983 */ /* 0x000f280000300a00 */
[----:B------:R-:W-:Y:S04]  /*55890*/  LDGSTS.E [R55+-0x38600], desc[UR22][R50.64], P3 ;  /* 0xc7a0000032377fae */ /* 0x000fe800099a1016 */
[----:B------:R-:W-:Y:S01]  /*558a0*/  STL.64 [R1+0x18f8], R50 ;  /* 0x0018f83201007387 */ /* 0x000fe20000100a00 */
[----:B------:R-:W-:-:S05]  /*558b0*/  IMAD.WIDE R52, R2, 0x4, R78 ;  /* 0x0000000402347825 */ /* 0x000fca00078e024e */
[----:B------:R1:W-:Y:S04]  /*558c0*/  LDGSTS.E [R54+-0x38200], desc[UR22][R52.64], P3 ;  /* 0xc7e0000034367fae */ /* 0x0003e800099a1016 */
[----:B------:R-:W-:Y:S04]  /*558d0*/  STL.64 [R1+0x1900], R52 ;  /* 0x0019003401007387 */ /* 0x000fe80000100a00 */
[----:B------:R-:W4:Y:S01]  /*558e0*/  LDL.LU.64 R94, [R1+0x7e0] ;  /* 0x0007e000015e7983 */ /* 0x000f220000300a00 */
[----:B-1----:R-:W-:-:S03]  /*558f0*/  IMAD.WIDE R54, R2, 0x4, R234 ;  /* 0x0000000402367825 */ /* 0x002fc600078e02ea */
[----:B------:R-:W4:Y:S01]  /*55900*/  LDL.LU.64 R234, [R1+0x7e8] ;  /* 0x0007e80001ea7983 */ /* 0x000f220000300a00 */
[----:B------:R-:W-:-:S03]  /*55910*/  IMAD.WIDE R56, R2, 0x4, R12 ;  /* 0x0000000402387825 */ /* 0x000fc600078e020c */
[----:B------:R-:W4:Y:S01]  /*55920*/  LDL.LU.64 R12, [R1+0x7f0] ;  /* 0x0007f000010c7983 */ /* 0x000f220000300a00 */
[C---:B------:R-:W-:Y:S02]  /*55930*/  VIADD R59, R15.reuse, 0x100000 ;  /* 0x001000000f3b7836 */ /* 0x040fe40000000000 */
[C---:B------:R-:W-:Y:S01]  /*55940*/  VIADD R58, R15.reuse, 0x100000 ;  /* 0x001000000f3a7836 */ /* 0x040fe20000000000 */
[----:B------:R-:W-:Y:S04]  /*55950*/  STL.64 [R1+0x1908], R54 ;  /* 0x0019083601007387 */ /* 0x000fe80000100a00 */
[----:B------:R-:W-:Y:S04]  /*55960*/  STL.64 [R1+0x1910], R56 ;  /* 0x0019103801007387 */ /* 0x000fe80000100a00 */
[----:B------:R-:W4:Y:S01]  /*55970*/  LDL.LU.64 R78, [R1+0x7f8] ;  /* 0x0007f800014e7983 */ /* 0x000f220000300a00 */
[----:B------:R-:W-:-:S03]  /*55980*/  VIADD R63, R15, 0x100000 ;  /* 0x001000000f3f7836 */ /* 0x000fc60000000000 */
[----:B------:R-:W-:Y:S01]  /*55990*/  LDGSTS.E [R59+-0x1fe00], desc[UR22][R54.64], P3 ;  /* 0xe0200000363b7fae */ /* 0x000fe200099a1016 */
[----:B------:R-:W-:-:S03]  /*559a0*/  VIADD R62, R15, 0x100000 ;  /* 0x001000000f3e7836 */ /* 0x000fc60000000000 */
[----:B------:R2:W-:Y:S01]  /*559b0*/  LDGSTS.E [R58+-0x1fa00], desc[UR22][R56.64], P3 ;  /* 0xe0600000383a7fae */ /* 0x0005e200099a1016 */
[----:B------:R-:W-:Y:S02]  /*559c0*/  VIADD R67, R15, 0x100000 ;  /* 0x001000000f437836 */ /* 0x000fe40000000000 */
[C---:B--2---:R-:W-:Y:S02]  /*559d0*/  IMAD.WIDE R58, R2.reuse, 0x4, R20 ;  /* 0x00000004023a7825 */ /* 0x044fe400078e0214 */
[----:B------:R-:W2:Y:S04]  /*559e0*/  LDL.LU.64 R20, [R1+0x810] ;  /* 0x0008100001147983 */ /* 0x000ea80000300a00 */
[----:B------:R-:W-:Y:S01]  /*559f0*/  LDGSTS.E [R63+-0x1f600], desc[UR22][R58.64], P3 ;  /* 0xe0a000003a3f7fae */ /* 0x000fe200099a1016 */
[----:B------:R-:W-:-:S03]  /*55a00*/  IMAD.WIDE R60, R2, 0x4, R230 ;  /* 0x00000004023c7825 */ /* 0x000fc600078e02e6 */
[----:B------:R-:W2:Y:S04]  /*55a10*/  LDL.LU.64 R230, [R1+0x8a8] ;  /* 0x0008a80001e67983 */ /* 0x000ea80000300a00 */
[----:B------:R-:W-:Y:S04]  /*55a20*/  STL.64 [R1+0x1918], R58 ;  /* 0x0019183a01007387 */ /* 0x000fe80000100a00 */
[----:B------:R3:W-:Y:S04]  /*55a30*/  LDGSTS.E [R62+-0x1f200], desc[UR22][R60.64], P3 ;  /* 0xe0e000003c3e7fae */ /* 0x0007e800099a1016 */
[----:B------:R-:W-:Y:S01]  /*55a40*/  STL.64 [R1+0x1920], R60 ;  /* 0x0019203c01007387 */ /* 0x000fe20000100a00 */
[----:B------:R-:W-:-:S02]  /*55a50*/  VIADD R66, R15, 0x100000 ;  /* 0x001000000f427836 */ /* 0x000fc40000000000 */
[----:B---3--:R-:W-:-:S05]  /*55a60*/  IMAD.WIDE R62, R2, 0x4, R86 ;  /* 0x00000004023e7825 */ /* 0x008fca00078e0256 */
[----:B------:R-:W-:Y:S01]  /*55a70*/  LDGSTS.E [R67+-0x1ee00], desc[UR22][R62.64], P3 ;  /* 0xe12000003e437fae */ /* 0x000fe200099a1016 */
[----:B----4-:R-:W-:-:S03]  /*55a80*/  IMAD.WIDE R64, R2, 0x4, R232 ;  /* 0x0000000402407825 */ /* 0x010fc600078e02e8 */
[----:B------:R-:W3:Y:S04]  /*55a90*/  LDL.LU.64 R232, [R1+0x8a0] ;  /* 0x0008a00001e87983 */ /* 0x000ee80000300a00 */
[----:B------:R-:W4:Y:S04]  /*55aa0*/  LDL.LU.64 R86, [R1+0x898] ;  /* 0x0008980001567983 */ /* 0x000f280000300a00 */
[----:B------:R-:W-:Y:S04]  /*55ab0*/  STL.64 [R1+0x1928], R62 ;  /* 0x0019283e01007387 */ /* 0x000fe80000100a00 */
[----:B------:R-:W-:Y:S04]  /*55ac0*/  STL.64 [R1+0x1930], R64 ;  /* 0x0019304001007387 */ /* 0x000fe80000100a00 */
[----:B------:R1:W-:Y:S02]  /*55ad0*/  LDGSTS.E [R66+-0x1ea00], desc[UR22][R64.64], P3 ;  /* 0xe160000040427fae */ /* 0x0003e400099a1016 */
[----:B-1----:R-:W-:-:S04]  /*55ae0*/  IMAD.WIDE R66, R2, 0x4, R94 ;  /* 0x0000000402427825 */ /* 0x002fc800078e025e */
[C---:B------:R-:W-:Y:S02]  /*55af0*/  IMAD.WIDE R6, R2.reuse, 0x4, R234 ;  /* 0x0000000402067825 */ /* 0x040fe400078e02ea */
[----:B------:R-:W4:Y:S04]  /*55b00*/  LDL.LU.64 R234, [R1+0x890] ;  /* 0x0008900001ea7983 */ /* 0x000f280000300a00 */
[----:B------:R-:W4:Y:S04]  /*55b10*/  LDL.LU.64 R94, [R1+0x888] ;  /* 0x00088800015e7983 */ /* 0x000f280000300a00 */
[----:B------:R1:W-:Y:S04]  /*55b20*/  STL.64 [R1+0x100], R6 ;  /* 0x0001000601007387 */ /* 0x0003e80000100a00 */
[----:B------:R-:W-:Y:S01]  /*55b30*/  STL.64 [R1+0x1938], R66 ;  /* 0x0019384201007387 */ /* 0x000fe20000100a00 */
[----:B------:R-:W-:-:S03]  /*55b40*/  IMAD.WIDE R8, R2, 0x4, R12 ;  /* 0x0000000402087825 */ /* 0x000fc600078e020c */
[----:B------:R-:W4:Y:S01]  /*55b50*/  LDL.LU.64 R12, [R1+0x880] ;  /* 0x00088000010c7983 */ /* 0x000f220000300a00 */
[C---:B------:R-:W-:Y:S02]  /*55b60*/  VIADD R69, R15.reuse, 0x100000 ;  /* 0x001000000f457836 */ /* 0x040fe40000000000 */
[----:B------:R-:W-:-:S03]  /*55b70*/  VIADD R68, R15, 0x100000 ;  /* 0x001000000f447836 */ /* 0x000fc60000000000 */
[----:B------:R-:W-:Y:S04]  /*55b80*/  LDGSTS.E [R69+-0x1e600], desc[UR22][R66.64], P3 ;  /* 0xe1a0000042457fae */ /* 0x000fe800099a1016 */
[----:B------:R1:W-:Y:S04]  /*55b90*/  LDGSTS.E [R68+-0x1e200], desc[UR22][R6.64], P3 ;  /* 0xe1e0000006447fae */ /* 0x0003e800099a1016 */
        /* <DEDUP_REMOVED lines=15> */
[----:B------:R-:W3:Y:S01]  /*55c90*/  LDL.LU.64 R232, [R1+0x860] ;  /* 0x0008600001e87983 */ /* 0x000ee20000300a00 */
[----:B----4-:R-:W-:-:S03]  /*55ca0*/  IMAD.WIDE R6, R2, 0x4, R86 ;  /* 0x0000000402067825 */ /* 0x010fc600078e0256 */
[----:B------:R-:W4:Y:S04]  /*55cb0*/  LDL.LU.64 R86, [R1+0x858] ;  /* 0x0008580001567983 */ /* 0x000f280000300a00 */
[----:B------:R1:W-:Y:S04]  /*55cc0*/  STL.64 [R1+0x508], R8 ;  /* 0x0005080801007387 */ /* 0x0003e80000100a00 */
[----:B------:R1:W-:Y:S04]  /*55cd0*/  LDGSTS.E [R69+-0x1ce00], desc[UR22][R8.64], P3 ;  /* 0xe320000008457fae */ /* 0x0003e800099a1016 */
[----:B------:R1:W-:Y:S04]  /*55ce0*/  STL.64 [R1+0x670], R6 ;  /* 0x0006700601007387 */ /* 0x0003e80000100a00 */
[----:B------:R1:W-:Y:S02]  /*55cf0*/  LDGSTS.E [R68+-0x1ca00], desc[UR22][R6.64], P3 ;  /* 0xe360000006447fae */ /* 0x0003e400099a1016 */
[----:B-1----:R-:W-:-:S02]  /*55d00*/  IMAD.WIDE R8, R2, 0x4, R234 ;  /* 0x0000000402087825 */ /* 0x002fc400078e02ea */
[----:B------:R-:W4:Y:S02]  /*55d10*/  LDL.LU.64 R234, [R1+0x850] ;  /* 0x0008500001ea7983 */ /* 0x000f240000300a00 */
[C---:B------:R-:W-:Y:S02]  /*55d20*/  IMAD.WIDE R6, R2.reuse, 0x4, R94 ;  /* 0x0000000402067825 */ /* 0x040fe400078e025e */
[----:B------:R-:W4:Y:S04]  /*55d30*/  LDL.LU.64 R94, [R1+0x848] ;  /* 0x00084800015e7983 */ /* 0x000f280000300a00 */
[----:B------:R1:W-:Y:S04]  /*55d40*/  STL.64 [R1+0x678], R8 ;  /* 0x0006780801007387 */ /* 0x0003e80000100a00 */
[----:B------:R1:W-:Y:S04]  /*55d50*/  LDGSTS.E [R69+-0x1c600], desc[UR22][R8.64], P3 ;  /* 0xe3a0000008457fae */ /* 0x0003e800099a1016 */
[----:B------:R1:W-:Y:S04]  /*55d60*/  STL.64 [R1+0x10b8], R6 ;  /* 0x0010b80601007387 */ /* 0x0003e80000100a00 */
[----:B------:R1:W-:Y:S02]  /*55d70*/  LDGSTS.E [R68+-0x1c200], desc[UR22][R6.64], P3 ;  /* 0xe3e0000006447fae */ /* 0x0003e400099a1016 */
[----:B-1----:R-:W-:-:S02]  /*55d80*/  IMAD.WIDE R8, R2, 0x4, R12 ;  /* 0x0000000402087825 */ /* 0x002fc400078e020c */
[----:B------:R-:W4:Y:S04]  /*55d90*/  LDL.LU.64 R12, [R1+0x840] ;  /* 0x00084000010c7983 */ /* 0x000f280000300a00 */
[----:B------:R-:W4:Y:S04]  /*55da0*/  LDL.LU.64 R98, [R1+0x838] ;  /* 0x0008380001627983 */ /* 0x000f280000300a00 */
[----:B------:R2:W-:Y:S04]  /*55db0*/  STL.64 [R1+0x10a8], R8 ;  /* 0x0010a80801007387 */ /* 0x0005e80000100a00 */
[----:B------:R2:W-:Y:S01]  /*55dc0*/  LDGSTS.E [R69+-0x1be00], desc[UR22][R8.64], P3 ;  /* 0xe420000008457fae */ /* 0x0005e200099a1016 */
[----:B------:R-:W-:-:S05]  /*55dd0*/  IMAD.WIDE R6, R2, 0x4, R78 ;  /* 0x0000000402067825 */ /* 0x000fca00078e024e */
        /* <DEDUP_REMOVED lines=9> */
[----:B------:R4:W-:Y:S04]  /*55e70*/  LDGSTS.E [R68+-0x1b200], desc[UR22][R6.64], P3 ;  /* 0xe4e0000006447fae */ /* 0x0009e800099a1016 */
[----:B------:R-:W2:Y:S01]  /*55e80*/  LDL.LU.64 R78, [R1+0x820] ;  /* 0x00082000014e7983 */ /* 0x000ea20000300a00 */
[----:B---3--:R-:W-:-:S03]  /*55e90*/  IMAD.WIDE R8, R2, 0x4, R232 ;  /* 0x0000000402087825 */ /* 0x008fc600078e02e8 */
[----:B------:R-:W3:Y:S01]  /*55ea0*/  LDL.LU.64 R232, [R1+0x808] ;  /* 0x0008080001e87983 */ /* 0x000ee20000300a00 */
[----:B----4-:R-:W-:-:S03]  /*55eb0*/  IMAD.WIDE R6, R2, 0x4, R86 ;  /* 0x0000000402067825 */ /* 0x010fc600078e0256 */
[----:B------:R1:W-:Y:S04]  /*55ec0*/  STL.64 [R1+0x1088], R8 ;  /* 0x0010880801007387 */ /* 0x0003e80000100a00 */
[----:B------:R1:W-:Y:S04]  /*55ed0*/  LDGSTS.E [R69+-0x1ae00], desc[UR22][R8.64], P3 ;  /* 0xe520000008457fae */ /* 0x0003e800099a1016 */
[----:B------:R4:W-:Y:S04]  /*55ee0*/  STL.64 [R1+0x1080], R6 ;  /* 0x0010800601007387 */ /* 0x0009e80000100a00 */
[----:B------:R-:W3:Y:S04]  /*55ef0*/  LDL.LU.64 R86, [R1+0x7c0] ;  /* 0x0007c00001567983 */ /* 0x000ee80000300a00 */
[----:B------:R4:W-:Y:S01]  /*55f00*/  LDGSTS.E [R68+-0x1aa00], desc[UR22][R6.64], P3 ;  /* 0xe560000006447fae */ /* 0x0009e200099a1016 */
[----:B-1----:R-:W-:-:S03]  /*55f10*/  IMAD.WIDE R8, R2, 0x4, R234 ;  /* 0x0000000402087825 */ /* 0x002fc600078e02ea */
        /* <DEDUP_REMOVED lines=22> */
[----:B----4-:R-:W-:-:S03]  /*56080*/  IMAD.WIDE R8, R2, 0x4, R78 ;  /* 0x0000000402087825 */ /* 0x010fc600078e024e */
[----:B------:R-:W4:Y:S04]  /*56090*/  LDL.LU.64 R78, [R1+0x8b8] ;  /* 0x0008b800014e7983 */ /* 0x000f280000300a00 */
[----:B------:R1:W-:Y:S01]  /*560a0*/  LDGSTS.E [R69+-0x18e00], desc[UR22][R8.64], P3 ;  /* 0xe720000008457fae */ /* 0x0003e200099a1016 */
[----:B---3--:R-:W-:-:S03]  /*560b0*/  IMAD.WIDE R6, R2, 0x4, R232 ;  /* 0x0000000402067825 */ /* 0x008fc600078e02e8 */
[----:B------:R-:W3:Y:S04]  /*560c0*/  LDL.LU.64 R232, [R1+0x8c0] ;  /* 0x0008c00001e87983 */ /* 0x000ee80000300a00 */
[----:B------:R1:W-:Y:S04]  /*560d0*/  STL.64 [R1+0x1040], R8 ;  /* 0x0010400801007387 */ /* 0x0003e80000100a00 */
[----:B------:R1:W-:Y:S04]  /*560e0*/  STL.64 [R1+0x1038], R6 ;  /* 0x0010380601007387 */ /* 0x0003e80000100a00 */
[----:B------:R1:W-:Y:S02]  /*560f0*/  LDGSTS.E [R68+-0x18a00], desc[UR22][R6.64], P3 ;  /* 0xe760000006447fae */ /* 0x0003e400099a1016 */
[----:B-1----:R-:W-:-:S05]  /*56100*/  IMAD.WIDE R8, R2, 0x4, R86 ;  /* 0x0000000402087825 */ /* 0x002fca00078e0256 */
[----:B------:R-:W-:Y:S04]  /*56110*/  STL.64 [R1+0x1030], R8 ;  /* 0x0010300801007387 */ /* 0x000fe80000100a00 */
[----:B------:R-:W-:Y:S01]  /*56120*/  LDGSTS.E [R69+-0x18600], desc[UR22][R8.64], P3 ;  /* 0xe7a0000008457fae */ /* 0x000fe200099a1016 */
[----:B------:R-:W-:-:S05]  /*56130*/  IMAD.WIDE R6, R2, 0x4, R234 ;  /* 0x0000000402067825 */ /* 0x000fca00078e02ea */
[----:B------:R1:W-:Y:S04]  /*56140*/  STL.64 [R1+0x1028], R6 ;  /* 0x0010280601007387 */ /* 0x0003e80000100a00 */
[----:B------:R-:W3:Y:S04]  /*56150*/  LDL.LU.64 R234, [R1+0x8c8] ;  /* 0x0008c80001ea7983 */ /* 0x000ee80000300a00 */
[----:B------:R1:W-:Y:S01]  /*56160*/  LDGSTS.E [R68+-0x18200], desc[UR22][R6.64], P3 ;  /* 0xe7e0000006447fae */ /* 0x0003e200099a1016 */
[----:B------:R-:W-:-:S03]  /*56170*/  IMAD.WIDE R50, R2, 0x4, R94 ;  /* 0x0000000402327825 */ /* 0x000fc600078e025e */
[----:B------:R-:W3:Y:S01]  /*56180*/  LDL.LU.64 R86, [R1+0x8d0] ;  /* 0x0008d00001567983 */ /* 0x000ee20000300a00 */
[----:B-1----:R-:W-:-:S05]  /*56190*/  IMAD.WIDE R6, R2, 0x4, R12 ;  /* 0x0000000402067825 */ /* 0x002fca00078e020c */
[----:B------:R1:W-:Y:S04]  /*561a0*/  STL.64 [R1+0xc0], R6 ;  /* 0x0000c00601007387 */ /* 0x0003e80000100a00 */
[----:B------:R-:W-:Y:S04]  /*561b0*/  STL.64 [R1+0x19b8], R50 ;  /* 0x0019b83201007387 */ /* 0x000fe80000100a00 */
[----:B------:R-:W3:Y:S01]  /*561c0*/  LDL.LU.64 R12, [R1+0x8d8] ;  /* 0x0008d800010c7983 */ /* 0x000ee20000300a00 */
[----:B--2---:R-:W-:-:S03]  /*561d0*/  IMAD.WIDE R54, R2, 0x4, R20 ;  /* 0x0000000402367825 */ /* 0x004fc600078e0214 */
[----:B------:R-:W2:Y:S01]  /*561e0*/  LDL.LU.64 R20, [R1+0x8e0] ;  /* 0x0008e00001147983 */ /* 0x000ea20000300a00 */
[----:B------:R-:W-:-:S03]  /*561f0*/  IMAD.WIDE R40, R2, 0x4, R230 ;  /* 0x0000000402287825 */ /* 0x000fc600078e02e6 */
[----:B------:R-:W2:Y:S04]  /*56200*/  LDL.LU.64 R230, [R1+0x8e8] ;  /* 0x0008e80001e67983 */ /* 0x000ea80000300a00 */
[----:B------:R-:W-:Y:S04]  /*56210*/  STL.64 [R1+0x1990], R54 ;  /* 0x0019903601007387 */ /* 0x000fe80000100a00 */
[----:B------:R-:W-:Y:S01]  /*56220*/  STL.64 [R1+0x1970], R40 ;  /* 0x0019702801007387 */ /* 0x000fe20000100a00 */
[----:B----4-:R-:W-:-:S03]  /*56230*/  IMAD.WIDE R30, R2, 0x4, R78 ;  /* 0x00000004021e7825 */ /* 0x010fc600078e024e */
[----:B------:R-:W4:Y:S01]  /*56240*/  LDL.LU.64 R78, [R1+0x8f0] ;  /* 0x0008f000014e7983 */ /* 0x000f220000300a00 */
[----:B---3--:R-:W-:-:S03]  /*56250*/  IMAD.WIDE R52, R2, 0x4, R232 ;  /* 0x0000000402347825 */ /* 0x008fc600078e02e8 */
[----:B------:R-:W3:Y:S04]  /*56260*/  LDL.LU.64 R232, [R1+0x8f8] ;  /* 0x0008f80001e87983 */ /* 0x000ee80000300a00 */
[----:B------:R-:W-:Y:S04]  /*56270*/  STL.64 [R1+0x1950], R30 ;  /* 0x0019501e01007387 */ /* 0x000fe80000100a00 */
[----:B------:R-:W-:Y:S01]  /*56280*/  STL.64 [R1+0x1940], R52 ;  /* 0x0019403401007387 */ /* 0x000fe20000100a00 */
[----:B------:R-:W-:-:S03]  /*56290*/  IMAD.WIDE R64, R2, 0x4, R234 ;  /* 0x0000000402407825 */ /* 0x000fc600078e02ea */
[----:B------:R-:W3:Y:S01]  /*562a0*/  LDL.LU.64 R234, [R1+0x900] ;  /* 0x0009000001ea7983 */ /* 0x000ee20000300a00 */
[----:B------:R-:W-:-:S03]  /*562b0*/  IMAD.WIDE R60, R2, 0x4, R86 ;  /* 0x00000004023c7825 */ /* 0x000fc600078e0256 */
[----:B------:R-:W3:Y:S04]  /*562c0*/  LDL.LU.64 R86, [R1+0x908] ;  /* 0x0009080001567983 */ /* 0x000ee80000300a00 */
[----:B------:R-:W-:Y:S04]  /*562d0*/  STL.64 [R1+0x1948], R64 ;  /* 0x0019484001007387 */ /* 0x000fe80000100a00 */
[----:B------:R-:W-:Y:S01]  /*562e0*/  STL.64 [R1+0x1958], R60 ;  /* 0x0019583c01007387 */ /* 0x000fe20000100a00 */
[----:B------:R-:W-:-:S03]  /*562f0*/  IMAD.WIDE R48, R2, 0x4, R12 ;  /* 0x0000000402307825 */ /* 0x000fc600078e020c */
[----:B------:R-:W3:Y:S04]  /*56300*/  LDL.LU.64 R12, [R1+0x910] ;  /* 0x00091000010c7983 */ /* 0x000ee80000300a00 */
[----:B------:R-:W-:Y:S01]  /*56310*/  STL.64 [R1+0x1960], R48 ;  /* 0x0019603001007387 */ /* 0x000fe20000100a00 */
[----:B--2---:R-:W-:-:S05]  /*56320*/  IMAD.WIDE R36, R2, 0x4, R20 ;  /* 0x0000000402247825 */ /* 0x004fca00078e0214 */
[----:B------:R-:W-:Y:S01]  /*56330*/  STL.64 [R1+0x1968], R36 ;  /* 0x0019682401007387 */ /* 0x000fe20000100a00 */
[----:B------:R-:W-:-:S03]  /*56340*/  IMAD.WIDE R246, R2, 0x4, R230 ;  /* 0x0000000402f67825 */ /* 0x000fc600078e02e6 */
[----:B------:R-:W2:Y:S04]  /*56350*/  LDL.LU.64 R20, [R1+0x918] ;  /* 0x0009180001147983 */ /* 0x000ea80000300a00 */
[----:B------:R-:W2:Y:S04]  /*56360*/  LDL.LU.64 R230, [R1+0x920] ;  /* 0x0009200001e67983 */ /* 0x000ea80000300a00 */
[----:B------:R-:W-:Y:S01]  /*56370*/  STL.64 [R1+0x1978], R246 ;  /* 0x001978f601007387 */ /* 0x000fe20000100a00 */
[----:B----4-:R-:W-:-:S05]  /*56380*/  IMAD.WIDE R240, R2, 0x4, R78 ;  /* 0x0000000402f07825 */ /* 0x010fca00078e024e */
[----:B------:R-:W-:Y:S04]  /*56390*/  STL.64 [R1+0x1980], R240 ;  /* 0x001980f001007387 */ /* 0x000fe80000100a00 */
[----:B------:R-:W4:Y:S01]  /*563a0*/  LDL.LU.64 R78, [R1+0x928] ;  /* 0x00092800014e7983 */ /* 0x000f220000300a00 */
[----:B---3--:R-:W-:-:S03]  /*563b0*/  IMAD.WIDE R228, R2, 0x4, R232 ;  /* 0x0000000402e47825 */ /* 0x008fc600078e02e8 */
[----:B------:R-:W3:Y:S01]  /*563c0*/  LDL.LU.64 R232, [R1+0x930] ;  /* 0x0009300001e87983 */ /* 0x000ee20000300a00 */
[----:B------:R-:W-:-:S03]  /*563d0*/  IMAD.WIDE R222, R2, 0x4, R234 ;  /* 0x0000000402de7825 */ /* 0x000fc600078e02ea */
[----:B------:R-:W3:Y:S04]  /*563e0*/  LDL.LU.64 R234, [R1+0x938] ;  /* 0x0009380001ea7983 */ /* 0x000ee80000300a00 */
[----:B------:R-:W-:Y:S04]  /*563f0*/  STL.64 [R1+0x1988], R228 ;  /* 0x001988e401007387 */ /* 0x000fe80000100a00 */
[----:B------:R-:W-:Y:S04]  /*56400*/  STL.64 [R1+0x1998], R222 ;  /* 0x001998de01007387 */ /* 0x000fe80000100a00 */
[----:B------:R-:W3:Y:S01]  /*56410*/  LDL.LU.64 R98, [R1+0x940] ;  /* 0x0009400001627983 */ /* 0x000ee20000300a00 */
[----:B------:R-:W-:-:S03]  /*56420*/  IMAD.WIDE R70, R2, 0x4, R12 ;  /* 0x0000000402467825 */ /* 0x000fc600078e020c */
[----:B------:R-:W3:Y:S01]  /*56430*/  LDL.LU.64 R12, [R1+0x948] ;  /* 0x00094800010c7983 */ /* 0x000ee20000300a00 */
[C---:B------:R-:W-:Y:S02]  /*56440*/  VIADD R69, R14.reuse, 0x100000 ;  /* 0x001000000e457836 */ /* 0x040fe40000000000 */
[----:B------:R-:W-:-:S03]  /*56450*/  VIADD R68, R14, 0x100000 ;  /* 0x001000000e447836 */ /* 0x000fc60000000000 */
[----:B------:R-:W-:Y:S04]  /*56460*/  LDGSTS.E [R69+-0x3fd80], desc[UR22][R50.64], P3 ;  /* 0xc028000032457fae */ /* 0x000fe800099a1016 */
        /* <DEDUP_REMOVED lines=9> */
[----:B------:R-:W-:Y:S01]  /*56500*/  LDGSTS.E [R69+-0x3d580], desc[UR22][R246.64], P3 ;  /* 0xc2a80000f6457fae */ /* 0x000fe200099a1016 */
[----:B------:R-:W-:-:S03]  /*56510*/  VIADD R73, R14, 0x100000 ;  /* 0x001000000e497836 */ /* 0x000fc60000000000 */
[----:B------:R-:W-:Y:S01]  /*56520*/  LDGSTS.E [R68+-0x3d180], desc[UR22][R240.64], P3 ;  /* 0xc2e80000f0447fae */ /* 0x000fe200099a1016 */
[----:B------:R-:W-:-:S03]  /*56530*/  VIADD R72, R14, 0x100000 ;  /* 0x001000000e487836 */ /* 0x000fc60000000000 */
[----:B------:R-:W-:Y:S04]  /*56540*/  LDGSTS.E [R69+-0x3cd80], desc[UR22][R228.64], P3 ;  /* 0xc3280000e4457fae */ /* 0x000fe800099a1016 */
[----:B------:R1:W-:Y:S01]  /*56550*/  LDGSTS.E [R68+-0x3c980], desc[UR22][R222.64], P3 ;  /* 0xc3680000de447fae */ /* 0x0003e200099a1016 */
[----:B------:R-:W-:Y:S02]  /*56560*/  VIADD R77, R14, 0x100000 ;  /* 0x001000000e4d7836 */ /* 0x000fe40000000000 */
[----:B--2---:R-:W-:-:S04]  /*56570*/  IMAD.WIDE R74, R2, 0x4, R230 ;  /* 0x00000004024a7825 */ /* 0x004fc800078e02e6 */
[----:B-1----:R-:W-:Y:S02]  /*56580*/  IMAD.WIDE R68, R2, 0x4, R86 ;  /* 0x0000000402447825 */ /* 0x002fe400078e0256 */
[----:B------:R-:W2:Y:S04]  /*56590*/  LDL.LU.64 R86, [R1+0x950] ;  /* 0x0009500001567983 */ /* 0x000ea80000300a00 */
[----:B------:R-:W-:Y:S01]  /*565a0*/  LDGSTS.E [R73+-0x3c580], desc[UR22][R68.64], P3 ;  /* 0xc3a8000044497fae */ /* 0x000fe200099a1016 */
[----:B------:R-:W-:-:S03]  /*565b0*/  VIADD R76, R14, 0x100000 ;  /* 0x001000000e4c7836 */ /* 0x000fc60000000000 */
[----:B------:R1:W-:Y:S04]  /*565c0*/  LDGSTS.E [R72+-0x3c180], desc[UR22][R70.64], P3 ;  /* 0xc3e8000046487fae */ /* 0x0003e800099a1016 */
[----:B------:R-:W-:Y:S04]  /*565d0*/  STL.64 [R1+0x19a0], R68 ;  /* 0x0019a04401007387 */ /* 0x000fe80000100a00 */
[----:B------:R-:W-:Y:S01]  /*565e0*/  STL.64 [R1+0x19a8], R70 ;  /* 0x0019a84601007387 */ /* 0x000fe20000100a00 */
[----:B-1----:R-:W-:-:S03]  /*565f0*/  IMAD.WIDE R72, R2, 0x4, R20 ;  /* 0x0000000402487825 */ /* 0x002fc600078e0214 */
[----:B------:R-:W2:Y:S04]  /*56600*/  LDL.LU.64 R20, [R1+0x958] ;  /* 0x0009580001147983 */ /* 0x000ea80000300a00 */
[----:B------:R-:W2:Y:S01]  /*56610*/  LDL.LU.64 R230, [R1+0x960] ;  /* 0x0009600001e67983 */ /* 0x000ea20000300a00 */
[----:B------:R-:W-:-:S03]  /*56620*/  VIADD R81, R14, 0x100000 ;  /* 0x001000000e517836 */ /* 0x000fc60000000000 */
[----:B------:R-:W-:Y:S01]  /*56630*/  LDGSTS.E [R77+-0x3bd80], desc[UR22][R72.64], P3 ;  /* 0xc4280000484d7fae */ /* 0x000fe200099a1016 */
[----:B------:R-:W-:-:S03]  /*56640*/  VIADD R80, R14, 0x100000 ;  /* 0x001000000e507836 */ /* 0x000fc60000000000 */
[----:B------:R4:W-:Y:S04]  /*56650*/  LDGSTS.E [R76+-0x3b980], desc[UR22][R74.64], P3 ;  /* 0xc46800004a4c7fae */ /* 0x0009e800099a1016 */
[----:B------:R-:W-:Y:S04]  /*56660*/  STL.64 [R1+0x19b0], R72 ;  /* 0x0019b04801007387 */ /* 0x000fe80000100a00 */
[----:B------:R-:W-:Y:S01]  /*56670*/  STL.64 [R1+0x19c0], R74 ;  /* 0x0019c04a01007387 */ /* 0x000fe20000100a00 */
[----:B----4-:R-:W-:-:S05]  /*56680*/  IMAD.WIDE R76, R2, 0x4, R78 ;  /* 0x00000004024c7825 */ /* 0x010fca00078e024e */
[----:B------:R-:W-:Y:S01]  /*56690*/  LDGSTS.E [R81+-0x3b580], desc[UR22][R76.64], P3 ;  /* 0xc4a800004c517fae */ /* 0x000fe200099a1016 */
[C---:B------:R-:W-:Y:S02]  /*566a0*/  VIADD R85, R14.reuse, 0x100000 ;  /* 0x001000000e557836 */ /* 0x040fe40000000000 */
[----:B------:R-:W-:Y:S02]  /*566b0*/  VIADD R84, R14, 0x100000 ;  /* 0x001000000e547836 */ /* 0x000fe40000000000 */
[C---:B---3--:R-:W-:Y:S02]  /*566c0*/  IMAD.WIDE R78, R2.reuse, 0x4, R232 ;  /* 0x00000004024e7825 */ /* 0x048fe400078e02e8 */
[----:B------:R-:W3:Y:S04]  /*566d0*/  LDL.LU.64 R232, [R1+0x968] ;  /* 0x0009680001e87983 */ /* 0x000ee80000300a00 */
[----:B------:R-:W4:Y:S04]  /*566e0*/  LDL.LU.64 R94, [R1+0x970] ;  /* 0x00097000015e7983 */ /* 0x000f280000300a00 */
[----:B------:R1:W-:Y:S04]  /*566f0*/  LDGSTS.E [R80+-0x3b180], desc[UR22][R78.64], P3 ;  /* 0xc4e800004e507fae */ /* 0x0003e800099a1016 */
[----:B------:R-:W-:Y:S01]  /*56700*/  STL.64 [R1+0x19c8], R76 ;  /* 0x0019c84c01007387 */ /* 0x000fe20000100a00 */
[----:B-1----:R-:W-:-:S03]  /*56710*/  IMAD.WIDE R80, R2, 0x4, R234 ;  /* 0x0000000402507825 */ /* 0x002fc600078e02ea */
[----:B------:R-:W4:Y:S04]  /*56720*/  LDL.LU.64 R234, [R1+0x980] ;  /* 0x0009800001ea7983 */ /* 0x000f280000300a00 */
[----:B------:R-:W-:Y:S01]  /*56730*/  LDGSTS.E [R85+-0x3ad80], desc[UR22][R80.64], P3 ;  /* 0xc528000050557fae */ /* 0x000fe200099a1016 */
[----:B------:R-:W-:-:S03]  /*56740*/  IMAD.WIDE R82, R2, 0x4, R98 ;  /* 0x0000000402527825 */ /* 0x000fc600078e0262 */
[----:B------:R-:W4:Y:S04]  /*56750*/  LDL.LU.64 R98, [R1+0x988] ;  /* 0x0009880001627983 */ /* 0x000f280000300a00 */
[----:B------:R1:W-:Y:S02]  /*56760*/  LDGSTS.E [R84+-0x3a980], desc[UR22][R82.64], P3 ;  /* 0xc568000052547fae */ /* 0x0003e400099a1016 */
[----:B-1----:R-:W-:Y:S02]  /*56770*/  IMAD.WIDE R84, R2, 0x4, R12 ;  /* 0x0000000402547825 */ /* 0x002fe400078e020c */
[----:B------:R-:W4:Y:S02]  /*56780*/  LDL.LU.64 R12, [R1+0x990] ;  /* 0x00099000010c7983 */ /* 0x000f240000300a00 */
[----:B------:R-:W-:-:S02]  /*56790*/  VIADD R89, R14, 0x100000 ;  /* 0x001000000e597836 */ /* 0x000fc40000000000 */
[C---:B------:R-:W-:Y:S01]  /*567a0*/  VIADD R88, R14.reuse, 0x100000 ;  /* 0x001000000e587836 */ /* 0x040fe20000000000 */
[----:B------:R-:W4:Y:S01]  /*567b0*/  LDL.LU.64 R102, [R1+0x998] ;  /* 0x0009980001667983 */ /* 0x000f220000300a00 */
[----:B------:R-:W-:-:S03]  /*567c0*/  VIADD R93, R14, 0x100000 ;  /* 0x001000000e5d7836 */ /* 0x000fc60000000000 */
[----:B------:R-:W-:Y:S01]  /*567d0*/  LDGSTS.E [R89+-0x3a580], desc[UR22][R84.64], P3 ;  /* 0xc5a8000054597fae */ /* 0x000fe200099a1016 */
[C---:B------:R-:W-:Y:S02]  /*567e0*/  VIADD R92, R14.reuse, 0x100000 ;  /* 0x001000000e5c7836 */ /* 0x040fe40000000000 */
[C---:B------:R-:W-:Y:S02]  /*567f0*/  VIADD R97, R14.reuse, 0x100000 ;  /* 0x001000000e617836 */ /* 0x040fe40000000000 */
[C---:B------:R-:W-:Y:S02]  /*56800*/  VIADD R96, R14.reuse, 0x100000 ;  /* 0x001000000e607836 */ /* 0x040fe40000000000 */
[C---:B------:R-:W-:Y:S02]  /*56810*/  VIADD R101, R14.reuse, 0x100000 ;  /* 0x001000000e657836 */ /* 0x040fe40000000000 */
[----:B------:R-:W-:Y:S02]  /*56820*/  VIADD R100, R14, 0x100000 ;  /* 0x001000000e647836 */ /* 0x000fe40000000000 */
[----:B--2---:R-:W-:-:S05]  /*56830*/  IMAD.WIDE R86, R2, 0x4, R86 ;  /* 0x0000000402567825 */ /* 0x004fca00078e0256 */
[----:B------:R1:W-:Y:S02]  /*56840*/  LDGSTS.E [R88+-0x3a180], desc[UR22][R86.64], P3 ;  /* 0xc5e8000056587fae */ /* 0x0003e400099a1016 */
[C---:B-1----:R-:W-:Y:S02]  /*56850*/  IMAD.WIDE R88, R2.reuse, 0x4, R20 ;  /* 0x0000000402587825 */ /* 0x042fe400078e0214 */
[----:B------:R-:W2:Y:S02]  /*56860*/  LDL.LU.64 R20, [R1+0x9a0] ;  /* 0x0009a00001147983 */ /* 0x000ea40000300a00 */
[C---:B------:R-:W-:Y:S02]  /*56870*/  IMAD.WIDE R90, R2.reuse, 0x4, R230 ;  /* 0x00000004025a7825 */ /* 0x040fe400078e02e6 */
[----:B------:R-:W2:Y:S04]  /*56880*/  LDL.LU.64 R230, [R1+0x9a8] ;  /* 0x0009a80001e67983 */ /* 0x000ea80000300a00 */
[----:B------:R-:W-:Y:S04]  /*56890*/  LDGSTS.E [R93+-0x39d80], desc[UR22][R88.64], P3 ;  /* 0xc6280000585d7fae */ /* 0x000fe800099a1016 */
[----:B------:R3:W-:Y:S02]  /*568a0*/  LDGSTS.E [R92+-0x39980], desc[UR22][R90.64], P3 ;  /* 0xc66800005a5c7fae */ /* 0x0007e400099a1016 */
[----:B---3--:R-:W-:-:S02]  /*568b0*/  IMAD.WIDE R92, R2, 0x4, R232 ;  /* 0x00000004025c7825 */ /* 0x008fc400078e02e8 */
[----:B------:R-:W3:Y:S02]  /*568c0*/  LDL.LU.64 R232, [R1+0x9b0] ;  /* 0x0009b00001e87983 */ /* 0x000ee40000300a00 */
[C---:B----4-:R-:W-:Y:S02]  /*568d0*/  IMAD.WIDE R94, R2.reuse, 0x4, R94 ;  /* 0x00000004025e7825 */ /* 0x050fe400078e025e */
[----:B------:R-:W4:Y:S04]  /*568e0*/  LDL.LU.64 R110, [R1+0x9b8] ;  /* 0x0009b800016e7983 */ /* 0x000f280000300a00 */
[----:B------:R-:W-:Y:S04]  /*568f0*/  LDGSTS.E [R97+-0x39580], desc[UR22][R92.64], P3 ;  /* 0xc6a800005c617fae */ /* 0x000fe800099a1016 */
[----:B------:R1:W-:Y:S02]  /*56900*/  LDGSTS.E [R96+-0x39180], desc[UR22][R94.64], P3 ;  /* 0xc6e800005e607fae */ /* 0x0003e400099a1016 */
[----:B-1----:R-:W-:-:S02]  /*56910*/  IMAD.WIDE R96, R2, 0x4, R234 ;  /* 0x0000000402607825 */ /* 0x002fc400078e02ea */
[----:B------:R-:W4:Y:S04]  /*56920*/  LDL.LU.64 R234, [R1+0x9c0] ;  /* 0x0009c00001ea7983 */ /* 0x000f280000300a00 */
[----:B------:R-:W4:Y:S04]  /*56930*/  LDL.LU.64 R114, [R1+0x9c8] ;  /* 0x0009c80001727983 */ /* 0x000f280000300a00 */
[----:B------:R-:W-:Y:S01]  /*56940*/  LDGSTS.E [R101+-0x38d80], desc[UR22][R96.64], P3 ;  /* 0xc728000060657fae */ /* 0x000fe200099a1016 */
[----:B------:R-:W-:-:S05]  /*56950*/  IMAD.WIDE R98, R2, 0x4, R98 ;  /* 0x0000000402627825 */ /* 0x000fca00078e0262 */
[----:B------:R1:W-:Y:S02]  /*56960*/  LDGSTS.E [R100+-0x38980], desc[UR22][R98.64], P3 ;  /* 0xc768000062647fae */ /* 0x0003e400099a1016 */
[----:B-1----:R-:W-:Y:S02]  /*56970*/  IMAD.WIDE R100, R2, 0x4, R12 ;  /* 0x0000000402647825 */ /* 0x002fe400078e020c */
[----:B------:R-:W4:Y:S02]  /*56980*/  LDL.LU.64 R12, [R1+0x9d0] ;  /* 0x0009d000010c7983 */ /* 0x000f240000300a00 */
[----:B------:R-:W-:Y:S02]  /*56990*/  VIADD R105, R14, 0x100000 ;  /* 0x001000000e697836 */ /* 0x000fe40000000000 */
[----:B------:R-:W-:Y:S01]  /*569a0*/  IMAD.WIDE R102, R2, 0x4, R102 ;  /* 0x0000000402667825 */ /* 0x000fe200078e0266 */
[----:B------:R-:W4:Y:S03]  /*569b0*/  LDL.LU.64 R118, [R1+0x9d8] ;  /* 0x0009d80001767983 */ /* 0x000f260000300a00 */
[C---:B------:R-:W-:Y:S01]  /*569c0*/  VIADD R104, R14.reuse, 0x100000 ;  /* 0x001000000e687836 */ /* 0x040fe20000000000 */
[----:B------:R-:W-:Y:S01]  /*569d0*/  LDGSTS.E [R105+-0x38580], desc[UR22][R100.64], P3 ;  /* 0xc7a8000064697fae */ /* 0x000fe200099a1016 */
[----:B------:R-:W-:-:S03]  /*569e0*/  VIADD R109, R14, 0x100000 ;  /* 0x001000000e6d7836 */ /* 0x000fc60000000000 */
[----:B------:R2:W-:Y:S01]  /*569f0*/  LDGSTS.E [R104+-0x38180], desc[UR22][R102.64], P3 ;  /* 0xc7e8000066687fae */ /* 0x0005e200099a1016 */
[C---:B------:R-:W-:Y:S02]  /*56a00*/  VIADD R108, R14.reuse, 0x100000 ;  /* 0x001000000e6c7836 */ /* 0x040fe40000000000 */
[C---:B------:R-:W-:Y:S02]  /*56a10*/  VIADD R113, R14.reuse, 0x100000 ;  /* 0x001000000e717836 */ /* 0x040fe40000000000 */
[C---:B------:R-:W-:Y:S02]  /*56a20*/  VIADD R112, R14.reuse, 0x100000 ;  /* 0x001000000e707836 */ /* 0x040fe40000000000 */
[C---:B------:R-:W-:Y:S02]  /*56a30*/  VIADD R117, R14.reuse, 0x100000 ;  /* 0x001000000e757836 */ /* 0x040fe40000000000 */
[----:B------:R-:W-:Y:S02]  /*56a40*/  VIADD R116, R14, 0x100000 ;  /* 0x001000000e747836 */ /* 0x000fe40000000000 */
[----:B--2---:R-:W-:-:S02]  /*56a50*/  IMAD.WIDE R104, R2, 0x4, R20 ;  /* 0x0000000402687825 */ /* 0x004fc400078e0214 */
        /* <DEDUP_REMOVED lines=12> */
[----:B------:R-:W4:Y:S02]  /*56b20*/  LDL.LU.64 R234, [R1+0xa00] ;  /* 0x000a000001ea7983 */ /* 0x000f240000300a00 */
[C---:B------:R-:W-:Y:S02]  /*56b30*/  IMAD.WIDE R114, R2.reuse, 0x4, R114 ;  /* 0x0000000402727825 */ /* 0x040fe400078e0272 */
[----:B------:R-:W4:Y:S04]  /*56b40*/  LDL.LU.64 R122, [R1+0xa08] ;  /* 0x000a0800017a7983 */ /* 0x000f280000300a00 */
[----:B------:R-:W-:Y:S04]  /*56b50*/  LDGSTS.E [R117+-0x1ed80], desc[UR22][R112.64], P3 ;  /* 0xe128000070757fae */ /* 0x000fe800099a1016 */
[----:B------:R1:W-:Y:S02]  /*56b60*/  LDGSTS.E [R116+-0x1e980], desc[UR22][R114.64], P3 ;  /* 0xe168000072747fae */ /* 0x0003e400099a1016 */
[----:B-1----:R-:W-:-:S02]  /*56b70*/  IMAD.WIDE R116, R2, 0x4, R12 ;  /* 0x0000000402747825 */ /* 0x002fc400078e020c */
[----:B------:R-:W4:Y:S02]  /*56b80*/  LDL.LU.64 R12, [R1+0xa20] ;  /* 0x000a2000010c7983 */ /* 0x000f240000300a00 */
[----:B------:R-:W-:Y:S02]  /*56b90*/  IMAD.WIDE R6, R2, 0x4, R118 ;  /* 0x0000000402067825 */ /* 0x000fe400078e0276 */
[----:B------:R-:W4:Y:S02]  /*56ba0*/  LDL.LU.64 R124, [R1+0xa98] ;  /* 0x000a9800017c7983 */ /* 0x000f240000300a00 */
[C---:B------:R-:W-:Y:S02]  /*56bb0*/  VIADD R119, R14.reuse, 0x100000 ;  /* 0x001000000e777836 */ /* 0x040fe40000000000 */
[----:B------:R-:W-:Y:S01]  /*56bc0*/  VIADD R118, R14, 0x100000 ;  /* 0x001000000e767836 */ /* 0x000fe20000000000 */
[----:B------:R1:W-:Y:S04]  /*56bd0*/  STL.64 [R1+0xf8], R6 ;  /* 0x0000f80601007387 */ /* 0x0003e80000100a00 */
[----:B------:R-:W-:Y:S04]  /*56be0*/  LDGSTS.E [R119+-0x1e580], desc[UR22][R116.64], P3 ;  /* 0xe1a8000074777fae */ /* 0x000fe800099a1016 */
[----:B------:R1:W-:Y:S01]  /*56bf0*/  LDGSTS.E [R118+-0x1e180], desc[UR22][R6.64], P3 ;  /* 0xe1e8000006767fae */ /* 0x0003e200099a1016 */
[----:B--2---:R-:W-:-:S03]  /*56c00*/  IMAD.WIDE R8, R2, 0x4, R20 ;  /* 0x0000000402087825 */ /* 0x004fc600078e0214 */
[----:B------:R-:W2:Y:S01]  /*56c10*/  LDL.LU.64 R20, [R1+0xa90] ;  /* 0x000a900001147983 */ /* 0x000ea20000300a00 */
[----:B-1----:R-:W-:-:S03]  /*56c20*/  IMAD.WIDE R6, R2, 0x4, R230 ;  /* 0x0000000402067825 */ /* 0x002fc600078e02e6 */
[----:B------:R-:W2:Y:S04]  /*56c30*/  LDL.LU.64 R230, [R1+0xa88] ;  /* 0x000a880001e67983 */ /* 0x000ea80000300a00 */
[----:B------:R3:W-:Y:S04]  /*56c40*/  STL.64 [R1+0x130], R8 ;  /* 0x0001300801007387 */ /* 0x0007e80000100a00 */
[----:B------:R3:W-:Y:S04]  /*56c50*/  LDGSTS.E [R119+-0x1dd80], desc[UR22][R8.64], P3 ;  /* 0xe228000008777fae */ /* 0x0007e800099a1016 */
        /* <DEDUP_REMOVED lines=23> */
[----:B------:R1:W-:Y:S04]  /*56dd0*/  STL.64 [R1+0x698], R6 ;  /* 0x0006980601007387 */ /* 0x0003e80000100a00 */
[----:B------:R2:W-:Y:S04]  /*56de0*/  LDGSTS.E [R119+-0x1c580], desc[UR22][R8.64], P3 ;  /* 0xe3a8000008777fae */ /* 0x0005e800099a1016 */
[----:B------:R-:W4:Y:S04]  /*56df0*/  LDL.LU.64 R124, [R1+0xa50] ;  /* 0x000a5000017c7983 */ /* 0x000f280000300a00 */
[----:B------:R1:W-:Y:S01]  /*56e00*/  LDGSTS.E [R118+-0x1c180], desc[UR22][R6.64], P3 ;  /* 0xe3e8000006767fae */ /* 0x0003e200099a1016 */
[----:B--2---:R-:W-:-:S03]  /*56e10*/  IMAD.WIDE R8, R2, 0x4, R20 ;  /* 0x0000000402087825 */ /* 0x004fc600078e0214 */
[----:B------:R-:W2:Y:S01]  /*56e20*/  LDL.LU.64 R20, [R1+0xa48] ;  /* 0x000a480001147983 */ /* 0x000ea20000300a00 */
[----:B-1----:R-:W-:-:S03]  /*56e30*/  IMAD.WIDE R6, R2, 0x4, R230 ;  /* 0x0000000402067825 */ /* 0x002fc600078e02e6 */
[----:B------:R3:W-:Y:S04]  /*56e40*/  STL.64 [R1+0x6a0], R8 ;  /* 0x0006a00801007387 */ /* 0x0007e80000100a00 */
[----:B------:R3:W-:Y:S04]  /*56e50*/  LDGSTS.E [R119+-0x1bd80], desc[UR22][R8.64], P3 ;  /* 0xe428000008777fae */ /* 0x0007e800099a1016 */
        /* <DEDUP_REMOVED lines=26> */
[----:B-1----:R-:W-:-:S05]  /*57000*/  IMAD.WIDE R8, R2, 0x4, R124 ;  /* 0x0000000402087825 */ /* 0x002fca00078e027c */
[----:B------:R1:W-:Y:S01]  /*57010*/  LDGSTS.E [R119+-0x19d80], desc[UR22][R8.64], P3 ;  /* 0xe628000008777fae */ /* 0x0003e200099a1016 */
[----:B--2---:R-:W-:-:S03]  /*57020*/  IMAD.WIDE R6, R2, 0x4, R20 ;  /* 0x0000000402067825 */ /* 0x004fc600078e0214 */
[----:B------:R-:W2:Y:S04]  /*57030*/  LDL.LU.64 R20, [R1+0x7b0] ;  /* 0x0007b00001147983 */ /* 0x000ea80000300a00 */
[----:B------:R-:W4:Y:S04]  /*57040*/  LDL.LU.64 R124, [R1+0xa10] ;  /* 0x000a1000017c7983 */ /* 0x000f280000300a00 */
[----:B------:R1:W-:Y:S04]  /*57050*/  STL.64 [R1+0xfc0], R8 ;  /* 0x000fc00801007387 */ /* 0x0003e80000100a00 */
[----:B------:R3:W-:Y:S04]  /*57060*/  STL.64 [R1+0xfb8], R6 ;  /* 0x000fb80601007387 */ /* 0x0007e80000100a00 */
[----:B------:R3:W-:Y:S01]  /*57070*/  LDGSTS.E [R118+-0x19980], desc[UR22][R6.64], P3 ;  /* 0xe668000006767fae */ /* 0x0007e200099a1016 */
[----:B-1----:R-:W-:-:S03]  /*57080*/  IMAD.WIDE R8, R2, 0x4, R230 ;  /* 0x0000000402087825 */ /* 0x002fc600078e02e6 */
        /* <DEDUP_REMOVED lines=8> */
[----:B------:R-:W-:Y:S01]  /*57110*/  LDGSTS.E [R119+-0x18d80], desc[UR22][R8.64], P3 ;  /* 0xe728000008777fae */ /* 0x000fe200099a1016 */
[----:B------:R-:W-:-:S03]  /*57120*/  IMAD.WIDE R6, R2, 0x4, R234 ;  /* 0x0000000402067825 */ /* 0x000fc600078e02ea */
[----:B------:R-:W3:Y:S04]  /*57130*/  LDL.LU.64 R234, [R1+0xaa8] ;  /* 0x000aa80001ea7983 */ /* 0x000ee80000300a00 */
[----:B------:R-:W3:Y:S04]  /*57140*/  LDL.LU.64 R120, [R1+0xab0] ;  /* 0x000ab00001787983 */ /* 0x000ee80000300a00 */
[----:B------:R-:W-:Y:S04]  /*57150*/  STL.64 [R1+0xfa0], R8 ;  /* 0x000fa00801007387 */ /* 0x000fe80000100a00 */
[----:B------:R1:W-:Y:S04]  /*57160*/  STL.64 [R1+0xf98], R6 ;  /* 0x000f980601007387 */ /* 0x0003e80000100a00 */
[----:B------:R1:W-:Y:S02]  /*57170*/  LDGSTS.E [R118+-0x18980], desc[UR22][R6.64], P3 ;  /* 0xe768000006767fae */ /* 0x0003e400099a1016 */
[----:B-1----:R-:W-:-:S02]  /*57180*/  IMAD.WIDE R6, R2, 0x4, R12 ;  /* 0x0000000402067825 */ /* 0x002fc400078e020c */
[----:B------:R-:W3:Y:S02]  /*57190*/  LDL.LU.64 R12, [R1+0xab8] ;  /* 0x000ab800010c7983 */ /* 0x000ee40000300a00 */
[C---:B------:R-:W-:Y:S02]  /*571a0*/  IMAD.WIDE R8, R2.reuse, 0x4, R122 ;  /* 0x0000000402087825 */ /* 0x040fe400078e027a */
[----:B------:R-:W3:Y:S04]  /*571b0*/  LDL.LU.64 R122, [R1+0xac0] ;  /* 0x000ac000017a7983 */ /* 0x000ee80000300a00 */
[----:B------:R-:W-:Y:S04]  /*571c0*/  STL.64 [R1+0xf90], R8 ;  /* 0x000f900801007387 */ /* 0x000fe80000100a00 */
[----:B------:R1:W-:Y:S04]  /*571d0*/  STL.64 [R1+0xf88], R6 ;  /* 0x000f880601007387 */ /* 0x0003e80000100a00 */
[----:B------:R-:W-:Y:S04]  /*571e0*/  STL.64 [R1+0x1868], R14 ;  /* 0x0018680e01007387 */ /* 0x000fe80000100a00 */
[----:B------:R1:W-:Y:S04]  /*571f0*/  LDGSTS.E [R119+-0x18580], desc[UR22][R8.64], P3 ;  /* 0xe7a8000008777fae */ /* 0x0003e800099a1016 */
[----:B------:R1:W-:Y:S01]  /*57200*/  LDGSTS.E [R118+-0x18180], desc[UR22][R6.64], P3 ;  /* 0xe7e8000006767fae */ /* 0x0003e200099a1016 */
[----:B--2---:R-:W-:-:S03]  /*57210*/  IMAD.WIDE R42, R2, 0x4, R20 ;  /* 0x00000004022a7825 */ /* 0x004fc600078e0214 */
[----:B------:R-:W2:Y:S01]  /*57220*/  LDL.LU.64 R20, [R1+0xac8] ;  /* 0x000ac80001147983 */ /* 0x000ea20000300a00 */
[----:B----4-:R-:W-:-:S03]  /*57230*/  IMAD.WIDE R32, R2, 0x4, R124 ;  /* 0x0000000402207825 */ /* 0x010fc600078e027c */
[----:B------:R-:W4:Y:S01]  /*57240*/  LDL.LU.64 R124, [R1+0xad0] ;  /* 0x000ad000017c7983 */ /* 0x000f220000300a00 */
[----:B------:R-:W-:-:S03]  /*57250*/  IMAD.WIDE R52, R2, 0x4, R230 ;  /* 0x0000000402347825 */ /* 0x000fc600078e02e6 */
[----:B------:R-:W4:Y:S01]  /*57260*/  LDL.LU.64 R230, [R1+0xad8] ;  /* 0x000ad80001e67983 */ /* 0x000f220000300a00 */
[----:B---3--:R-:W-:-:S03]  /*57270*/  IMAD.WIDE R22, R2, 0x4, R232 ;  /* 0x0000000402167825 */ /* 0x008fc600078e02e8 */
[----:B------:R-:W3:Y:S01]  /*57280*/  LDL.LU.64 R232, [R1+0xae0] ;  /* 0x000ae00001e87983 */ /* 0x000ee20000300a00 */
[----:B------:R-:W-:-:S03]  /*57290*/  IMAD.WIDE R28, R2, 0x4, R234 ;  /* 0x00000004021c7825 */ /* 0x000fc600078e02ea */
[----:B------:R-:W3:Y:S01]  /*572a0*/  LDL.LU.64 R234, [R1+0xae8] ;  /* 0x000ae80001ea7983 */ /* 0x000ee20000300a00 */
[----:B------:R-:W-:-:S03]  /*572b0*/  IMAD.WIDE R26, R2, 0x4, R120 ;  /* 0x00000004021a7825 */ /* 0x000fc600078e0278 */
[----:B------:R-:W3:Y:S01]  /*572c0*/  LDL.LU.64 R120, [R1+0xaf0] ;  /* 0x000af00001787983 */ /* 0x000ee20000300a00 */
[----:B------:R-:W-:-:S03]  /*572d0*/  IMAD.WIDE R38, R2, 0x4, R12 ;  /* 0x0000000402267825 */ /* 0x000fc600078e020c */
[----:B------:R-:W3:Y:S01]  /*572e0*/  LDL.LU.64 R12, [R1+0xaf8] ;  /* 0x000af800010c7983 */ /* 0x000ee20000300a00 */
[----:B------:R-:W-:-:S03]  /*572f0*/  IMAD.WIDE R58, R2, 0x4, R122 ;  /* 0x00000004023a7825 */ /* 0x000fc600078e027a */
[----:B------:R-:W3:Y:S01]  /*57300*/  LDL.LU.64 R122, [R1+0xb00] ;  /* 0x000b0000017a7983 */ /* 0x000ee20000300a00 */
[C---:B-1----:R-:W-:Y:S02]  /*57310*/  VIADD R119, R10.reuse, 0x100000 ;  /* 0x001000000a777836 */ /* 0x042fe40000000000 */
        /* <DEDUP_REMOVED lines=9> */
[----:B--2---:R-:W-:-:S03]  /*573b0*/  IMAD.WIDE R46, R2, 0x4, R20 ;  /* 0x00000004022e7825 */ /* 0x004fc600078e0214 */
[----:B------:R-:W2:Y:S04]  /*573c0*/  LDL.LU.64 R20, [R1+0xb08] ;  /* 0x000b080001147983 */ /* 0x000ea80000300a00 */
[----:B------:R-:W2:Y:S01]  /*573d0*/  LDL.LU.64 R126, [R1+0xb10] ;  /* 0x000b1000017e7983 */ /* 0x000ea20000300a00 */
[----:B----4-:R-:W-:-:S03]  /*573e0*/  IMAD.WIDE R250, R2, 0x4, R124 ;  /* 0x0000000402fa7825 */ /* 0x010fc600078e027c */
[----:B------:R-:W-:Y:S04]  /*573f0*/  LDGSTS.E [R119+-0x3dd00], desc[UR22][R46.64], P3 ;  /* 0xc23000002e777fae */ /* 0x000fe800099a1016 */
[----:B------:R-:W-:Y:S01]  /*57400*/  LDGSTS.E [R118+-0x3d900], desc[UR22][R250.64], P3 ;  /* 0xc2700000fa767fae */ /* 0x000fe200099a1016 */
[----:B------:R-:W-:-:S03]  /*57410*/  IMAD.WIDE R244, R2, 0x4, R230 ;  /* 0x0000000402f47825 */ /* 0x000fc600078e02e6 */
[----:B------:R-:W4:Y:S04]  /*57420*/  LDL.LU.64 R230, [R1+0xb18] ;  /* 0x000b180001e67983 */ /* 0x000f280000300a00 */
[----:B------:R-:W-:Y:S01]  /*57430*/  LDGSTS.E [R119+-0x3d500], desc[UR22][R244.64], P3 ;  /* 0xc2b00000f4777fae */ /* 0x000fe200099a1016 */
[----:B---3--:R-:W-:-:S03]  /*57440*/  IMAD.WIDE R238, R2, 0x4, R232 ;  /* 0x0000000402ee7825 */ /* 0x008fc600078e02e8 */
[----:B------:R-:W3:Y:S04]  /*57450*/  LDL.LU.64 R232, [R1+0xb20] ;  /* 0x000b200001e87983 */ /* 0x000ee80000300a00 */
[----:B------:R1:W-:Y:S01]  /*57460*/  LDGSTS.E [R118+-0x3d100], desc[UR22][R238.64], P3 ;  /* 0xc2f00000ee767fae */ /* 0x0003e200099a1016 */
[----:B------:R-:W-:-:S03]  /*57470*/  IMAD.WIDE R226, R2, 0x4, R234 ;  /* 0x0000000402e27825 */ /* 0x000fc600078e02ea */
[----:B------:R-:W3:Y:S01]  /*57480*/  LDL.LU.64 R234, [R1+0xb28] ;  /* 0x000b280001ea7983 */ /* 0x000ee20000300a00 */
[----:B-1----:R-:W-:-:S03]  /*57490*/  IMAD.WIDE R118, R2, 0x4, R120 ;  /* 0x0000000402767825 */ /* 0x002fc600078e0278 */
[----:B------:R-:W3:Y:S01]  /*574a0*/  LDL.LU.64 R134, [R1+0xb30] ;  /* 0x000b300001867983 */ /* 0x000ee20000300a00 */
[C---:B------:R-:W-:Y:S02]  /*574b0*/  VIADD R121, R10.reuse, 0x100000 ;  /* 0x001000000a797836 */ /* 0x040fe40000000000 */
[----:B------:R-:W-:-:S03]  /*574c0*/  VIADD R120, R10, 0x100000 ;  /* 0x001000000a787836 */ /* 0x000fc60000000000 */
[----:B------:R-:W-:Y:S04]  /*574d0*/  LDGSTS.E [R121+-0x3cd00], desc[UR22][R226.64], P3 ;  /* 0xc3300000e2797fae */ /* 0x000fe800099a1016 */
[----:B------:R1:W-:Y:S02]  /*574e0*/  LDGSTS.E [R120+-0x3c900], desc[UR22][R118.64], P3 ;  /* 0xc370000076787fae */ /* 0x0003e400099a1016 */
[----:B-1----:R-:W-:Y:S02]  /*574f0*/  IMAD.WIDE R120, R2, 0x4, R12 ;  /* 0x0000000402787825 */ /* 0x002fe400078e020c */
[----:B------:R-:W3:Y:S02]  /*57500*/  LDL.LU.64 R12, [R1+0xb38] ;  /* 0x000b3800010c7983 */ /* 0x000ee40000300a00 */
[----:B------:R-:W-:-:S02]  /*57510*/  VIADD R125, R10, 0x100000 ;  /* 0x001000000a7d7836 */ /* 0x000fc40000000000 */
[----:B------:R-:W-:Y:S01]  /*57520*/  IMAD.WIDE R122, R2, 0x4, R122 ;  /* 0x00000004027a7825 */ /* 0x000fe200078e027a */
[----:B------:R-:W3:Y:S03]  /*57530*/  LDL.LU.64 R138, [R1+0xb40] ;  /* 0x000b4000018a7983 */ /* 0x000ee60000300a00 */
        /* <DEDUP_REMOVED lines=15> */
[----:B----4-:R-:W-:-:S02]  /*57630*/  IMAD.WIDE R128, R2, 0x4, R230 ;  /* 0x0000000402807825 */ /* 0x010fc400078e02e6 */
[----:B------:R-:W4:Y:S04]  /*57640*/  LDL.LU.64 R230, [R1+0xb58] ;  /* 0x000b580001e67983 */ /* 0x000f280000300a00 */
[----:B------:R-:W-:Y:S01]  /*57650*/  LDGSTS.E [R133+-0x3b500], desc[UR22][R128.64], P3 ;  /* 0xc4b0000080857fae */ /* 0x000fe200099a1016 */
[----:B---3--:R-:W-:-:S03]  /*57660*/  IMAD.WIDE R130, R2, 0x4, R232 ;  /* 0x0000000402827825 */ /* 0x008fc600078e02e8 */
[----:B------:R-:W3:Y:S04]  /*57670*/  LDL.LU.64 R232, [R1+0xb60] ;  /* 0x000b600001e87983 */ /* 0x000ee80000300a00 */
[----:B------:R1:W-:Y:S02]  /*57680*/  LDGSTS.E [R132+-0x3b100], desc[UR22][R130.64], P3 ;  /* 0xc4f0000082847fae */ /* 0x0003e400099a1016 */
[C---:B-1----:R-:W-:Y:S02]  /*57690*/  IMAD.WIDE R132, R2.reuse, 0x4, R234 ;  /* 0x0000000402847825 */ /* 0x042fe400078e02ea */
[----:B------:R-:W3:Y:S02]  /*576a0*/  LDL.LU.64 R234, [R1+0xb68] ;  /* 0x000b680001ea7983 */ /* 0x000ee40000300a00 */
[----:B------:R-:W-:-:S02]  /*576b0*/  IMAD.WIDE R134, R2, 0x4, R134 ;  /* 0x0000000402867825 */ /* 0x000fc400078e0286 */
[----:B------:R-:W3:Y:S04]  /*576c0*/  LDL.LU.64 R150, [R1+0xb70] ;  /* 0x000b700001967983 */ /* 0x000ee80000300a00 */
[----:B------:R-:W-:Y:S04]  /*576d0*/  LDGSTS.E [R137+-0x3ad00], desc[UR22][R132.64], P3 ;  /* 0xc530000084897fae */ /* 0x000fe800099a1016 */
[----:B------:R1:W-:Y:S02]  /*576e0*/  LDGSTS.E [R136+-0x3a900], desc[UR22][R134.64], P3 ;  /* 0xc570000086887fae */ /* 0x0003e400099a1016 */
[----:B-1----:R-:W-:-:S02]  /*576f0*/  IMAD.WIDE R136, R2, 0x4, R12 ;  /* 0x0000000402887825 */ /* 0x002fc400078e020c */
[----:B------:R-:W3:Y:S02]  /*57700*/  LDL.LU.64 R12, [R1+0xb78] ;  /* 0x000b7800010c7983 */ /* 0x000ee40000300a00 */
[----:B------:R-:W-:Y:S02]  /*57710*/  VIADD R141, R10, 0x100000 ;  /* 0x001000000a8d7836 */ /* 0x000fe40000000000 */
        /* <DEDUP_REMOVED lines=64> */
[----:B------:R-:W-:Y:S02]  /*57b20*/  IMAD.WIDE R6, R2, 0x4, R18 ;  /* 0x0000000402067825 */ /* 0x000fe400078e0212 */
[----:B------:R-:W3:Y:S02]  /*57b30*/  LDL.LU.64 R18, [R1+0xc08] ;  /* 0x000c080001127983 */ /* 0x000ee40000300a00 */
[----:B------:R-:W-:Y:S02]  /*57b40*/  VIADD R170, R10, 0x100000 ;  /* 0x001000000aaa7836 */ /* 0x000fe40000000000 */
[----:B------:R-:W-:Y:S04]  /*57b50*/  LDGSTS.E [R171+-0x1e500], desc[UR22][R168.64], P3 ;  /* 0xe1b00000a8ab7fae */ /* 0x000fe800099a1016 */
[----:B------:R1:W-:Y:S04]  /*57b60*/  STL.64 [R1+0xf0], R6 ;  /* 0x0000f00601007387 */ /* 0x0003e80000100a00 */
        /* <DEDUP_REMOVED lines=17> */
[----:B-1----:R-:W-:-:S02]  /*57c80*/  IMAD.WIDE R8, R2, 0x4, R234 ;  /* 0x0000000402087825 */ /* 0x002fc400078e02ea */
[----:B------:R-:W3:Y:S02]  /*57c90*/  LDL.LU.64 R234, [R1+0xc70] ;  /* 0x000c700001ea7983 */ /* 0x000ee40000300a00 */
[C---:B------:R-:W-:Y:S02]  /*57ca0*/  IMAD.WIDE R6, R2.reuse, 0x4, R174 ;  /* 0x0000000402067825 */ /* 0x040fe400078e02ae */
[----:B------:R-:W3:Y:S04]  /*57cb0*/  LDL.LU.64 R174, [R1+0xc68] ;  /* 0x000c680001ae7983 */ /* 0x000ee80000300a00 */
[----:B------:R1:W-:Y:S04]  /*57cc0*/  STL.64 [R1+0x1e0], R8 ;  /* 0x0001e00801007387 */ /* 0x0003e80000100a00 */
[----:B------:R1:W-:Y:S04]  /*57cd0*/  LDGSTS.E [R171+-0x1cd00], desc[UR22][R8.64], P3 ;  /* 0xe330000008ab7fae */ /* 0x0003e800099a1016 */
        /* <DEDUP_REMOVED lines=9> */
[----:B------:R1:W-:Y:S04]  /*57d70*/  LDGSTS.E [R170+-0x1c100], desc[UR22][R6.64], P3 ;  /* 0xe3f0000006aa7fae */ /* 0x0003e800099a1016 */
[----:B------:R-:W3:Y:S01]  /*57d80*/  LDL.LU.64 R18, [R1+0xc50] ;  /* 0x000c500001127983 */ /* 0x000ee20000300a00 */
[----:B--2---:R-:W-:-:S03]  /*57d90*/  IMAD.WIDE R8, R2, 0x4, R20 ;  /* 0x0000000402087825 */ /* 0x004fc600078e0214 */
[----:B------:R-:W2:Y:S01]  /*57da0*/  LDL.LU.64 R20, [R1+0xc48] ;  /* 0x000c480001147983 */ /* 0x000ea20000300a00 */
[----:B-1----:R-:W-:-:S03]  /*57db0*/  IMAD.WIDE R6, R2, 0x4, R172 ;  /* 0x0000000402067825 */ /* 0x002fc600078e02ac */
        /* <DEDUP_REMOVED lines=9> */
[----:B---3--:R-:W-:-:S05]  /*57e50*/  IMAD.WIDE R6, R2, 0x4, R232 ;  /* 0x0000000402067825 */ /* 0x008fca00078e02e8 */
[----:B------:R3:W-:Y:S04]  /*57e60*/  STL.64 [R1+0x658], R6 ;  /* 0x0006580601007387 */ /* 0x0007e80000100a00 */
[----:B------:R-:W4:Y:S04]  /*57e70*/  LDL.LU.64 R232, [R1+0xc30] ;  /* 0x000c300001e87983 */ /* 0x000f280000300a00 */
[----:B------:R3:W-:Y:S01]  /*57e80*/  LDGSTS.E [R170+-0x1b100], desc[UR22][R6.64], P3 ;  /* 0xe4f0000006aa7fae */ /* 0x0007e200099a1016 */
[----:B-1----:R-:W-:-:S03]  /*57e90*/  IMAD.WIDE R8, R2, 0x4, R234 ;  /* 0x0000000402087825 */ /* 0x002fc600078e02ea */
[----:B------:R-:W4:Y:S01]  /*57ea0*/  LDL.LU.64 R234, [R1+0xc18] ;  /* 0x000c180001ea7983 */ /* 0x000f220000300a00 */
[----:B---3--:R-:W-:-:S03]  /*57eb0*/  IMAD.WIDE R6, R2, 0x4, R174 ;  /* 0x0000000402067825 */ /* 0x008fc600078e02ae */
[----:B------:R1:W-:Y:S04]  /*57ec0*/  STL.64 [R1+0x668], R8 ;  /* 0x0006680801007387 */ /* 0x0003e80000100a00 */
[----:B------:R1:W-:Y:S04]  /*57ed0*/  LDGSTS.E [R171+-0x1ad00], desc[UR22][R8.64], P3 ;  /* 0xe530000008ab7fae */ /* 0x0003e800099a1016 */
        /* <DEDUP_REMOVED lines=9> */
[----:B------:R2:W-:Y:S01]  /*57f70*/  LDGSTS.E [R170+-0x1a100], desc[UR22][R6.64], P3 ;  /* 0xe5f0000006aa7fae */ /* 0x0005e200099a1016 */
[----:B-1----:R-:W-:-:S03]  /*57f80*/  IMAD.WIDE R8, R2, 0x4, R18 ;  /* 0x0000000402087825 */ /* 0x002fc600078e0212 */
[----:B------:R-:W3:Y:S04]  /*57f90*/  LDL.LU.64 R18, [R1+0x7a8] ;  /* 0x0007a80001127983 */ /* 0x000ee80000300a00 */
[----:B------:R1:W-:Y:S01]  /*57fa0*/  LDGSTS.E [R171+-0x19d00], desc[UR22][R8.64], P3 ;  /* 0xe630000008ab7fae */ /* 0x0003e200099a1016 */
[----:B--2---:R-:W-:-:S03]  /*57fb0*/  IMAD.WIDE R6, R2, 0x4, R20 ;  /* 0x0000000402067825 */ /* 0x004fc600078e0214 */
[----:B------:R-:W2:Y:S04]  /*57fc0*/  LDL.LU.64 R20, [R1+0xc10] ;  /* 0x000c100001147983 */ /* 0x000ea80000300a00 */
[----:B------:R1:W-:Y:S04]  /*57fd0*/  STL.64 [R1+0xf10], R8 ;  /* 0x000f100801007387 */ /* 0x0003e80000100a00 */
        /* <DEDUP_REMOVED lines=24> */
[----:B------:R1:W-:Y:S04]  /*58160*/  STL.64 [R1+0x1870], R10 ;  /* 0x0018700a01007387 */ /* 0x0003e80000100a00 */
[----:B------:R1:W-:Y:S01]  /*58170*/  LDGSTS.E [R171+-0x18500], desc[UR22][R8.64], P3 ;  /* 0xe7b0000008ab7fae */ /* 0x0003e200099a1016 */
[----:B---3--:R-:W-:-:S03]  /*58180*/  IMAD.WIDE R40, R2, 0x4, R18 ;  /* 0x0000000402287825 */ /* 0x008fc600078e0212 */
[----:B------:R3:W-:Y:S04]  /*58190*/  LDGSTS.E [R170+-0x18100], desc[UR22][R6.64], P3 ;  /* 0xe7f0000006aa7fae */ /* 0x0007e800099a1016 */
[----:B------:R-:W4:Y:S01]  /*581a0*/  LDL.LU.64 R18, [R1+0xcb8] ;  /* 0x000cb80001127983 */ /* 0x000f220000300a00 */
[----:B--2---:R-:W-:-:S03]  /*581b0*/  IMAD.WIDE R30, R2, 0x4, R20 ;  /* 0x00000004021e7825 */ /* 0x004fc600078e0214 */
[----:B------:R-:W2:Y:S01]  /*581c0*/  LDL.LU.64 R20, [R1+0xcc0] ;  /* 0x000cc00001147983 */ /* 0x000ea20000300a00 */
[----:B----4-:R-:W-:-:S03]  /*581d0*/  IMAD.WIDE R228, R2, 0x4, R230 ;  /* 0x0000000402e47825 */ /* 0x010fc600078e02e6 */
[----:B------:R-:W4:Y:S01]  /*581e0*/  LDL.LU.64 R230, [R1+0xcc8] ;  /* 0x000cc80001e67983 */ /* 0x000f220000300a00 */
[----:B-1----:R-:W-:-:S03]  /*581f0*/  IMAD.WIDE R8, R2, 0x4, R172 ;  /* 0x0000000402087825 */ /* 0x002fc600078e02ac */
        /* <DEDUP_REMOVED lines=14> */
[----:B------:R-:W-:Y:S01]  /*582e0*/  LDGSTS.E [R170+-0x3f080], desc[UR22][R8.64], P3 ;  /* 0xc0f8000008aa7fae */ /* 0x000fe200099a1016 */
[----:B------:R-:W-:-:S03]  /*582f0*/  IMAD.WIDE R44, R2, 0x4, R18 ;  /* 0x00000004022c7825 */ /* 0x000fc600078e0212 */
[----:B------:R-:W-:Y:S04]  /*58300*/  LDGSTS.E [R171+-0x3ec80], desc[UR22][R6.64], P3 ;  /* 0xc138000006ab7fae */ /* 0x000fe800099a1016 */
[----:B------:R-:W3:Y:S04]  /*58310*/  LDL.LU.64 R18, [R1+0xcf8] ;  /* 0x000cf80001127983 */ /* 0x000ee80000300a00 */
        /* <DEDUP_REMOVED lines=11> */
[----:B------:R-:W-:Y:S01]  /*583d0*/  LDGSTS.E [R171+-0x3d480], desc[UR22][R242.64], P3 ;  /* 0xc2b80000f2ab7fae */ /* 0x000fe200099a1016 */
[----:B------:R-:W-:-:S03]  /*583e0*/  VIADD R173, R5, 0x100000 ;  /* 0x0010000005ad7836 */ /* 0x000fc60000000000 */
[----:B------:R1:W-:Y:S01]  /*583f0*/  LDGSTS.E [R170+-0x3d080], desc[UR22][R236.64], P3 ;  /* 0xc2f80000ecaa7fae */ /* 0x0003e200099a1016 */
[----:B------:R-:W-:Y:S02]  /*58400*/  VIADD R172, R5, 0x100000 ;  /* 0x0010000005ac7836 */ /* 0x000fe40000000000 */
[C---:B---3--:R-:W-:Y:S02]  /*58410*/  IMAD.WIDE R224, R2.reuse, 0x4, R232 ;  /* 0x0000000402e07825 */ /* 0x048fe400078e02e8 */
[----:B------:R-:W3:Y:S04]  /*58420*/  LDL.LU.64 R232, [R1+0xd18] ;  /* 0x000d180001e87983 */ /* 0x000ee80000300a00 */
[----:B------:R-:W-:Y:S01]  /*58430*/  LDGSTS.E [R173+-0x3cc80], desc[UR22][R224.64], P3 ;  /* 0xc3380000e0ad7fae */ /* 0x000fe200099a1016 */
[----:B-1----:R-:W-:-:S03]  /*58440*/  IMAD.WIDE R170, R2, 0x4, R234 ;  /* 0x0000000402aa7825 */ /* 0x002fc600078e02ea */
[----:B------:R-:W3:Y:S04]  /*58450*/  LDL.LU.64 R234, [R1+0xd20] ;  /* 0x000d200001ea7983 */ /* 0x000ee80000300a00 */
        /* <DEDUP_REMOVED lines=13> */
[----:B-1----:R-:W-:Y:S02]  /*58530*/  IMAD.WIDE R176, R2, 0x4, R18 ;  /* 0x0000000402b07825 */ /* 0x002fe400078e0212 */
[----:B------:R-:W3:Y:S04]  /*58540*/  LDL.LU.64 R18, [R1+0xd38] ;  /* 0x000d380001127983 */ /* 0x000ee80000300a00 */
[----:B------:R-:W-:Y:S01]  /*58550*/  LDGSTS.E [R181+-0x3bc80], desc[UR22][R176.64], P3 ;  /* 0xc4380000b0b57fae */ /* 0x000fe200099a1016 */
[----:B------:R-:W-:-:S02]  /*58560*/  VIADD R189, R5, 0x100000 ;  /* 0x0010000005bd7836 */ /* 0x000fc40000000000 */
[----:B------:R-:W-:Y:S02]  /*58570*/  VIADD R188, R5, 0x100000 ;  /* 0x0010000005bc7836 */ /* 0x000fe40000000000 */
[C---:B--2---:R-:W-:Y:S02]  /*58580*/  IMAD.WIDE R178, R2.reuse, 0x4, R20 ;  /* 0x0000000402b27825 */ /* 0x044fe400078e0214 */
[----:B------:R-:W2:Y:S04]  /*58590*/  LDL.LU.64 R20, [R1+0xd40] ;  /* 0x000d400001147983 */ /* 0x000ea80000300a00 */
[----:B------:R4:W-:Y:S02]  /*585a0*/  LDGSTS.E [R180+-0x3b880], desc[UR22][R178.64], P3 ;  /* 0xc4780000b2b47fae */ /* 0x0009e400099a1016 */
[----:B----4-:R-:W-:-:S02]  /*585b0*/  IMAD.WIDE R180, R2, 0x4, R230 ;  /* 0x0000000402b47825 */ /* 0x010fc400078e02e6 */
[----:B------:R-:W4:Y:S02]  /*585c0*/  LDL.LU.64 R230, [R1+0xd48] ;  /* 0x000d480001e67983 */ /* 0x000f240000300a00 */
[C---:B------:R-:W-:Y:S02]  /*585d0*/  IMAD.WIDE R182, R2.reuse, 0x4, R182 ;  /* 0x0000000402b67825 */ /* 0x040fe400078e02b6 */
[----:B------:R-:W4:Y:S04]  /*585e0*/  LDL.LU.64 R198, [R1+0xd50] ;  /* 0x000d500001c67983 */ /* 0x000f280000300a00 */
[----:B------:R-:W-:Y:S04]  /*585f0*/  LDGSTS.E [R185+-0x3b480], desc[UR22][R180.64], P3 ;  /* 0xc4b80000b4b97fae */ /* 0x000fe800099a1016 */
[----:B------:R3:W-:Y:S02]  /*58600*/  LDGSTS.E [R184+-0x3b080], desc[UR22][R182.64], P3 ;  /* 0xc4f80000b6b87fae */ /* 0x0007e400099a1016 */
[----:B---3--:R-:W-:-:S02]  /*58610*/  IMAD.WIDE R184, R2, 0x4, R232 ;  /* 0x0000000402b87825 */ /* 0x008fc400078e02e8 */
[----:B------:R-:W3:Y:S04]  /*58620*/  LDL.LU.64 R232, [R1+0xd58] ;  /* 0x000d580001e87983 */ /* 0x000ee80000300a00 */
[----:B------:R-:W-:Y:S01]  /*58630*/  LDGSTS.E [R189+-0x3ac80], desc[UR22][R184.64], P3 ;  /* 0xc5380000b8bd7fae */ /* 0x000fe200099a1016 */
[----:B------:R-:W-:-:S03]  /*58640*/  IMAD.WIDE R186, R2, 0x4, R234 ;  /* 0x0000000402ba7825 */ /* 0x000fc600078e02ea */
        /* <DEDUP_REMOVED lines=53> */
[----:B------:R4:W-:Y:S04]  /*589a0*/  LDGSTS.E [R212+-0x1f880], desc[UR22][R210.64], P3 ;  /* 0xe0780000d2d47fae */ /* 0x0009e800099a1016 */
[----:B------:R-:W2:Y:S01]  /*589b0*/  LDL.LU.64 R16, [R1+0xdc8] ;  /* 0x000dc80001107983 */ /* 0x000ea20000300a00 */
[----:B----4-:R-:W-:-:S03]  /*589c0*/  IMAD.WIDE R212, R2, 0x4, R230 ;  /* 0x0000000402d47825 */ /* 0x010fc600078e02e6 */
[----:B------:R-:W4:Y:S01]  /*589d0*/  LDL.LU.64 R230, [R1+0xdd0] ;  /* 0x000dd00001e67983 */ /* 0x000f220000300a00 */
[----:B------:R-:W-:-:S03]  /*589e0*/  IMAD.WIDE R214, R2, 0x4, R214 ;  /* 0x0000000402d67825 */ /* 0x000fc600078e02d6 */
[----:B------:R-:W-:Y:S04]  /*589f0*/  LDGSTS.E [R217+-0x1f480], desc[UR22][R212.64], P3 ;  /* 0xe0b80000d4d97fae */ /* 0x000fe800099a1016 */
[----:B------:R3:W-:Y:S02]  /*58a00*/  LDGSTS.E [R216+-0x1f080], desc[UR22][R214.64], P3 ;  /* 0xe0f80000d6d87fae */ /* 0x0007e400099a1016 */
[C---:B---3--:R-:W-:Y:S02]  /*58a10*/  IMAD.WIDE R216, R2.reuse, 0x4, R232 ;  /* 0x0000000402d87825 */ /* 0x048fe400078e02e8 */
        /* <DEDUP_REMOVED lines=8> */
[C---:B------:R-:W-:Y:S02]  /*58aa0*/  IMAD.WIDE R10, R2.reuse, 0x4, R62 ;  /* 0x00000004020a7825 */ /* 0x040fe400078e023e */
[----:B------:R-:W3:Y:S02]  /*58ab0*/  LDL.LU.64 R62, [R1+0xdf0] ;  /* 0x000df000013e7983 */ /* 0x000ee40000300a00 */
[----:B------:R-:W-:Y:S02]  /*58ac0*/  VIADD R252, R5, 0x100000 ;  /* 0x0010000005fc7836 */ /* 0x000fe40000000000 */
[----:B------:R-:W-:Y:S04]  /*58ad0*/  LDGSTS.E [R14+-0x1e480], desc[UR22][R220.64], P3 ;  /* 0xe1b80000dc0e7fae */ /* 0x000fe800099a1016 */
[----:B------:R2:W-:Y:S04]  /*58ae0*/  STL.64 [R1+0xe8], R10 ;  /* 0x0000e80a01007387 */ /* 0x0005e80000100a00 */
[----:B------:R2:W-:Y:S01]  /*58af0*/  LDGSTS.E [R252+-0x1e080], desc[UR22][R10.64], P3 ;  /* 0xe1f800000afc7fae */ /* 0x0005e200099a1016 */
[----:B------:R-:W-:-:S03]  /*58b00*/  IMAD.WIDE R36, R2, 0x4, R18 ;  /* 0x0000000402247825 */ /* 0x000fc600078e0212 */
[----:B------:R-:W3:Y:S04]  /*58b10*/  LDL.LU.64 R18, [R1+0xdf8] ;  /* 0x000df80001127983 */ /* 0x000ee80000300a00 */
[----:B------:R-:W-:Y:S01]  /*58b20*/  LDGSTS.E [R14+-0x1dc80], desc[UR22][R36.64], P3 ;  /* 0xe2380000240e7fae */ /* 0x000fe200099a1016 */
[----:B--2---:R-:W-:-:S03]  /*58b30*/  IMAD.WIDE R10, R2, 0x4, R20 ;  /* 0x00000004020a7825 */ /* 0x004fc600078e0214 */
[----:B------:R-:W2:Y:S04]  /*58b40*/  LDL.LU.64 R20, [R1+0xe00] ;  /* 0x000e000001147983 */ /* 0x000ea80000300a00 */
[----:B------:R-:W-:Y:S01]  /*58b50*/  STL.64 [R1+0x120], R36 ;  /* 0x0001202401007387 */ /* 0x000fe20000100a00 */
[----:B------:R-:W-:-:S03]  /*58b60*/  IMAD.WIDE R16, R2, 0x4, R16 ;  /* 0x0000000402107825 */ /* 0x000fc600078e0210 */
[----:B------:R4:W-:Y:S04]  /*58b70*/  STL.64 [R1+0x160], R10 ;  /* 0x0001600a01007387 */ /* 0x0009e80000100a00 */
[----:B------:R4:W-:Y:S04]  /*58b80*/  LDGSTS.E [R252+-0x1d880], desc[UR22][R10.64], P3 ;  /* 0xe27800000afc7fae */ /* 0x0009e800099a1016 */
[----:B------:R-:W2:Y:S04]  /*58b90*/  LDL.LU.64 R50, [R1+0xe08] ;  /* 0x000e080001327983 */ /* 0x000ea80000300a00 */
[----:B------:R-:W2:Y:S01]  /*58ba0*/  LDL.LU.64 R66, [R1+0xe10] ;  /* 0x000e100001427983 */ /* 0x000ea20000300a00 */
[----:B----4-:R-:W-:-:S03]  /*58bb0*/  IMAD.WIDE R10, R2, 0x4, R230 ;  /* 0x00000004020a7825 */ /* 0x010fc600078e02e6 */
[----:B------:R3:W-:Y:S04]  /*58bc0*/  STL.64 [R1+0x190], R16 ;  /* 0x0001901001007387 */ /* 0x0007e80000100a00 */
[----:B------:R3:W-:Y:S04]  /*58bd0*/  LDGSTS.E [R14+-0x1d480], desc[UR22][R16.64], P3 ;  /* 0xe2b80000100e7fae */ /* 0x0007e800099a1016 */
[----:B------:R1:W-:Y:S04]  /*58be0*/  STL.64 [R1+0x1b8], R10 ;  /* 0x0001b80a01007387 */ /* 0x0003e80000100a00 */
[----:B------:R1:W-:Y:S04]  /*58bf0*/  LDGSTS.E [R252+-0x1d080], desc[UR22][R10.64], P3 ;  /* 0xe2f800000afc7fae */ /* 0x0003e800099a1016 */
[----:B------:R-:W4:Y:S01]  /*58c00*/  LDL.LU.64 R230, [R1+0xe18] ;  /* 0x000e180001e67983 */ /* 0x000f220000300a00 */
[----:B---3--:R-:W-:-:S03]  /*58c10*/  IMAD.WIDE R16, R2, 0x4, R232 ;  /* 0x0000000402107825 */ /* 0x008fc600078e02e8 */
[----:B------:R-:W3:Y:S04]  /*58c20*/  LDL.LU.64 R232, [R1+0xe20] ;  /* 0x000e200001e87983 */ /* 0x000ee80000300a00 */
[----:B------:R1:W-:Y:S04]  /*58c30*/  STL.64 [R1+0x1d0], R16 ;  /* 0x0001d01001007387 */ /* 0x0003e80000100a00 */
[----:B------:R1:W-:Y:S02]  /*58c40*/  LDGSTS.E [R14+-0x1cc80], desc[UR22][R16.64], P3 ;  /* 0xe3380000100e7fae */ /* 0x0003e400099a1016 */
[----:B-1----:R-:W-:-:S05]  /*58c50*/  IMAD.WIDE R10, R2, 0x4, R234 ;  /* 0x00000004020a7825 */ /* 0x002fca00078e02ea */
[----:B------:R1:W-:Y:S04]  /*58c60*/  STL.64 [R1+0x1f8], R10 ;  /* 0x0001f80a01007387 */ /* 0x0003e80000100a00 */
[----:B------:R-:W3:Y:S04]  /*58c70*/  LDL.LU.64 R234, [R1+0xe28] ;  /* 0x000e280001ea7983 */ /* 0x000ee80000300a00 */
[----:B------:R1:W-:Y:S01]  /*58c80*/  LDGSTS.E [R252+-0x1c880], desc[UR22][R10.64], P3 ;  /* 0xe37800000afc7fae */ /* 0x0003e200099a1016 */
[----:B------:R-:W-:-:S03]  /*58c90*/  IMAD.WIDE R16, R2, 0x4, R12 ;  /* 0x0000000402107825 */ /* 0x000fc600078e020c */
[----:B------:R-:W3:Y:S01]  /*58ca0*/  LDL.LU.64 R12, [R1+0xe48] ;  /* 0x000e4800010c7983 */ /* 0x000ee20000300a00 */
[----:B-1----:R-:W-:-:S03]  /*58cb0*/  IMAD.WIDE R10, R2, 0x4, R62 ;  /* 0x00000004020a7825 */ /* 0x002fc600078e023e */
[----:B------:R1:W-:Y:S04]  /*58cc0*/  STL.64 [R1+0x230], R16 ;  /* 0x0002301001007387 */ /* 0x0003e80000100a00 */
[----:B------:R-:W-:Y:S04]  /*58cd0*/  LDGSTS.E [R14+-0x1c480], desc[UR22][R16.64], P3 ;  /* 0xe3b80000100e7fae */ /* 0x000fe800099a1016 */
[----:B------:R2:W-:Y:S04]  /*58ce0*/  STL.64 [R1+0x400], R10 ;  /* 0x0004000a01007387 */ /* 0x0005e80000100a00 */
[----:B------:R2:W-:Y:S04]  /*58cf0*/  LDGSTS.E [R252+-0x1c080], desc[UR22][R10.64], P3 ;  /* 0xe3f800000afc7fae */ /* 0x0005e800099a1016 */
[----:B------:R-:W3:Y:S04]  /*58d00*/  LDL.LU.64 R62, [R1+0xe50] ;  /* 0x000e5000013e7983 */ /* 0x000ee80000300a00 */
[----:B-1----:R-:W3:Y:S01]  /*58d10*/  LDL.LU.64 R16, [R1+0xe58] ;  /* 0x000e580001107983 */ /* 0x002ee20000300a00 */
[----:B------:R-:W-:-:S05]  /*58d20*/  IMAD.WIDE R18, R2, 0x4, R18 ;  /* 0x0000000402127825 */ /* 0x000fca00078e0212 */
[----:B------:R1:W-:Y:S04]  /*58d30*/  STL.64 [R1+0x410], R18 ;  /* 0x0004101201007387 */ /* 0x0003e80000100a00 */
[----:B------:R-:W-:Y:S01]  /*58d40*/  LDGSTS.E [R14+-0x1bc80], desc[UR22][R18.64], P3 ;  /* 0xe4380000120e7fae */ /* 0x000fe200099a1016 */
[----:B--2---:R-:W-:-:S05]  /*58d50*/  IMAD.WIDE R10, R2, 0x4, R20 ;  /* 0x00000004020a7825 */ /* 0x004fca00078e0214 */
[----:B------:R2:W-:Y:S04]  /*58d60*/  STL.64 [R1+0x5e0], R10 ;  /* 0x0005e00a01007387 */ /* 0x0005e80000100a00 */
[----:B------:R2:W-:Y:S04]  /*58d70*/  LDGSTS.E [R252+-0x1b880], desc[UR22][R10.64], P3 ;  /* 0xe47800000afc7fae */ /* 0x0005e800099a1016 */
[----:B-1----:R-:W3:Y:S01]  /*58d80*/  LDL.LU.64 R18, [R1+0xe60] ;  /* 0x000e600001127983 */ /* 0x002ee20000300a00 */
[----:B------:R-:W-:-:S03]  /*58d90*/  IMAD.WIDE R36, R2, 0x4, R50 ;  /* 0x0000000402247825 */ /* 0x000fc600078e0232 */
[----:B------:R-:W3:Y:S01]  /*58da0*/  LDL.LU.64 R20, [R1+0xe68] ;  /* 0x000e680001147983 */ /* 0x000ee20000300a00 */
[----:B--2---:R-:W-:-:S03]  /*58db0*/  IMAD.WIDE R10, R2, 0x4, R66 ;  /* 0x00000004020a7825 */ /* 0x004fc600078e0242 */
[----:B------:R4:W-:Y:S04]  /*58dc0*/  STL.64 [R1+0x618], R36 ;  /* 0x0006182401007387 */ /* 0x0009e80000100a00 */
[----:B------:R4:W-:Y:S04]  /*58dd0*/  LDGSTS.E [R14+-0x1b480], desc[UR22][R36.64], P3 ;  /* 0xe4b80000240e7fae */ /* 0x0009e800099a1016 */
[----:B------:R3:W-:Y:S04]  /*58de0*/  STL.64 [R1+0x620], R10 ;  /* 0x0006200a01007387 */ /* 0x0007e80000100a00 */
[----:B------:R3:W-:Y:S01]  /*58df0*/  LDGSTS.E [R252+-0x1b080], desc[UR22][R10.64], P3 ;  /* 0xe4f800000afc7fae */ /* 0x0007e200099a1016 */
[----:B----4-:R-:W-:-:S03]  /*58e00*/  IMAD.WIDE R36, R2, 0x4, R230 ;  /* 0x0000000402247825 */ /* 0x010fc600078e02e6 */
[----:B------:R-:W2:Y:S04]  /*58e10*/  LDL.LU.64 R230, [R1+0xe70] ;  /* 0x000e700001e67983 */ /* 0x000ea80000300a00 */
[----:B------:R1:W-:Y:S01]  /*58e20*/  LDGSTS.E [R14+-0x1ac80], desc[UR22][R36.64], P3 ;  /* 0xe5380000240e7fae */ /* 0x0003e200099a1016 */
[----:B---3--:R-:W-:-:S03]  /*58e30*/  IMAD.WIDE R10, R2, 0x4, R232 ;  /* 0x00000004020a7825 */ /* 0x008fc600078e02e8 */
[----:B------:R-:W3:Y:S04]  /*58e40*/  LDL.LU.64 R232, [R1+0xe78] ;  /* 0x000e780001e87983 */ /* 0x000ee80000300a00 */
[----:B------:R-:W-:Y:S04]  /*58e50*/  STL.64 [R1+0x628], R36 ;  /* 0x0006282401007387 */ /* 0x000fe80000100a00 */
[----:B------:R4:W-:Y:S04]  /*58e60*/  STL.64 [R1+0x630], R10 ;  /* 0x0006300a01007387 */ /* 0x0009e80000100a00 */
[----:B------:R4:W-:Y:S01]  /*58e70*/  LDGSTS.E [R252+-0x1a880], desc[UR22][R10.64], P3 ;  /* 0xe57800000afc7fae */ /* 0x0009e200099a1016 */
[----:B-1----:R-:W-:-:S05]  /*58e80*/  IMAD.WIDE R14, R2, 0x4, R234 ;  /* 0x00000004020e7825 */ /* 0x002fca00078e02ea */
[----:B------:R1:W-:Y:S04]  /*58e90*/  STL.64 [R1+0x638], R14 ;  /* 0x0006380e01007387 */ /* 0x0003e80000100a00 */
[----:B------:R-:W3:Y:S01]  /*58ea0*/  LDL.LU.64 R234, [R1+0xe80] ;  /* 0x000e800001ea7983 */ /* 0x000ee20000300a00 */
[----:B----4-:R-:W-:-:S04]  /*58eb0*/  IMAD.WIDE R10, R2, 0x4, R12 ;  /* 0x00000004020a7825 */ /* 0x010fc800078e020c */
[----:B------:R-:W-:-:S05]  /*58ec0*/  VIADD R12, R5, 0x100000 ;  /* 0x00100000050c7836 */ /* 0x000fca0000000000 */
[----:B------:R1:W-:Y:S01]  /*58ed0*/  LDGSTS.E [R12+-0x1a480], desc[UR22][R14.64], P3 ;  /* 0xe5b800000e0c7fae */ /* 0x0003e200099a1016 */
[----:B------:R-:W-:-:S03]  /*58ee0*/  VIADD R36, R5, 0x100000 ;  /* 0x0010000005247836 */ /* 0x000fc60000000000 */
[----:B------:R-:W-:Y:S04]  /*58ef0*/  LDGSTS.E [R252+-0x1a080], desc[UR22][R10.64], P3 ;  /* 0xe5f800000afc7fae */ /* 0x000fe800099a1016 */
[----:B------:R-:W4:Y:S04]  /*58f00*/  LDL.LU.64 R12, [R1+0x788] ;  /* 0x00078800010c7983 */ /* 0x000f280000300a00 */
[----:B------:R-:W4:Y:S04]  /*58f10*/  LDL.LU.64 R76, [R1+0x580] ;  /* 0x00058000014c7983 */ /* 0x000f280000300a00 */
[----:B------:R-:W4:Y:S04]  /*58f20*/  LDL.LU.64 R74, [R1+0x4b0] ;  /* 0x0004b000014a7983 */ /* 0x000f280000300a00 */
[----:B------:R-:W4:Y:S01]  /*58f30*/  LDL.LU.64 R50, [R1+0x438] ;  /* 0x0004380001327983 */ /* 0x000f220000300a00 */
[----:B-1----:R-:W-:-:S03]  /*58f40*/  IMAD.WIDE R14, R2, 0x4, R62 ;  /* 0x00000004020e7825 */ /* 0x002fc600078e023e */
[----:B------:R-:W4:Y:S01]  /*58f50*/  LDL.LU.64 R240, [R1+0x348] ;  /* 0x0003480001f07983 */ /* 0x000f220000300a00 */
[----:B------:R-:W-:-:S03]  /*58f60*/  IMAD.WIDE R16, R2, 0x4, R16 ;  /* 0x0000000402107825 */ /* 0x000fc600078e0210 */
[----:B------:R-:W-:Y:S01]  /*58f70*/  LDGSTS.E [R36+-0x19c80], desc[UR22][R14.64], P3 ;  /* 0xe63800000e247fae */ /* 0x000fe200099a1016 */
[----:B------:R-:W-:-:S03]  /*58f80*/  VIADD R54, R5, 0x100000 ;  /* 0x0010000005367836 */ /* 0x000fc60000000000 */
[----:B------:R-:W-:Y:S04]  /*58f90*/  LDGSTS.E [R252+-0x19880], desc[UR22][R16.64], P3 ;  /* 0xe678000010fc7fae */ /* 0x000fe800099a1016 */
[----:B------:R-:W4:Y:S04]  /*58fa0*/  LDL.LU.64 R246, [R1+0x210] ;  /* 0x0002100001f67983 */ /* 0x000f280000300a00 */
[----:B------:R-:W4:Y:S04]  /*58fb0*/  LDL.LU.64 R72, [R1+0x578] ;  /* 0x0005780001487983 */ /* 0x000f280000300a00 */
[----:B------:R-:W4:Y:S04]  /*58fc0*/  LDL.LU.64 R70, [R1+0x4a8] ;  /* 0x0004a80001467983 */ /* 0x000f280000300a00 */
[----:B------:R-:W4:Y:S01]  /*58fd0*/  LDL.LU.64 R68, [R1+0x430] ;  /* 0x0004300001447983 */ /* 0x000f220000300a00 */
[----:B------:R-:W-:-:S04]  /*58fe0*/  IMAD.WIDE R18, R2, 0x4, R18 ;  /* 0x0000000402127825 */ /* 0x000fc800078e0212 */
[C---:B------:R-:W-:Y:S01]  /*58ff0*/  IMAD.WIDE R20, R2.reuse, 0x4, R20 ;  /* 0x0000000402147825 */ /* 0x040fe200078e0214 */
[----:B------:R-:W-:Y:S04]  /*59000*/  LDGSTS.E [R36+-0x19480], desc[UR22][R18.64], P3 ;  /* 0xe6b8000012247fae */ /* 0x000fe800099a1016 */
[----:B------:R-:W-:Y:S01]  /*59010*/  LDGSTS.E [R252+-0x19080], desc[UR22][R20.64], P3 ;  /* 0xe6f8000014fc7fae */ /* 0x000fe200099a1016 */
[----:B--2---:R-:W-:-:S05]  /*59020*/  IMAD.WIDE R230, R2, 0x4, R230 ;  /* 0x0000000402e67825 */ /* 0x004fca00078e02e6 */
[----:B------:R1:W-:Y:S04]  /*59030*/  LDGSTS.E [R36+-0x18c80], desc[UR22][R230.64], P3 ;  /* 0xe7380000e6247fae */ /* 0x0003e800099a1016 */
[----:B------:R-:W1:Y:S04]  /*59040*/  LDL.LU.64 R36, [R1+0x340] ;  /* 0x0003400001247983 */ /* 0x000e680000300a00 */
[----:B------:R-:W2:Y:S04]  /*59050*/  LDL.LU.64 R48, [R1+0x200] ;  /* 0x0002000001307983 */ /* 0x000ea80000300a00 */
[----:B------:R-:W2:Y:S04]  /*59060*/  LDL.LU.64 R60, [R1+0xc0] ;  /* 0x0000c000013c7983 */ /* 0x000ea80000300a00 */
[----:B------:R-:W2:Y:S01]  /*59070*/  LDL.LU.64 R222, [R1+0x570] ;  /* 0x0005700001de7983 */ /* 0x000ea20000300a00 */
[----:B---3--:R-:W-:-:S05]  /*59080*/  IMAD.WIDE R232, R2, 0x4, R232 ;  /* 0x0000000402e87825 */ /* 0x008fca00078e02e8 */
[----:B------:R-:W-:Y:S01]  /*59090*/  LDGSTS.E [R252+-0x18880], desc[UR22][R232.64], P3 ;  /* 0xe7780000e8fc7fae */ /* 0x000fe200099a1016 */
[----:B------:R-:W-:-:S05]  /*590a0*/  IMAD.WIDE R234, R2, 0x4, R234 ;  /* 0x0000000402ea7825 */ /* 0x000fca00078e02ea */
[----:B------:R3:W-:Y:S04]  /*590b0*/  LDGSTS.E [R54+-0x18480], desc[UR22][R234.64], P3 ;  /* 0xe7b80000ea367fae */ /* 0x0007e800099a1016 */
[----:B------:R-:W3:Y:S04]  /*590c0*/  LDL.LU.64 R54, [R1+0x498] ;  /* 0x0004980001367983 */ /* 0x000ee80000300a00 */
[----:B------:R-:W3:Y:S04]  /*590d0*/  LDL.LU.64 R64, [R1+0x428] ;  /* 0x0004280001407983 */ /* 0x000ee80000300a00 */
[----:B------:R-:W3:Y:S04]  /*590e0*/  LDL.LU.64 R66, [R1+0x338] ;  /* 0x0003380001427983 */ /* 0x000ee80000300a00 */
[----:B------:R-:W3:Y:S01]  /*590f0*/  LDL.LU.64 R62, [R1+0x1d8] ;  /* 0x0001d800013e7983 */ /* 0x000ee20000300a00 */
[----:B----4-:R-:W-:-:S04]  /*59100*/  IMAD.WIDE R76, R2, 0x4, R76 ;  /* 0x00000004024c7825 */ /* 0x010fc800078e024c */
[C---:B------:R-:W-:Y:S01]  /*59110*/  IMAD.WIDE R74, R2.reuse, 0x4, R74 ;  /* 0x00000004024a7825 */ /* 0x040fe200078e024a */
[----:B------:R4:W-:Y:S03]  /*59120*/  STL.64 [R1+0xbb8], R76 ;  /* 0x000bb84c01007387 */ /* 0x0009e60000100a00 */
[C---:B------:R-:W-:Y:S01]  /*59130*/  IMAD.WIDE R50, R2.reuse, 0x4, R50 ;  /* 0x0000000402327825 */ /* 0x040fe200078e0232 */
[----:B----4-:R-:W4:Y:S04]  /*59140*/  LDL.LU.64 R76, [R1+0x19c8] ;  /* 0x0019c800014c7983 */ /* 0x010f280000300a00 */
[----:B------:R1:W-:Y:S04]  /*59150*/  STL.64 [R1+0xc20], R74 ;  /* 0x000c204a01007387 */ /* 0x0003e80000100a00 */
[----:B-1----:R-:W4:Y:S04]  /*59160*/  LDL.LU.64 R74, [R1+0x19c0] ;  /* 0x0019c000014a7983 */ /* 0x002f280000300a00 */
[----:B------:R1:W-:Y:S04]  /*59170*/  STL.64 [R1+0xc98], R50 ;  /* 0x000c983201007387 */ /* 0x0003e80000100a00 */
[----:B-1----:R-:W4:Y:S01]  /*59180*/  LDL.LU.64 R50, [R1+0x19b8] ;  /* 0x0019b80001327983 */ /* 0x002f220000300a00 */
[----:B------:R-:W-:-:S05]  /*59190*/  IMAD.WIDE R240, R2, 0x4, R240 ;  /* 0x0000000402f07825 */ /* 0x000fca00078e02f0 */
[----:B------:R1:W-:Y:S01]  /*591a0*/  STL.64 [R1+0xd30], R240 ;  /* 0x000d30f001007387 */ /* 0x0003e20000100a00 */
[----:B------:R-:W-:-:S04]  /*591b0*/  IMAD.WIDE R42, R2, 0x4, R42 ;  /* 0x00000004022a7825 */ /* 0x000fc800078e022a */
[----:B------:R-:W-:-:S04]  /*591c0*/  IMAD.WIDE R40, R2, 0x4, R40 ;  /* 0x0000000402287825 */ /* 0x000fc800078e0228 */
[----:B-1----:R-:W-:-:S05]  /*591d0*/  IMAD.WIDE R240, R2, 0x4, R246 ;  /* 0x0000000402f07825 */ /* 0x002fca00078e02f6 */
[----:B------:R1:W-:Y:S01]  /*591e0*/  STL.64 [R1+0xdc0], R240 ;  /* 0x000dc0f001007387 */ /* 0x0003e20000100a00 */
[----:B------:R-:W-:-:S04]  /*591f0*/  IMAD.WIDE R72, R2, 0x4, R72 ;  /* 0x0000000402487825 */ /* 0x000fc800078e0248 */
[----:B------:R-:W-:-:S04]  /*59200*/  IMAD.WIDE R70, R2, 0x4, R70 ;  /* 0x0000000402467825 */ /* 0x000fc800078e0246 */
[----:B------:R-:W-:-:S04]  /*59210*/  IMAD.WIDE R68, R2, 0x4, R68 ;  /* 0x0000000402447825 */ /* 0x000fc800078e0244 */
[----:B------:R-:W-:-:S04]  /*59220*/  IMAD.WIDE R32, R2, 0x4, R32 ;  /* 0x0000000402207825 */ /* 0x000fc800078e0220 */
[----:B------:R-:W-:-:S04]  /*59230*/  IMAD.WIDE R30, R2, 0x4, R30 ;  /* 0x00000004021e7825 */ /* 0x000fc800078e021e */
[----:B------:R-:W-:-:S04]  /*59240*/  IMAD.WIDE R36, R2, 0x4, R36 ;  /* 0x0000000402247825 */ /* 0x000fc800078e0224 */
[----:B--2---:R-:W-:-:S04]  /*59250*/  IMAD.WIDE R48, R2, 0x4, R48 ;  /* 0x0000000402307825 */ /* 0x004fc800078e0230 */
[----:B------:R-:W-:-:S04]  /*59260*/  IMAD.WIDE R222, R2, 0x4, R222 ;  /* 0x0000000402de7825 */ /* 0x000fc800078e02de */
[----:B---3--:R-:W-:-:S04]  /*59270*/  IMAD.WIDE R54, R2, 0x4, R54 ;  /* 0x0000000402367825 */ /* 0x008fc800078e0236 */
[----:B----4-:R-:W-:-:S05]  /*59280*/  IMAD.WIDE R50, R2, 0x4, R50 ;  /* 0x0000000402327825 */ /* 0x010fca00078e0232 */
[----:B------:R-:W-:Y:S04]  /*59290*/  STL.64 [R1+0xea8], R50 ;  /* 0x000ea83201007387 */ /* 0x000fe80000100a00 */
[----:B-1----:R-:W2:Y:S04]  /*592a0*/  LDL.LU.64 R240, [R1+0x568] ;  /* 0x0005680001f07983 */ /* 0x002ea80000300a00 */
[----:B------:R-:W-:Y:S04]  /*592b0*/  STL.64 [R1+0xf68], R42 ;  /* 0x000f682a01007387 */ /* 0x000fe80000100a00 */
[----:B------:R-:W3:Y:S04]  /*592c0*/  LDL.LU.64 R246, [R1+0x490] ;  /* 0x0004900001f67983 */ /* 0x000ee80000300a00 */
[----:B------:R1:W-:Y:S04]  /*592d0*/  STL.64 [R1+0x1130], R40 ;  /* 0x0011302801007387 */ /* 0x0003e80000100a00 */
[----:B-1----:R-:W4:Y:S04]  /*592e0*/  LDL.LU.64 R40, [R1+0x420] ;  /* 0x0004200001287983 */ /* 0x002f280000300a00 */
[----:B------:R-:W4:Y:S04]  /*592f0*/  LDL.LU.64 R50, [R1+0x330] ;  /* 0x0003300001327983 */ /* 0x000f280000300a00 */
[----:B------:R-:W4:Y:S04]  /*59300*/  LDL.LU.64 R42, [R1+0x1b0] ;  /* 0x0001b000012a7983 */ /* 0x000f280000300a00 */
[----:B------:R1:W-:Y:S04]  /*59310*/  STL.64 [R1+0xb88], R72 ;  /* 0x000b884801007387 */ /* 0x0003e80000100a00 */
[----:B-1----:R-:W4:Y:S04]  /*59320*/  LDL.LU.64 R72, [R1+0x19b0] ;  /* 0x0019b00001487983 */ /* 0x002f280000300a00 */
[----:B------:R1:W-:Y:S04]  /*59330*/  STL.64 [R1+0xbf8], R70 ;  /* 0x000bf84601007387 */ /* 0x0003e80000100a00 */
[----:B-1----:R-:W4:Y:S04]  /*59340*/  LDL.LU.64 R70, [R1+0x19a8] ;  /* 0x0019a80001467983 */ /* 0x002f280000300a00 */
[----:B------:R1:W-:Y:S04]  /*59350*/  STL.64 [R1+0xc70], R68 ;  /* 0x000c704401007387 */ /* 0x0003e80000100a00 */
[----:B-1----:R-:W4:Y:S04]  /*59360*/  LDL.LU.64 R68, [R1+0x19a0] ;  /* 0x0019a00001447983 */ /* 0x002f280000300a00 */
[----:B------:R1:W-:Y:S04]  /*59370*/  STL.64 [R1+0xd08], R36 ;  /* 0x000d082401007387 */ /* 0x0003e80000100a00 */
[----:B------:R-:W-:Y:S01]  /*59380*/  STL.64 [R1+0xdb0], R48 ;  /* 0x000db03001007387 */ /* 0x000fe20000100a00 */
[----:B-1----:R-:W-:-:S05]  /*59390*/  IMAD.WIDE R36, R2, 0x4, R60 ;  /* 0x0000000402247825 */ /* 0x002fca00078e023c */
[----:B------:R1:W-:Y:S04]  /*593a0*/  STL.64 [R1+0xe90], R36 ;  /* 0x000e902401007387 */ /* 0x0003e80000100a00 */
[----:B-1----:R-:W4:Y:S04]  /*593b0*/  LDL.LU.64 R36, [R1+0x560] ;  /* 0x0005600001247983 */ /* 0x002f280000300a00 */
[----:B------:R-:W-:Y:S04]  /*593c0*/  STL.64 [R1+0xf58], R32 ;  /* 0x000f582001007387 */ /* 0x000fe80000100a00 */
[----:B------:R-:W4:Y:S04]  /*593d0*/  LDL.LU.64 R48, [R1+0x488] ;  /* 0x0004880001307983 */ /* 0x000f280000300a00 */
        /* <DEDUP_REMOVED lines=8> */
[----:B------:R-:W-:-:S04]  /*59460*/  IMAD.WIDE R64, R2, 0x4, R64 ;  /* 0x0000000402407825 */ /* 0x000fc800078e0240 */
[C---:B------:R-:W-:Y:S01]  /*59470*/  IMAD.WIDE R66, R2.reuse, 0x4, R66 ;  /* 0x0000000402427825 */ /* 0x040fe200078e0242 */
[----:B------:R1:W-:Y:S04]  /*59480*/  STL.64 [R1+0xc50], R64 ;  /* 0x000c504001007387 */ /* 0x0003e80000100a00 */
[----:B------:R-:W-:Y:S01]  /*59490*/  STL.64 [R1+0xce8], R66 ;  /* 0x000ce84201007387 */ /* 0x000fe20000100a00 */
[----:B-1----:R-:W-:-:S05]  /*594a0*/  IMAD.WIDE R64, R2, 0x4, R62 ;  /* 0x0000000402407825 */ /* 0x002fca00078e023e */
[----:B------:R1:W-:Y:S01]  /*594b0*/  STL.64 [R1+0xd90], R64 ;  /* 0x000d904001007387 */ /* 0x0003e20000100a00 */
[----:B------:R-:W-:-:S03]  /*594c0*/  IMAD.WIDE R228, R2, 0x4, R228 ;  /* 0x0000000402e47825 */ /* 0x000fc600078e02e4 */
[----:B-1----:R-:W4:Y:S01]  /*594d0*/  LDL.LU.64 R64, [R1+0x558] ;  /* 0x0005580001407983 */ /* 0x002f220000300a00 */
[----:B--2---:R-:W-:-:S04]  /*594e0*/  IMAD.WIDE R240, R2, 0x4, R240 ;  /* 0x0000000402f07825 */ /* 0x004fc800078e02f0 */
[----:B---3--:R-:W-:-:S04]  /*594f0*/  IMAD.WIDE R246, R2, 0x4, R246 ;  /* 0x0000000402f67825 */ /* 0x008fc800078e02f6 */
[----:B----4-:R-:W-:-:S04]  /*59500*/  IMAD.WIDE R40, R2, 0x4, R40 ;  /* 0x0000000402287825 */ /* 0x010fc800078e0228 */
[----:B------:R-:W-:-:S04]  /*59510*/  IMAD.WIDE R62, R2, 0x4, R54 ;  /* 0x00000004023e7825 */ /* 0x000fc800078e0236 */
[C---:B------:R-:W-:Y:S01]  /*59520*/  IMAD.WIDE R54, R2.reuse, 0x4, R52 ;  /* 0x0000000402367825 */ /* 0x040fe200078e0234 */
[----:B------:R1:W-:Y:S04]  /*59530*/  STL.64 [R1+0xe70], R62 ;  /* 0x000e703e01007387 */ /* 0x0003e80000100a00 */
[----:B------:R-:W2:Y:S04]  /*59540*/  LDL.LU.64 R52, [R1+0x480] ;  /* 0x0004800001347983 */ /* 0x000ea80000300a00 */
[----:B------:R3:W-:Y:S04]  /*59550*/  STL.64 [R1+0xf48], R54 ;  /* 0x000f483601007387 */ /* 0x0007e80000100a00 */
[----:B------:R-:W4:Y:S04]  /*59560*/  LDL.LU.64 R66, [R1+0x3e8] ;  /* 0x0003e80001427983 */ /* 0x000f280000300a00 */
[----:B-1----:R-:W2:Y:S04]  /*59570*/  LDL.LU.64 R62, [R1+0x320] ;  /* 0x00032000013e7983 */ /* 0x002ea80000300a00 */
[----:B---3--:R-:W3:Y:S04]  /*59580*/  LDL.LU.64 R54, [R1+0x178] ;  /* 0x0001780001367983 */ /* 0x008ee80000300a00 */
        /* <DEDUP_REMOVED lines=15> */
[----:B------:R1:W-:Y:S03]  /*59680*/  STL.64 [R1+0xd68], R42 ;  /* 0x000d682a01007387 */ /* 0x0003e60000100a00 */
[----:B------:R-:W-:-:S04]  /*59690*/  IMAD.WIDE R48, R2, 0x4, R48 ;  /* 0x0000000402307825 */ /* 0x000fc800078e0230 */
[C---:B------:R-:W-:Y:S01]  /*596a0*/  IMAD.WIDE R60, R2.reuse, 0x4, R60 ;  /* 0x00000004023c7825 */ /* 0x040fe200078e023c */
[----:B-1----:R-:W3:Y:S03]  /*596b0*/  LDL.LU.64 R42, [R1+0x478] ;  /* 0x00047800012a7983 */ /* 0x002ee60000300a00 */
[----:B------:R-:W-:-:S04]  /*596c0*/  IMAD.WIDE R30, R2, 0x4, R30 ;  /* 0x00000004021e7825 */ /* 0x000fc800078e021e */
[----:B--2---:R-:W-:-:S05]  /*596d0*/  IMAD.WIDE R40, R2, 0x4, R40 ;  /* 0x0000000402287825 */ /* 0x004fca00078e0228 */
        /* <DEDUP_REMOVED lines=18> */
[----:B------:R-:W-:-:S04]  /*59800*/  IMAD.WIDE R64, R2, 0x4, R64 ;  /* 0x0000000402407825 */ /* 0x000fc800078e0240 */
[----:B------:R-:W-:-:S04]  /*59810*/  IMAD.WIDE R52, R2, 0x4, R52 ;  /* 0x0000000402347825 */ /* 0x000fc800078e0234 */
[----:B--2---:R-:W-:-:S05]  /*59820*/  IMAD.WIDE R30, R2, 0x4, R30 ;  /* 0x00000004021e7825 */ /* 0x004fca00078e021e */
[----:B------:R2:W-:Y:S04]  /*59830*/  STL.64 [R1+0xdf0], R30 ;  /* 0x000df01e01007387 */ /* 0x0005e80000100a00 */
[----:B-1----:R-:W3:Y:S04]  /*59840*/  LDL.LU.64 R32, [R1+0x548] ;  /* 0x0005480001207983 */ /* 0x002ee80000300a00 */
[----:B------:R1:W-:Y:S04]  /*59850*/  STL.64 [R1+0xf28], R28 ;  /* 0x000f281c01007387 */ /* 0x0003e80000100a00 */
[----:B--2---:R-:W2:Y:S04]  /*59860*/  LDL.LU.64 R30, [R1+0x470] ;  /* 0x00047000011e7983 */ /* 0x004ea80000300a00 */
[----:B------:R4:W-:Y:S04]  /*59870*/  STL.64 [R1+0x1000], R6 ;  /* 0x0010000601007387 */ /* 0x0009e80000100a00 */
[----:B-1----:R-:W2:Y:S04]  /*59880*/  LDL.LU.64 R28, [R1+0x3d8] ;  /* 0x0003d800011c7983 */ /* 0x002ea80000300a00 */
[----:B----4-:R-:W4:Y:S04]  /*59890*/  LDL.LU.64 R6, [R1+0x310] ;  /* 0x0003100001067983 */ /* 0x010f280000300a00 */
[----:B------:R1:W-:Y:S04]  /*598a0*/  STL.64 [R1+0x710], R64 ;  /* 0x0007104001007387 */ /* 0x0003e80000100a00 */
[----:B-1----:R-:W4:Y:S04]  /*598b0*/  LDL.LU.64 R64, [R1+0x1948] ;  /* 0x0019480001407983 */ /* 0x002f280000300a00 */
[----:B------:R1:W-:Y:S04]  /*598c0*/  STL.64 [R1+0xb20], R52 ;  /* 0x000b203401007387 */ /* 0x0003e80000100a00 */
[----:B-1----:R-:W4:Y:S01]  /*598d0*/  LDL.LU.64 R52, [R1+0x1940] ;  /* 0x0019400001347983 */ /* 0x002f220000300a00 */
[----:B------:R-:W-:-:S04]  /*598e0*/  IMAD.WIDE R66, R2, 0x4, R66 ;  /* 0x0000000402427825 */ /* 0x000fc800078e0242 */
[C---:B------:R-:W-:Y:S01]  /*598f0*/  IMAD.WIDE R62, R2.reuse, 0x4, R62 ;  /* 0x00000004023e7825 */ /* 0x040fe200078e023e */
[----:B------:R1:W-:Y:S03]  /*59900*/  STL.64 [R1+0xbb0], R66 ;  /* 0x000bb04201007387 */ /* 0x0003e60000100a00 */
[C---:B---3--:R-:W-:Y:S01]  /*59910*/  IMAD.WIDE R54, R2.reuse, 0x4, R54 ;  /* 0x0000000402367825 */ /* 0x048fe200078e0236 */
[----:B-1----:R-:W3:Y:S04]  /*59920*/  LDL.LU.64 R66, [R1+0x1938] ;  /* 0x0019380001427983 */ /* 0x002ee80000300a00 */
[----:B------:R1:W-:Y:S01]  /*59930*/  STL.64 [R1+0xc68], R62 ;  /* 0x000c683e01007387 */ /* 0x0003e20000100a00 */
[----:B------:R-:W-:-:S04]  /*59940*/  IMAD.WIDE R26, R2, 0x4, R26 ;  /* 0x00000004021a7825 */ /* 0x000fc800078e021a */
[C---:B------:R-:W-:Y:S01]  /*59950*/  IMAD.WIDE R24, R2.reuse, 0x4, R24 ;  /* 0x0000000402187825 */ /* 0x040fe200078e0218 */
[----:B-1----:R-:W3:Y:S04]  /*59960*/  LDL.LU.64 R62, [R1+0x150] ;  /* 0x00015000013e7983 */ /* 0x002ee80000300a00 */
        /* <DEDUP_REMOVED lines=11> */
[----:B----4-:R-:W-:-:S05]  /*59a20*/  IMAD.WIDE R52, R2, 0x4, R52 ;  /* 0x0000000402347825 */ /* 0x010fca00078e0234 */
[----:B------:R-:W-:Y:S04]  /*59a30*/  STL.64 [R1+0xdd8], R52 ;  /* 0x000dd83401007387 */ /* 0x000fe80000100a00 */
[----:B-1----:R-:W2:Y:S04]  /*59a40*/  LDL.LU.64 R54, [R1+0x588] ;  /* 0x0005880001367983 */ /* 0x002ea80000300a00 */
[----:B------:R1:W-:Y:S04]  /*59a50*/  STL.64 [R1+0xed0], R26 ;  /* 0x000ed01a01007387 */ /* 0x0003e80000100a00 */
[----:B-1----:R-:W4:Y:S04]  /*59a60*/  LDL.LU.64 R26, [R1+0x468] ;  /* 0x00046800011a7983 */ /* 0x002f280000300a00 */
[----:B------:R1:W-:Y:S04]  /*59a70*/  STL.64 [R1+0xf80], R24 ;  /* 0x000f801801007387 */ /* 0x0003e80000100a00 */
[----:B-1----:R-:W4:Y:S04]  /*59a80*/  LDL.LU.64 R24, [R1+0x3d0] ;  /* 0x0003d00001187983 */ /* 0x002f280000300a00 */
[----:B------:R-:W4:Y:S04]  /*59a90*/  LDL.LU.64 R52, [R1+0x308] ;  /* 0x0003080001347983 */ /* 0x000f280000300a00 */
[----:B------:R1:W-:Y:S01]  /*59aa0*/  STL.64 [R1+0x7b0], R50 ;  /* 0x0007b03201007387 */ /* 0x0003e20000100a00 */
[----:B------:R-:W-:-:S03]  /*59ab0*/  IMAD.WIDE R64, R2, 0x4, R64 ;  /* 0x0000000402407825 */ /* 0x000fc600078e0240 */
[----:B-1----:R-:W4:Y:S04]  /*59ac0*/  LDL.LU.64 R50, [R1+0x148] ;  /* 0x0001480001327983 */ /* 0x002f280000300a00 */
[----:B------:R1:W-:Y:S04]  /*59ad0*/  STL.64 [R1+0xaf8], R42 ;  /* 0x000af82a01007387 */ /* 0x0003e80000100a00 */
[----:B------:R3:W-:Y:S04]  /*59ae0*/  STL.64 [R1+0xb78], R40 ;  /* 0x000b782801007387 */ /* 0x0007e80000100a00 */
[----:B-1----:R-:W4:Y:S04]  /*59af0*/  LDL.LU.64 R42, [R1+0x538] ;  /* 0x00053800012a7983 */ /* 0x002f280000300a00 */
[----:B------:R1:W-:Y:S04]  /*59b00*/  STL.64 [R1+0xc38], R22 ;  /* 0x000c381601007387 */ /* 0x0003e80000100a00 */
[----:B---3--:R-:W3:Y:S04]  /*59b10*/  LDL.LU.64 R40, [R1+0x460] ;  /* 0x0004600001287983 */ /* 0x008ee80000300a00 */
[----:B------:R1:W-:Y:S04]  /*59b20*/  STL.64 [R1+0xd00], R8 ;  /* 0x000d000801007387 */ /* 0x0003e80000100a00 */
[----:B-1----:R-:W3:Y:S04]  /*59b30*/  LDL.LU.64 R22, [R1+0x3c8] ;  /* 0x0003c80001167983 */ /* 0x002ee80000300a00 */
[----:B------:R-:W3:Y:S04]  /*59b40*/  LDL.LU.64 R8, [R1+0x300] ;  /* 0x0003000001087983 */ /* 0x000ee80000300a00 */
[----:B------:R1:W-:Y:S01]  /*59b50*/  STL.64 [R1+0xdb8], R64 ;  /* 0x000db84001007387 */ /* 0x0003e20000100a00 */
[----:B------:R-:W-:-:S03]  /*59b60*/  IMAD.WIDE R6, R2, 0x4, R6 ;  /* 0x0000000402067825 */ /* 0x000fc600078e0206 */
[----:B-1----:R-:W3:Y:S04]  /*59b70*/  LDL.LU.64 R64, [R1+0x1930] ;  /* 0x0019300001407983 */ /* 0x002ee80000300a00 */
[----:B------:R1:W-:Y:S04]  /*59b80*/  STL.64 [R1+0xeb8], R38 ;  /* 0x000eb82601007387 */ /* 0x0003e80000100a00 */
[----:B-1----:R-:W3:Y:S04]  /*59b90*/  LDL.LU.64 R38, [R1+0x140] ;  /* 0x0001400001267983 */ /* 0x002ee80000300a00 */
[----:B------:R1:W-:Y:S04]  /*59ba0*/  STL.64 [R1+0xf78], R34 ;  /* 0x000f782201007387 */ /* 0x0003e80000100a00 */
[----:B------:R1:W-:Y:S04]  /*59bb0*/  STL.64 [R1+0x860], R32 ;  /* 0x0008602001007387 */ /* 0x0003e80000100a00 */
[----:B------:R1:W-:Y:S04]  /*59bc0*/  STL.64 [R1+0xac8], R30 ;  /* 0x000ac81e01007387 */ /* 0x0003e80000100a00 */
[----:B-1----:R-:W3:Y:S04]  /*59bd0*/  LDL.LU.64 R34, [R1+0x530] ;  /* 0x0005300001227983 */ /* 0x002ee80000300a00 */
[----:B------:R1:W-:Y:S04]  /*59be0*/  STL.64 [R1+0xb38], R28 ;  /* 0x000b381c01007387 */ /* 0x0003e80000100a00 */
[----:B------:R-:W3:Y:S04]  /*59bf0*/  LDL.LU.64 R32, [R1+0x458] ;  /* 0x0004580001207983 */ /* 0x000ee80000300a00 */
[----:B------:R1:W-:Y:S04]  /*59c00*/  STL.64 [R1+0xc08], R6 ;  /* 0x000c080601007387 */ /* 0x0003e80000100a00 */
[----:B------:R-:W3:Y:S04]  /*59c10*/  LDL.LU.64 R30, [R1+0x3c0] ;  /* 0x0003c000011e7983 */ /* 0x000ee80000300a00 */
[----:B-1----:R-:W3:Y:S04]  /*59c20*/  LDL.LU.64 R28, [R1+0x2f8] ;  /* 0x0002f800011c7983 */ /* 0x002ee80000300a00 */
[----:B------:R-:W3:Y:S01]  /*59c30*/  LDL.LU.64 R6, [R1+0x118] ;  /* 0x0001180001067983 */ /* 0x000ee20000300a00 */
[----:B------:R-:W-:-:S04]  /*59c40*/  IMAD.WIDE R62, R2, 0x4, R62 ;  /* 0x00000004023e7825 */ /* 0x000fc800078e023e */
[C---:B------:R-:W-:Y:S01]  /*59c50*/  IMAD.WIDE R60, R2.reuse, 0x4, R60 ;  /* 0x00000004023c7825 */ /* 0x040fe200078e023c */
[----:B------:R1:W-:Y:S03]  /*59c60*/  STL.64 [R1+0xcd8], R62 ;  /* 0x000cd83e01007387 */ /* 0x0003e60000100a00 */
[----:B------:R-:W-:-:S04]  /*59c70*/  IMAD.WIDE R58, R2, 0x4, R58 ;  /* 0x00000004023a7825 */ /* 0x000fc800078e023a */
[C---:B------:R-:W-:Y:S01]  /*59c80*/  IMAD.WIDE R56, R2.reuse, 0x4, R56 ;  /* 0x0000000402387825 */ /* 0x040fe200078e0238 */
[----:B-1----:R-:W3:Y:S04]  /*59c90*/  LDL.LU.64 R62, [R1+0x1928] ;  /* 0x00192800013e7983 */ /* 0x002ee80000300a00 */
[----:B------:R1:W-:Y:S01]  /*59ca0*/  STL.64 [R1+0xd98], R60 ;  /* 0x000d983c01007387 */ /* 0x0003e20000100a00 */
[----:B------:R-:W-:-:S03]  /*59cb0*/  IMAD.WIDE R48, R2, 0x4, R48 ;  /* 0x0000000402307825 */ /* 0x000fc600078e0230 */
[----:B-1----:R-:W3:Y:S04]  /*59cc0*/  LDL.LU.64 R60, [R1+0x1920] ;  /* 0x00192000013c7983 */ /* 0x002ee80000300a00 */
[----:B------:R1:W-:Y:S01]  /*59cd0*/  STL.64 [R1+0xea0], R58 ;  /* 0x000ea03a01007387 */ /* 0x0003e20000100a00 */
[----:B------:R-:W-:-:S03]  /*59ce0*/  IMAD.WIDE R46, R2, 0x4, R46 ;  /* 0x00000004022e7825 */ /* 0x000fc600078e022e */
[----:B-1----:R-:W3:Y:S04]  /*59cf0*/  LDL.LU.64 R58, [R1+0x1918] ;  /* 0x00191800013a7983 */ /* 0x002ee80000300a00 */
[----:B------:R1:W-:Y:S01]  /*59d00*/  STL.64 [R1+0xf70], R56 ;  /* 0x000f703801007387 */ /* 0x0003e20000100a00 */
[----:B------:R-:W-:-:S03]  /*59d10*/  IMAD.WIDE R44, R2, 0x4, R44 ;  /* 0x00000004022c7825 */ /* 0x000fc600078e022c */
[----:B-1----:R-:W3:Y:S01]  /*59d20*/  LDL.LU.64 R56, [R1+0x1910] ;  /* 0x0019100001387983 */ /* 0x002ee20000300a00 */
[----:B------:R-:W-:-:S04]  /*59d30*/  IMAD.WIDE R36, R2, 0x4, R36 ;  /* 0x0000000402247825 */ /* 0x000fc800078e0224 */
[----:B------:R-:W-:-:S04]  /*59d40*/  IMAD.WIDE R250, R2, 0x4, R250 ;  /* 0x0000000402fa7825 */ /* 0x000fc800078e02fa */
[----:B------:R-:W-:-:S04]  /*59d50*/  IMAD.WIDE R248, R2, 0x4, R248 ;  /* 0x0000000402f87825 */ /* 0x000fc800078e02f8 */
[----:B------:R-:W-:-:S04]  /*59d60*/  IMAD.WIDE R246, R2, 0x4, R246 ;  /* 0x0000000402f67825 */ /* 0x000fc800078e02f6 */
[----:B------:R-:W-:-:S04]  /*59d70*/  IMAD.WIDE R244, R2, 0x4, R244 ;  /* 0x0000000402f47825 */ /* 0x000fc800078e02f4 */
[----:B--2---:R-:W-:-:S05]  /*59d80*/  IMAD.WIDE R54, R2, 0x4, R54 ;  /* 0x0000000402367825 */ /* 0x004fca00078e0236 */
[----:B------:R1:W-:Y:S01]  /*59d90*/  STL.64 [R1+0x8f8], R54 ;  /* 0x0008f83601007387 */ /* 0x0003e20000100a00 */
[----:B----4-:R-:W-:-:S03]  /*59da0*/  IMAD.WIDE R26, R2, 0x4, R26 ;  /* 0x00000004021a7825 */ /* 0x010fc600078e021a */
[----:B-1----:R-:W2:Y:S04]  /*59db0*/  LDL.LU.64 R54, [R1+0x1908] ;  /* 0x0019080001367983 */ /* 0x002ea80000300a00 */
[----:B------:R1:W-:Y:S01]  /*59dc0*/  STL.64 [R1+0xa90], R26 ;  /* 0x000a901a01007387 */ /* 0x0003e20000100a00 */
[----:B------:R-:W-:-:S03]  /*59dd0*/  IMAD.WIDE R24, R2, 0x4, R24 ;  /* 0x0000000402187825 */ /* 0x000fc600078e0218 */
[----:B-1----:R-:W4:Y:S01]  /*59de0*/  LDL.LU.64 R26, [R1+0x598] ;  /* 0x00059800011a7983 */ /* 0x002f220000300a00 */
[----:B------:R-:W-:-:S03]  /*59df0*/  IMAD.WIDE R52, R2, 0x4, R52 ;  /* 0x0000000402347825 */ /* 0x000fc600078e0234 */
[----:B------:R1:W-:Y:S04]  /*59e00*/  STL.64 [R1+0xb08], R24 ;  /* 0x000b081801007387 */ /* 0x0003e80000100a00 */
[----:B-1----:R-:W2:Y:S01]  /*59e10*/  LDL.LU.64 R24, [R1+0x450] ;  /* 0x0004500001187983 */ /* 0x002ea20000300a00 */
[----:B------:R-:W-:-:S03]  /*59e20*/  IMAD.WIDE R50, R2, 0x4, R50 ;  /* 0x0000000402327825 */ /* 0x000fc600078e0232 */
[----:B------:R1:W-:Y:S04]  /*59e30*/  STL.64 [R1+0xbd0], R52 ;  /* 0x000bd03401007387 */ /* 0x0003e80000100a00 */
[----:B-1----:R-:W2:Y:S04]  /*59e40*/  LDL.LU.64 R52, [R1+0x1900] ;  /* 0x0019000001347983 */ /* 0x002ea80000300a00 */
[----:B------:R1:W-:Y:S01]  /*59e50*/  STL.64 [R1+0xcb0], R50 ;  /* 0x000cb03201007387 */ /* 0x0003e20000100a00 */
[----:B------:R-:W-:-:S04]  /*59e60*/  IMAD.WIDE R42, R2, 0x4, R42 ;  /* 0x00000004022a7825 */ /* 0x000fc800078e022a */
[C---:B---3--:R-:W-:Y:S01]  /*59e70*/  IMAD.WIDE R40, R2.reuse, 0x4, R40 ;  /* 0x0000000402287825 */ /* 0x048fe200078e0228 */
        /* <DEDUP_REMOVED lines=9> */
[----:B-1----:R-:W3:Y:S04]  /*59f10*/  LDL.LU.64 R44, [R1+0x18e0] ;  /* 0x0018e000012c7983 */ /* 0x002ee80000300a00 */
[----:B------:R1:W-:Y:S04]  /*59f20*/  STL.64 [R1+0x990], R42 ;  /* 0x0009902a01007387 */ /* 0x0003e80000100a00 */
        /* <DEDUP_REMOVED lines=34> */
[----:B------:R-:W-:-:S04]  /*5a150*/  IMAD.WIDE R242, R2, 0x4, R242 ;  /* 0x0000000402f27825 */ /* 0x000fc800078e02f2 */
[C---:B----4-:R-:W-:Y:S01]  /*5a160*/  IMAD.WIDE R26, R2.reuse, 0x4, R26 ;  /* 0x00000004021a7825 */ /* 0x050fe200078e021a */
[----:B------:R1:W-:Y:S03]  /*5a170*/  STL.64 [R1+0xf40], R242 ;  /* 0x000f40f201007387 */ /* 0x0003e60000100a00 */
[C---:B--2---:R-:W-:Y:S01]  /*5a180*/  IMAD.WIDE R24, R2.reuse, 0x4, R24 ;  /* 0x0000000402187825 */ /* 0x044fe200078e0218 */
[----:B-1----:R-:W2:Y:S04]  /*5a190*/  LDL.LU.64 R242, [R1+0xe0] ;  /* 0x0000e00001f27983 */ /* 0x002ea80000300a00 */
[----:B------:R1:W-:Y:S01]  /*5a1a0*/  STL.64 [R1+0x9c8], R26 ;  /* 0x0009c81a01007387 */ /* 0x0003e20000100a00 */
[----:B------:R-:W-:-:S04]  /*5a1b0*/  IMAD.WIDE R240, R2, 0x4, R240 ;  /* 0x0000000402f07825 */ /* 0x000fc800078e02f0 */
[C---:B------:R-:W-:Y:S01]  /*5a1c0*/  IMAD.WIDE R238, R2.reuse, 0x4, R238 ;  /* 0x0000000402ee7825 */ /* 0x040fe200078e02ee */
[----:B-1----:R-:W4:Y:S04]  /*5a1d0*/  LDL.LU.64 R26, [R1+0x1898] ;  /* 0x00189800011a7983 */ /* 0x002f280000300a00 */
[----:B------:R1:W-:Y:S01]  /*5a1e0*/  STL.64 [R1+0xa08], R24 ;  /* 0x000a081801007387 */ /* 0x0003e20000100a00 */
[----:B------:R-:W-:-:S03]  /*5a1f0*/  IMAD.WIDE R236, R2, 0x4, R236 ;  /* 0x0000000402ec7825 */ /* 0x000fc600078e02ec */
[----:B-1----:R-:W2:Y:S01]  /*5a200*/  LDL.LU.64 R24, [R1+0x1890] ;  /* 0x0018900001187983 */ /* 0x002ea20000300a00 */
[----:B---3--:R-:W-:-:S04]  /*5a210*/  IMAD.WIDE R248, R2, 0x4, R248 ;  /* 0x0000000402f87825 */ /* 0x008fc800078e02f8 */
[----:B------:R-:W-:-:S04]  /*5a220*/  IMAD.WIDE R246, R2, 0x4, R246 ;  /* 0x0000000402f67825 */ /* 0x000fc800078e02f6 */
[----:B------:R-:W-:-:S05]  /*5a230*/  IMAD.WIDE R244, R2, 0x4, R244 ;  /* 0x0000000402f47825 */ /* 0x000fca00078e02f4 */
[----:B------:R1:W-:Y:S04]  /*5a240*/  STL.64 [R1+0xa88], R244 ;  /* 0x000a88f401007387 */ /* 0x0003e80000100a00 */
[----:B-1----:R-:W3:Y:S04]  /*5a250*/  LDL.LU.64 R244, [R1+0x4a0] ;  /* 0x0004a00001f47983 */ /* 0x002ee80000300a00 */
        /* <DEDUP_REMOVED lines=9> */
[----:B-1----:R-:W3:Y:S01]  /*5a2f0*/  LDL.LU.64 R236, [R1+0x3b0] ;  /* 0x0003b00001ec7983 */ /* 0x002ee20000300a00 */
[----:B------:R-:W-:-:S04]  /*5a300*/  IMAD.WIDE R22, R2, 0x4, R22 ;  /* 0x0000000402167825 */ /* 0x000fc800078e0216 */
[C---:B------:R-:W-:Y:S01]  /*5a310*/  IMAD.WIDE R8, R2.reuse, 0x4, R8 ;  /* 0x0000000402087825 */ /* 0x040fe200078e0208 */
[----:B------:R1:W-:Y:S03]  /*5a320*/  STL.64 [R1+0x978], R22 ;  /* 0x0009781601007387 */ /* 0x0003e60000100a00 */
[----:B------:R-:W-:-:S04]  /*5a330*/  IMAD.WIDE R250, R2, 0x4, R250 ;  /* 0x0000000402fa7825 */ /* 0x000fc800078e02fa */
[C---:B------:R-:W-:Y:S01]  /*5a340*/  IMAD.WIDE R228, R2.reuse, 0x4, R228 ;  /* 0x0000000402e47825 */ /* 0x040fe200078e02e4 */
[----:B-1----:R-:W4:Y:S04]  /*5a350*/  LDL.LU.64 R22, [R1+0x1888] ;  /* 0x0018880001167983 */ /* 0x002f280000300a00 */
[----:B------:R1:W-:Y:S01]  /*5a360*/  STL.64 [R1+0x9e0], R8 ;  /* 0x0009e00801007387 */ /* 0x0003e20000100a00 */
[----:B------:R-:W-:-:S04]  /*5a370*/  IMAD.WIDE R226, R2, 0x4, R226 ;  /* 0x0000000402e27825 */ /* 0x000fc800078e02e2 */
[C---:B------:R-:W-:Y:S01]  /*5a380*/  IMAD.WIDE R224, R2.reuse, 0x4, R224 ;  /* 0x0000000402e07825 */ /* 0x040fe200078e02e0 */
[----:B-1----:R-:W4:Y:S03]  /*5a390*/  LDL.LU.64 R8, [R1+0x1880] ;  /* 0x0018800001087983 */ /* 0x002f260000300a00 */
[----:B--2---:R-:W-:-:S04]  /*5a3a0*/  IMAD.WIDE R238, R2, 0x4, R238 ;  /* 0x0000000402ee7825 */ /* 0x004fc800078e02ee */
[----:B---3--:R-:W-:-:S05]  /*5a3b0*/  IMAD.WIDE R236, R2, 0x4, R236 ;  /* 0x0000000402ec7825 */ /* 0x008fca00078e02ec */
[----:B------:R1:W-:Y:S04]  /*5a3c0*/  STL.64 [R1+0xa40], R236 ;  /* 0x000a40ec01007387 */ /* 0x0003e80000100a00 */
[----:B-1----:R-:W2:Y:S04]  /*5a3d0*/  LDL.LU.64 R236, [R1+0x4b8] ;  /* 0x0004b80001ec7983 */ /* 0x002ea80000300a00 */
        /* <DEDUP_REMOVED lines=11> */
[----:B------:R1:W-:Y:S01]  /*5a490*/  STL.64 [R1+0x940], R6 ;  /* 0x0009400601007387 */ /* 0x0003e20000100a00 */
[----:B------:R-:W-:-:S03]  /*5a4a0*/  IMAD.WIDE R222, R2, 0x4, R222 ;  /* 0x0000000402de7825 */ /* 0x000fc600078e02de */
[----:B-1----:R-:W3:Y:S01]  /*5a4b0*/  LDL.LU.64 R6, [R1+0x1878] ;  /* 0x0018780001067983 */ /* 0x002ee20000300a00 */
[----:B--2---:R-:W-:-:S05]  /*5a4c0*/  IMAD.WIDE R224, R2, 0x4, R224 ;  /* 0x0000000402e07825 */ /* 0x004fca00078e02e0 */
[----:B------:R1:W-:Y:S02]  /*5a4d0*/  STL.64 [R1+0x9a0], R224 ;  /* 0x0009a0e001007387 */ /* 0x0003e40000100a00 */
[----:B-1----:R-:W-:-:S04]  /*5a4e0*/  IMAD.WIDE R224, R2, 0x4, R226 ;  /* 0x0000000402e07825 */ /* 0x002fc800078e02e2 */
[C---:B------:R-:W-:Y:S01]  /*5a4f0*/  IMAD.WIDE R226, R2.reuse, 0x4, R240 ;  /* 0x0000000402e27825 */ /* 0x040fe200078e02f0 */
[----:B------:R1:W-:Y:S03]  /*5a500*/  STL.64 [R1+0xa18], R224 ;  /* 0x000a18e001007387 */ /* 0x0003e60000100a00 */
[C---:B------:R-:W-:Y:S01]  /*5a510*/  IMAD.WIDE R240, R2.reuse, 0x4, R242 ;  /* 0x0000000402f07825 */ /* 0x040fe200078e02f2 */
[----:B-1----:R-:W2:Y:S04]  /*5a520*/  LDL.LU.64 R224, [R1+0x680] ;  /* 0x0006800001e07983 */ /* 0x002ea80000300a00 */
[----:B------:R1:W-:Y:S04]  /*5a530*/  STL.64 [R1+0xab8], R226 ;  /* 0x000ab8e201007387 */ /* 0x0003e80000100a00 */
[----:B-1----:R-:W2:Y:S04]  /*5a540*/  LDL.LU.64 R226, [R1+0x4c8] ;  /* 0x0004c80001e27983 */ /* 0x002ea80000300a00 */
[----:B------:R1:W-:Y:S04]  /*5a550*/  STL.64 [R1+0xb90], R240 ;  /* 0x000b90f001007387 */ /* 0x0003e80000100a00 */
[----:B-1----:R-:W2:Y:S04]  /*5a560*/  LDL.LU.64 R240, [R1+0x390] ;  /* 0x0003900001f07983 */ /* 0x002ea80000300a00 */
[----:B------:R-:W2:Y:S04]  /*5a570*/  LDL.LU.64 R242, [R1+0x2c8] ;  /* 0x0002c80001f27983 */ /* 0x000ea80000300a00 */
[----:B------:R1:W-:Y:S04]  /*5a580*/  STL.64 [R1+0xcb8], R222 ;  /* 0x000cb8de01007387 */ /* 0x0003e80000100a00 */
[----:B-1----:R-:W2:Y:S01]  /*5a590*/  LDL.LU.64 R222, [R1+0x5f0] ;  /* 0x0005f00001de7983 */ /* 0x002ea20000300a00 */
[----:B------:R-:W-:-:S04]  /*5a5a0*/  IMAD.WIDE R118, R2, 0x4, R118 ;  /* 0x0000000402767825 */ /* 0x000fc800078e0276 */
[C---:B------:R-:W-:Y:S01]  /*5a5b0*/  IMAD.WIDE R170, R2.reuse, 0x4, R170 ;  /* 0x0000000402aa7825 */ /* 0x040fe200078e02aa */
[----:B------:R-:W-:Y:S04]  /*5a5c0*/  STL.64 [R1+0xda8], R118 ;  /* 0x000da87601007387 */ /* 0x000fe80000100a00 */
[----:B------:R1:W-:Y:S01]  /*5a5d0*/  STL.64 [R1+0xec8], R170 ;  /* 0x000ec8aa01007387 */ /* 0x0003e20000100a00 */
[----:B---3--:R-:W-:-:S04]  /*5a5e0*/  IMAD.WIDE R6, R2, 0x4, R6 ;  /* 0x0000000402067825 */ /* 0x008fc800078e0206 */
[----:B-1----:R-:W-:-:S04]  /*5a5f0*/  IMAD.WIDE R170, R2, 0x4, R246 ;  /* 0x0000000402aa7825 */ /* 0x002fc800078e02f6 */
[----:B------:R-:W-:-:S04]  /*5a600*/  IMAD.WIDE R68, R2, 0x4, R68 ;  /* 0x0000000402447825 */ /* 0x000fc800078e0244 */
[----:B--2---:R-:W-:-:S04]  /*5a610*/  IMAD.WIDE R118, R2, 0x4, R222 ;  /* 0x0000000402767825 */ /* 0x004fc800078e02de */
[C---:B------:R-:W-:Y:S01]  /*5a620*/  IMAD.WIDE R222, R2.reuse, 0x4, R244 ;  /* 0x0000000402de7825 */ /* 0x040fe200078e02f4 */
[----:B------:R1:W-:Y:S04]  /*5a630*/  STL.64 [R1+0x908], R118 ;  /* 0x0009087601007387 */ /* 0x0003e80000100a00 */
[----:B------:R2:W-:Y:S04]  /*5a640*/  STL.64 [R1+0x968], R222 ;  /* 0x000968de01007387 */ /* 0x0005e80000100a00 */
[----:B------:R-:W-:Y:S01]  /*5a650*/  STL.64 [R1+0x9e8], R170 ;  /* 0x0009e8aa01007387 */ /* 0x000fe20000100a00 */
[----:B-1----:R-:W-:-:S03]  /*5a660*/  IMAD.WIDE R118, R2, 0x4, R248 ;  /* 0x0000000402767825 */ /* 0x002fc600078e02f8 */
[----:B--2---:R-:W2:Y:S04]  /*5a670*/  LDL.LU.64 R222, [R1+0x688] ;  /* 0x0006880001de7983 */ /* 0x004ea80000300a00 */
[----:B------:R1:W-:Y:S04]  /*5a680*/  STL.64 [R1+0xa80], R118 ;  /* 0x000a807601007387 */ /* 0x0003e80000100a00 */
[----:B------:R-:W3:Y:S04]  /*5a690*/  LDL.LU.64 R244, [R1+0x4d8] ;  /* 0x0004d80001f47983 */ /* 0x000ee80000300a00 */
[----:B------:R4:W-:Y:S04]  /*5a6a0*/  STL.64 [R1+0xb40], R6 ;  /* 0x000b400601007387 */ /* 0x0009e80000100a00 */
[----:B------:R-:W3:Y:S04]  /*5a6b0*/  LDL.LU.64 R246, [R1+0x388] ;  /* 0x0003880001f67983 */ /* 0x000ee80000300a00 */
[----:B------:R-:W3:Y:S01]  /*5a6c0*/  LDL.LU.64 R248, [R1+0x2c0] ;  /* 0x0002c00001f87983 */ /* 0x000ee20000300a00 */
[----:B-1----:R-:W-:-:S04]  /*5a6d0*/  IMAD.WIDE R118, R2, 0x4, R172 ;  /* 0x0000000402767825 */ /* 0x002fc800078e02ac */
[C---:B----4-:R-:W-:Y:S01]  /*5a6e0*/  IMAD.WIDE R6, R2.reuse, 0x4, R120 ;  /* 0x0000000402067825 */ /* 0x050fe200078e0278 */
[----:B------:R1:W-:Y:S04]  /*5a6f0*/  STL.64 [R1+0xc80], R68 ;  /* 0x000c804401007387 */ /* 0x0003e80000100a00 */
[----:B------:R4:W-:Y:S04]  /*5a700*/  STL.64 [R1+0xd88], R6 ;  /* 0x000d880601007387 */ /* 0x0009e80000100a00 */
[----:B------:R4:W-:Y:S01]  /*5a710*/  STL.64 [R1+0xec0], R118 ;  /* 0x000ec07601007387 */ /* 0x0009e20000100a00 */
[----:B-1----:R-:W-:-:S04]  /*5a720*/  IMAD.WIDE R68, R2, 0x4, R228 ;  /* 0x0000000402447825 */ /* 0x002fc800078e02e4 */
[C---:B----4-:R-:W-:Y:S01]  /*5a730*/  IMAD.WIDE R6, R2.reuse, 0x4, R236 ;  /* 0x0000000402067825 */ /* 0x050fe200078e02ec */
[----:B------:R1:W-:Y:S03]  /*5a740*/  STL.64 [R1+0x8e0], R68 ;  /* 0x0008e04401007387 */ /* 0x0003e60000100a00 */
[C---:B------:R-:W-:Y:S01]  /*5a750*/  IMAD.WIDE R118, R2.reuse, 0x4, R238 ;  /* 0x0000000402767825 */ /* 0x040fe200078e02ee */
[----:B------:R4:W-:Y:S04]  /*5a760*/  STL.64 [R1+0x930], R6 ;  /* 0x0009300601007387 */ /* 0x0009e80000100a00 */
[----:B------:R-:W-:Y:S01]  /*5a770*/  STL.64 [R1+0x9c0], R118 ;  /* 0x0009c07601007387 */ /* 0x000fe20000100a00 */
[----:B-1----:R-:W-:-:S03]  /*5a780*/  IMAD.WIDE R68, R2, 0x4, R250 ;  /* 0x0000000402447825 */ /* 0x002fc600078e02fa */
[----:B------:R-:W3:Y:S01]  /*5a790*/  LDL.LU.64 R228, [R1+0x6c0] ;  /* 0x0006c00001e47983 */ /* 0x000ee20000300a00 */
[----:B----4-:R-:W-:-:S03]  /*5a7a0*/  IMAD.WIDE R6, R2, 0x4, R8 ;  /* 0x0000000402067825 */ /* 0x010fc600078e0208 */
[----:B------:R-:W-:Y:S04]  /*5a7b0*/  STL.64 [R1+0xa50], R68 ;  /* 0x000a504401007387 */ /* 0x000fe80000100a00 */
[----:B------:R-:W4:Y:S04]  /*5a7c0*/  LDL.LU.64 R236, [R1+0x4f8] ;  /* 0x0004f80001ec7983 */ /* 0x000f280000300a00 */
[----:B------:R1:W-:Y:S04]  /*5a7d0*/  STL.64 [R1+0xb00], R6 ;  /* 0x000b000601007387 */ /* 0x0003e80000100a00 */
[----:B------:R-:W4:Y:S04]  /*5a7e0*/  LDL.LU.64 R238, [R1+0x380] ;  /* 0x0003800001ee7983 */ /* 0x000f280000300a00 */
[----:B------:R-:W4:Y:S01]  /*5a7f0*/  LDL.LU.64 R250, [R1+0x2b8] ;  /* 0x0002b80001fa7983 */ /* 0x000f220000300a00 */
[----:B------:R-:W-:-:S04]  /*5a800*/  IMAD.WIDE R8, R2, 0x4, R70 ;  /* 0x0000000402087825 */ /* 0x000fc800078e0246 */
[C---:B-1----:R-:W-:Y:S01]  /*5a810*/  IMAD.WIDE R6, R2.reuse, 0x4, R122 ;  /* 0x0000000402067825 */ /* 0x042fe200078e027a */
[----:B------:R1:W-:Y:S03]  /*5a820*/  STL.64 [R1+0xc58], R8 ;  /* 0x000c580801007387 */ /* 0x0003e60000100a00 */
[C---:B------:R-:W-:Y:S01]  /*5a830*/  IMAD.WIDE R68, R2.reuse, 0x4, R174 ;  /* 0x0000000402447825 */ /* 0x040fe200078e02ae */
[----:B------:R1:W-:Y:S04]  /*5a840*/  STL.64 [R1+0xd60], R6 ;  /* 0x000d600601007387 */ /* 0x0003e80000100a00 */
[----:B------:R1:W-:Y:S02]  /*5a850*/  STL.64 [R1+0xe98], R68 ;  /* 0x000e984401007387 */ /* 0x0003e40000100a00 */
[----:B-1----:R-:W-:-:S04]  /*5a860*/  IMAD.WIDE R8, R2, 0x4, R224 ;  /* 0x0000000402087825 */ /* 0x002fc800078e02e0 */
[C---:B------:R-:W-:Y:S01]  /*5a870*/  IMAD.WIDE R6, R2.reuse, 0x4, R226 ;  /* 0x0000000402067825 */ /* 0x040fe200078e02e2 */
[----:B------:R1:W-:Y:S03]  /*5a880*/  STL.64 [R1+0x8a0], R8 ;  /* 0x0008a00801007387 */ /* 0x0003e60000100a00 */
[C---:B------:R-:W-:Y:S01]  /*5a890*/  IMAD.WIDE R68, R2.reuse, 0x4, R240 ;  /* 0x0000000402447825 */ /* 0x040fe200078e02f0 */
[----:B------:R1:W-:Y:S04]  /*5a8a0*/  STL.64 [R1+0x900], R6 ;  /* 0x0009000601007387 */ /* 0x0003e80000100a00 */
[----:B------:R-:W-:Y:S01]  /*5a8b0*/  STL.64 [R1+0x988], R68 ;  /* 0x0009884401007387 */ /* 0x000fe20000100a00 */
[----:B-1----:R-:W-:-:S03]  /*5a8c0*/  IMAD.WIDE R8, R2, 0x4, R242 ;  /* 0x0000000402087825 */ /* 0x002fc600078e02f2 */
[----:B------:R-:W4:Y:S01]  /*5a8d0*/  LDL.LU.64 R224, [R1+0x6d8] ;  /* 0x0006d80001e07983 */ /* 0x000f220000300a00 */
[----:B------:R-:W-:-:S03]  /*5a8e0*/  IMAD.WIDE R6, R2, 0x4, R22 ;  /* 0x0000000402067825 */ /* 0x000fc600078e0216 */
[----:B------:R1:W-:Y:S04]  /*5a8f0*/  STL.64 [R1+0xa28], R8 ;  /* 0x000a280801007387 */ /* 0x0003e80000100a00 */
[----:B------:R-:W4:Y:S04]  /*5a900*/  LDL.LU.64 R226, [R1+0x510] ;  /* 0x0005100001e27983 */ /* 0x000f280000300a00 */
[----:B------:R1:W-:Y:S04]  /*5a910*/  STL.64 [R1+0xad8], R6 ;  /* 0x000ad80601007387 */ /* 0x0003e80000100a00 */
[----:B------:R-:W4:Y:S01]  /*5a920*/  LDL.LU.64 R240, [R1+0x378] ;  /* 0x0003780001f07983 */ /* 0x000f220000300a00 */
[----:B-1----:R-:W-:-:S03]  /*5a930*/  IMAD.WIDE R8, R2, 0x4, R72 ;  /* 0x0000000402087825 */ /* 0x002fc600078e0248 */
[----:B------:R-:W4:Y:S01]  /*5a940*/  LDL.LU.64 R242, [R1+0x2b0] ;  /* 0x0002b00001f27983 */ /* 0x000f220000300a00 */
[----:B------:R-:W-:-:S04]  /*5a950*/  IMAD.WIDE R22, R2, 0x4, R176 ;  /* 0x0000000402167825 */ /* 0x000fc800078e02b0 */
[C---:B------:R-:W-:Y:S01]  /*5a960*/  IMAD.WIDE R6, R2.reuse, 0x4, R124 ;  /* 0x0000000402067825 */ /* 0x040fe200078e027c */
[----:B------:R2:W-:Y:S04]  /*5a970*/  STL.64 [R1+0xc28], R8 ;  /* 0x000c280801007387 */ /* 0x0005e80000100a00 */
[----:B------:R3:W-:Y:S04]  /*5a980*/  STL.64 [R1+0xd48], R6 ;  /* 0x000d480601007387 */ /* 0x0007e80000100a00 */
[----:B------:R1:W-:Y:S01]  /*5a990*/  STL.64 [R1+0xe78], R22 ;  /* 0x000e781601007387 */ /* 0x0003e20000100a00 */
[----:B--2---:R-:W-:-:S05]  /*5a9a0*/  IMAD.WIDE R8, R2, 0x4, R222 ;  /* 0x0000000402087825 */ /* 0x004fca00078e02de */
[----:B------:R2:W-:Y:S01]  /*5a9b0*/  STL.64 [R1+0x868], R8 ;  /* 0x0008680801007387 */ /* 0x0005e20000100a00 */
[----:B---3--:R-:W-:-:S05]  /*5a9c0*/  IMAD.WIDE R6, R2, 0x4, R244 ;  /* 0x0000000402067825 */ /* 0x008fca00078e02f4 */
[----:B------:R3:W-:Y:S01]  /*5a9d0*/  STL.64 [R1+0x8c8], R6 ;  /* 0x0008c80601007387 */ /* 0x0007e20000100a00 */
[----:B-1----:R-:W-:-:S04]  /*5a9e0*/  IMAD.WIDE R22, R2, 0x4, R246 ;  /* 0x0000000402167825 */ /* 0x002fc800078e02f6 */
[C---:B--2---:R-:W-:Y:S01]  /*5a9f0*/  IMAD.WIDE R8, R2.reuse, 0x4, R248 ;  /* 0x0000000402087825 */ /* 0x044fe200078e02f8 */
[----:B------:R-:W-:Y:S03]  /*5aa00*/  STL.64 [R1+0x948], R22 ;  /* 0x0009481601007387 */ /* 0x000fe60000100a00 */
[C---:B---3--:R-:W-:Y:S01]  /*5aa10*/  IMAD.WIDE R6, R2.reuse, 0x4, R24 ;  /* 0x0000000402067825 */ /* 0x048fe200078e0218 */
[----:B------:R-:W2:Y:S04]  /*5aa20*/  LDL.LU.64 R222, [R1+0x6f0] ;  /* 0x0006f00001de7983 */ /* 0x000ea80000300a00 */
[----:B------:R1:W-:Y:S04]  /*5aa30*/  STL.64 [R1+0x9f0], R8 ;  /* 0x0009f00801007387 */ /* 0x0003e80000100a00 */
[----:B------:R-:W3:Y:S04]  /*5aa40*/  LDL.LU.64 R244, [R1+0x528] ;  /* 0x0005280001f47983 */ /* 0x000ee80000300a00 */
[----:B------:R1:W-:Y:S04]  /*5aa50*/  STL.64 [R1+0xab0], R6 ;  /* 0x000ab00601007387 */ /* 0x0003e80000100a00 */
[----:B------:R-:W3:Y:S01]  /*5aa60*/  LDL.LU.64 R246, [R1+0x370] ;  /* 0x0003700001f67983 */ /* 0x000ee20000300a00 */
[----:B-1----:R-:W-:-:S03]  /*5aa70*/  IMAD.WIDE R8, R2, 0x4, R74 ;  /* 0x0000000402087825 */ /* 0x002fc600078e024a */
[----:B------:R-:W3:Y:S01]  /*5aa80*/  LDL.LU.64 R248, [R1+0x2a8] ;  /* 0x0002a80001f87983 */ /* 0x000ee20000300a00 */
[----:B------:R-:W-:-:S04]  /*5aa90*/  IMAD.WIDE R22, R2, 0x4, R178 ;  /* 0x0000000402167825 */ /* 0x000fc800078e02b2 */
[C---:B------:R-:W-:Y:S01]  /*5aaa0*/  IMAD.WIDE R6, R2.reuse, 0x4, R126 ;  /* 0x0000000402067825 */ /* 0x040fe200078e027e */
        /* <DEDUP_REMOVED lines=12> */
[----:B------:R1:W-:Y:S04]  /*5ab70*/  STL.64 [R1+0x9b8], R8 ;  /* 0x0009b80801007387 */ /* 0x0003e80000100a00 */
[----:B------:R-:W4:Y:S04]  /*5ab80*/  LDL.LU.64 R236, [R1+0x5a8] ;  /* 0x0005a80001ec7983 */ /* 0x000f280000300a00 */
[----:B------:R1:W-:Y:S04]  /*5ab90*/  STL.64 [R1+0xa78], R6 ;  /* 0x000a780601007387 */ /* 0x0003e80000100a00 */
[----:B------:R-:W4:Y:S04]  /*5aba0*/  LDL.LU.64 R238, [R1+0x368] ;  /* 0x0003680001ee7983 */ /* 0x000f280000300a00 */
[----:B------:R-:W4:Y:S01]  /*5abb0*/  LDL.LU.64 R250, [R1+0x2a0] ;  /* 0x0002a00001fa7983 */ /* 0x000f220000300a00 */
[----:B-1----:R-:W-:-:S04]  /*5abc0*/  IMAD.WIDE R8, R2, 0x4, R76 ;  /* 0x0000000402087825 */ /* 0x002fc800078e024c */
[C---:B------:R-:W-:Y:S01]  /*5abd0*/  IMAD.WIDE R6, R2.reuse, 0x4, R128 ;  /* 0x0000000402067825 */ /* 0x040fe200078e0280 */
        /* <DEDUP_REMOVED lines=30> */
[----:B------:R1:W-:Y:S03]  /*5adc0*/  STL.64 [R1+0x898], R22 ;  /* 0x0008981601007387 */ /* 0x0003e60000100a00 */
[C---:B---3--:R-:W-:Y:S01]  /*5add0*/  IMAD.WIDE R6, R2.reuse, 0x4, R30 ;  /* 0x0000000402067825 */ /* 0x048fe200078e021e */
[----:B------:R-:W2:Y:S04]  /*5ade0*/  LDL.LU.64 R222, [R1+0x728] ;  /* 0x0007280001de7983 */ /* 0x000ea80000300a00 */
[----:B------:R-:W-:Y:S04]  /*5adf0*/  STL.64 [R1+0x938], R8 ;  /* 0x0009380801007387 */ /* 0x000fe80000100a00 */
[----:B------:R-:W3:Y:S04]  /*5ae00*/  LDL.LU.64 R244, [R1+0x5d0] ;  /* 0x0005d00001f47983 */ /* 0x000ee80000300a00 */
[----:B------:R1:W-:Y:S04]  /*5ae10*/  STL.64 [R1+0xa10], R6 ;  /* 0x000a100601007387 */ /* 0x0003e80000100a00 */
[----:B------:R-:W3:Y:S04]  /*5ae20*/  LDL.LU.64 R246, [R1+0x358] ;  /* 0x0003580001f67983 */ /* 0x000ee80000300a00 */
[----:B------:R-:W3:Y:S01]  /*5ae30*/  LDL.LU.64 R248, [R1+0x290] ;  /* 0x0002900001f87983 */ /* 0x000ee20000300a00 */
[----:B-1----:R-:W-:-:S04]  /*5ae40*/  IMAD.WIDE R22, R2, 0x4, R132 ;  /* 0x0000000402167825 */ /* 0x002fc800078e0284 */
        /* <DEDUP_REMOVED lines=9> */
[----:B------:R-:W-:Y:S04]  /*5aee0*/  STL.64 [R1+0x7e0], R22 ;  /* 0x0007e01601007387 */ /* 0x000fe80000100a00 */
[----:B------:R-:W4:Y:S01]  /*5aef0*/  LDL.LU.64 R228, [R1+0x748] ;  /* 0x0007480001e47983 */ /* 0x000f220000300a00 */
[----:B-1----:R-:W-:-:S03]  /*5af00*/  IMAD.WIDE R6, R2, 0x4, R250 ;  /* 0x0000000402067825 */ /* 0x002fc600078e02fa */
        /* <DEDUP_REMOVED lines=31> */
[----:B-1----:R-:W-:-:S05]  /*5b100*/  IMAD.WIDE R8, R2, 0x4, R188 ;  /* 0x0000000402087825 */ /* 0x002fca00078e02bc */
[----:B------:R1:W-:Y:S01]  /*5b110*/  STL.64 [R1+0xd80], R8 ;  /* 0x000d800801007387 */ /* 0x0003e20000100a00 */
[----:B--2---:R-:W-:-:S05]  /*5b120*/  IMAD.WIDE R6, R2, 0x4, R222 ;  /* 0x0000000402067825 */ /* 0x004fca00078e02de */
[----:B------:R2:W-:Y:S01]  /*5b130*/  STL.64 [R1+0x720], R6 ;  /* 0x0007200601007387 */ /* 0x0005e20000100a00 */
[----:B---3--:R-:W-:-:S05]  /*5b140*/  IMAD.WIDE R22, R2, 0x4, R244 ;  /* 0x0000000402167825 */ /* 0x008fca00078e02f4 */
[----:B------:R-:W-:Y:S01]  /*5b150*/  STL.64 [R1+0x768], R22 ;  /* 0x0007681601007387 */ /* 0x000fe20000100a00 */
[----:B-1----:R-:W-:-:S03]  /*5b160*/  IMAD.WIDE R8, R2, 0x4, R246 ;  /* 0x0000000402087825 */ /* 0x002fc600078e02f6 */
[----:B------:R-:W3:Y:S01]  /*5b170*/  LDL.LU.64 R244, [R1+0x770] ;  /* 0x0007700001f47983 */ /* 0x000ee20000300a00 */
[----:B--2---:R-:W-:-:S03]  /*5b180*/  IMAD.WIDE R6, R2, 0x4, R248 ;  /* 0x0000000402067825 */ /* 0x004fc600078e02f8 */
[----:B------:R1:W-:Y:S04]  /*5b190*/  STL.64 [R1+0x7d8], R8 ;  /* 0x0007d80801007387 */ /* 0x0003e80000100a00 */
[----:B------:R-:W2:Y:S04]  /*5b1a0*/  LDL.LU.64 R246, [R1+0x6b8] ;  /* 0x0006b80001f67983 */ /* 0x000ea80000300a00 */
[----:B------:R1:W-:Y:S04]  /*5b1b0*/  STL.64 [R1+0x878], R6 ;  /* 0x0008780601007387 */ /* 0x0003e80000100a00 */
[----:B------:R-:W2:Y:S01]  /*5b1c0*/  LDL.LU.64 R248, [R1+0x278] ;  /* 0x0002780001f87983 */ /* 0x000ea20000300a00 */
[----:B-1----:R-:W-:-:S04]  /*5b1d0*/  IMAD.WIDE R8, R2, 0x4, R36 ;  /* 0x0000000402087825 */ /* 0x002fc800078e0224 */
[C---:B------:R-:W-:Y:S01]  /*5b1e0*/  IMAD.WIDE R22, R2.reuse, 0x4, R138 ;  /* 0x0000000402167825 */ /* 0x040fe200078e028a */
[----:B------:R1:W-:Y:S03]  /*5b1f0*/  STL.64 [R1+0x958], R8 ;  /* 0x0009580801007387 */ /* 0x0003e60000100a00 */
[----:B------:R-:W-:-:S05]  /*5b200*/  IMAD.WIDE R6, R2, 0x4, R86 ;  /* 0x0000000402067825 */ /* 0x000fca00078e0256 */
[----:B------:R4:W-:Y:S01]  /*5b210*/  STL.64 [R1+0xa60], R6 ;  /* 0x000a600601007387 */ /* 0x0009e20000100a00 */
[----:B-1----:R-:W-:-:S03]  /*5b220*/  IMAD.WIDE R8, R2, 0x4, R190 ;  /* 0x0000000402087825 */ /* 0x002fc600078e02be */
[----:B------:R1:W-:Y:S04]  /*5b230*/  STL.64 [R1+0xbe8], R22 ;  /* 0x000be81601007387 */ /* 0x0003e80000100a00 */
[----:B------:R4:W-:Y:S02]  /*5b240*/  STL.64 [R1+0xd70], R8 ;  /* 0x000d700801007387 */ /* 0x0009e40000100a00 */
[----:B----4-:R-:W-:-:S04]  /*5b250*/  IMAD.WIDE R6, R2, 0x4, R228 ;  /* 0x0000000402067825 */ /* 0x010fc800078e02e4 */
[C---:B-1----:R-:W-:Y:S01]  /*5b260*/  IMAD.WIDE R22, R2.reuse, 0x4, R236 ;  /* 0x0000000402167825 */ /* 0x042fe200078e02ec */
[----:B------:R1:W-:Y:S04]  /*5b270*/  STL.64 [R1+0x6d8], R6 ;  /* 0x0006d80601007387 */ /* 0x0003e80000100a00 */
[----:B------:R-:W-:Y:S01]  /*5b280*/  STL.64 [R1+0x728], R22 ;  /* 0x0007281601007387 */ /* 0x000fe20000100a00 */
[----:B------:R-:W-:-:S03]  /*5b290*/  IMAD.WIDE R8, R2, 0x4, R238 ;  /* 0x0000000402087825 */ /* 0x000fc600078e02ee */
        /* <DEDUP_REMOVED lines=35> */
[----:B---3--:R-:W-:-:S05]  /*5b4d0*/  IMAD.WIDE R6, R2, 0x4, R244 ;  /* 0x0000000402067825 */ /* 0x008fca00078e02f4 */
[----:B------:R3:W-:Y:S01]  /*5b4e0*/  STL.64 [R1+0x5f0], R6 ;  /* 0x0005f00601007387 */ /* 0x0007e20000100a00 */
[----:B--2---:R-:W-:-:S05]  /*5b4f0*/  IMAD.WIDE R22, R2, 0x4, R246 ;  /* 0x0000000402167825 */ /* 0x004fca00078e02f6 */
[----:B------:R-:W-:Y:S01]  /*5b500*/  STL.64 [R1+0x6c0], R22 ;  /* 0x0006c01601007387 */ /* 0x000fe20000100a00 */
[----:B-1----:R-:W-:-:S03]  /*5b510*/  IMAD.WIDE R8, R2, 0x4, R248 ;  /* 0x0000000402087825 */ /* 0x002fc600078e02f8 */
[----:B------:R-:W2:Y:S01]  /*5b520*/  LDL.LU.64 R226, [R1+0x11c8] ;  /* 0x0011c80001e27983 */ /* 0x000ea20000300a00 */
[----:B---3--:R-:W-:-:S03]  /*5b530*/  IMAD.WIDE R6, R2, 0x4, R42 ;  /* 0x0000000402067825 */ /* 0x008fc600078e022a */
        /* <DEDUP_REMOVED lines=11> */
[----:B----4-:R-:W-:-:S05]  /*5b5f0*/  IMAD.WIDE R8, R2, 0x4, R228 ;  /* 0x0000000402087825 */ /* 0x010fca00078e02e4 */
[----:B------:R4:W-:Y:S01]  /*5b600*/  STL.64 [R1+0x5c8], R8 ;  /* 0x0005c80801007387 */ /* 0x0009e20000100a00 */
[----:B-1----:R-:W-:-:S04]  /*5b610*/  IMAD.WIDE R6, R2, 0x4, R236 ;  /* 0x0000000402067825 */ /* 0x002fc800078e02ec */
[C---:B------:R-:W-:Y:S01]  /*5b620*/  IMAD.WIDE R22, R2.reuse, 0x4, R238 ;  /* 0x0000000402167825 */ /* 0x040fe200078e02ee */
[----:B------:R1:W-:Y:S03]  /*5b630*/  STL.64 [R1+0x660], R6 ;  /* 0x0006600601007387 */ /* 0x0003e60000100a00 */
[C---:B----4-:R-:W-:Y:S01]  /*5b640*/  IMAD.WIDE R8, R2.reuse, 0x4, R250 ;  /* 0x0000000402087825 */ /* 0x050fe200078e02fa */
        /* <DEDUP_REMOVED lines=19> */
[----:B------:R1:W-:Y:S02]  /*5b780*/  STL.64 [R1+0x6b8], R22 ;  /* 0x0006b81601007387 */ /* 0x0003e40000100a00 */
[----:B-1----:R-:W-:-:S02]  /*5b790*/  IMAD.WIDE R8, R2, 0x4, R242 ;  /* 0x0000000402087825 */ /* 0x002fc400078e02f2 */
[----:B------:R-:W4:Y:S02]  /*5b7a0*/  LDL.LU.64 R240, [R1+0x11e8] ;  /* 0x0011e80001f07983 */ /* 0x000f240000300a00 */
[C---:B------:R-:W-:Y:S02]  /*5b7b0*/  IMAD.WIDE R6, R2.reuse, 0x4, R46 ;  /* 0x0000000402067825 */ /* 0x040fe400078e022e */
[----:B------:R1:W-:Y:S02]  /*5b7c0*/  STL.64 [R1+0x748], R8 ;  /* 0x0007480801007387 */ /* 0x0003e40000100a00 */
[C---:B------:R-:W-:Y:S02]  /*5b7d0*/  IMAD.WIDE R22, R2.reuse, 0x4, R96 ;  /* 0x0000000402167825 */ /* 0x040fe400078e0260 */
        /* <DEDUP_REMOVED lines=9> */
[----:B--2---:R-:W-:-:S05]  /*5b870*/  IMAD.WIDE R8, R2, 0x4, R226 ;  /* 0x0000000402087825 */ /* 0x004fca00078e02e2 */
[----:B------:R1:W-:Y:S01]  /*5b880*/  STL.64 [R1+0x558], R8 ;  /* 0x0005580801007387 */ /* 0x0003e20000100a00 */
[----:B---3--:R-:W-:-:S05]  /*5b890*/  IMAD.WIDE R6, R2, 0x4, R244 ;  /* 0x0000000402067825 */ /* 0x008fca00078e02f4 */
[----:B------:R2:W-:Y:S01]  /*5b8a0*/  STL.64 [R1+0x5a8], R6 ;  /* 0x0005a80601007387 */ /* 0x0005e20000100a00 */
[----:B------:R-:W-:-:S04]  /*5b8b0*/  IMAD.WIDE R22, R2, 0x4, R246 ;  /* 0x0000000402167825 */ /* 0x000fc800078e02f6 */
[C---:B-1----:R-:W-:Y:S01]  /*5b8c0*/  IMAD.WIDE R8, R2.reuse, 0x4, R248 ;  /* 0x0000000402087825 */ /* 0x042fe200078e02f8 */
[----:B------:R-:W-:Y:S03]  /*5b8d0*/  STL.64 [R1+0x608], R22 ;  /* 0x0006081601007387 */ /* 0x000fe60000100a00 */
[C---:B--2---:R-:W-:Y:S01]  /*5b8e0*/  IMAD.WIDE R6, R2.reuse, 0x4, R48 ;  /* 0x0000000402067825 */ /* 0x044fe200078e0230 */
[----:B------:R-:W2:Y:S04]  /*5b8f0*/  LDL.LU.64 R222, [R1+0x11f8] ;  /* 0x0011f80001de7983 */ /* 0x000ea80000300a00 */
[----:B------:R1:W-:Y:S04]  /*5b900*/  STL.64 [R1+0x700], R8 ;  /* 0x0007000801007387 */ /* 0x0003e80000100a00 */
[----:B------:R-:W3:Y:S04]  /*5b910*/  LDL.LU.64 R244, [R1+0x750] ;  /* 0x0007500001f47983 */ /* 0x000ee80000300a00 */
[----:B------:R1:W-:Y:S04]  /*5b920*/  STL.64 [R1+0x7b8], R6 ;  /* 0x0007b80601007387 */ /* 0x0003e80000100a00 */
[----:B------:R-:W3:Y:S04]  /*5b930*/  LDL.LU.64 R246, [R1+0x5d8] ;  /* 0x0005d80001f67983 */ /* 0x000ee80000300a00 */
[----:B------:R-:W3:Y:S01]  /*5b940*/  LDL.LU.64 R248, [R1+0x248] ;  /* 0x0002480001f87983 */ /* 0x000ee20000300a00 */
[----:B-1----:R-:W-:-:S04]  /*5b950*/  IMAD.WIDE R8, R2, 0x4, R98 ;  /* 0x0000000402087825 */ /* 0x002fc800078e0262 */
[C---:B------:R-:W-:Y:S01]  /*5b960*/  IMAD.WIDE R22, R2.reuse, 0x4, R150 ;  /* 0x0000000402167825 */ /* 0x040fe200078e0296 */
[----:B------:R4:W-:Y:S03]  /*5b970*/  STL.64 [R1+0x8d0], R8 ;  /* 0x0008d00801007387 */ /* 0x0009e60000100a00 */
[C---:B------:R-:W-:Y:S01]  /*5b980*/  IMAD.WIDE R6, R2.reuse, 0x4, R202 ;  /* 0x0000000402067825 */ /* 0x040fe200078e02ca */
[----:B------:R1:W-:Y:S04]  /*5b990*/  STL.64 [R1+0xa68], R22 ;  /* 0x000a681601007387 */ /* 0x0003e80000100a00 */
[----:B------:R-:W-:Y:S01]  /*5b9a0*/  STL.64 [R1+0xc78], R6 ;  /* 0x000c780601007387 */ /* 0x000fe20000100a00 */
[----:B----4-:R-:W-:-:S05]  /*5b9b0*/  IMAD.WIDE R8, R2, 0x4, R228 ;  /* 0x0000000402087825 */ /* 0x010fca00078e02e4 */
[----:B------:R4:W-:Y:S01]  /*5b9c0*/  STL.64 [R1+0x538], R8 ;  /* 0x0005380801007387 */ /* 0x0009e20000100a00 */
[----:B-1----:R-:W-:-:S05]  /*5b9d0*/  IMAD.WIDE R22, R2, 0x4, R236 ;  /* 0x0000000402167825 */ /* 0x002fca00078e02ec */
[----:B------:R-:W-:Y:S01]  /*5b9e0*/  STL.64 [R1+0x568], R22 ;  /* 0x0005681601007387 */ /* 0x000fe20000100a00 */
[----:B----4-:R-:W-:-:S03]  /*5b9f0*/  IMAD.WIDE R8, R2, 0x4, R250 ;  /* 0x0000000402087825 */ /* 0x010fc600078e02fa */
[----:B------:R-:W4:Y:S01]  /*5ba00*/  LDL.LU.64 R250, [R1+0x1208] ;  /* 0x0012080001fa7983 */ /* 0x000f220000300a00 */
[----:B------:R-:W-:-:S05]  /*5ba10*/  IMAD.WIDE R6, R2, 0x4, R238 ;  /* 0x0000000402067825 */ /* 0x000fca00078e02ee */
[----:B------:R1:W-:Y:S04]  /*5ba20*/  STL.64 [R1+0x5c0], R6 ;  /* 0x0005c00601007387 */ /* 0x0003e80000100a00 */
[----:B------:R1:W-:Y:S04]  /*5ba30*/  STL.64 [R1+0x6c8], R8 ;  /* 0x0006c80801007387 */ /* 0x0003e80000100a00 */
[----:B------:R-:W4:Y:S01]  /*5ba40*/  LDL.LU.64 R224, [R1+0x10e0] ;  /* 0x0010e00001e07983 */ /* 0x000f220000300a00 */
[----:B-1----:R-:W-:-:S03]  /*5ba50*/  IMAD.WIDE R6, R2, 0x4, R50 ;  /* 0x0000000402067825 */ /* 0x002fc600078e0232 */
[----:B------:R-:W4:Y:S04]  /*5ba60*/  LDL.LU.64 R226, [R1+0x5f8] ;  /* 0x0005f80001e27983 */ /* 0x000f280000300a00 */
[----:B------:R1:W-:Y:S04]  /*5ba70*/  STL.64 [R1+0x770], R6 ;  /* 0x0007700601007387 */ /* 0x0003e80000100a00 */
[----:B------:R-:W4:Y:S01]  /*5ba80*/  LDL.LU.64 R228, [R1+0x240] ;  /* 0x0002400001e47983 */ /* 0x000f220000300a00 */
[----:B------:R-:W-:-:S04]  /*5ba90*/  IMAD.WIDE R22, R2, 0x4, R152 ;  /* 0x0000000402167825 */ /* 0x000fc800078e0298 */
[----:B------:R-:W-:-:S04]  /*5baa0*/  IMAD.WIDE R8, R2, 0x4, R204 ;  /* 0x0000000402087825 */ /* 0x000fc800078e02cc */
[----:B-1----:R-:W-:-:S05]  /*5bab0*/  IMAD.WIDE R6, R2, 0x4, R100 ;  /* 0x0000000402067825 */ /* 0x002fca00078e0264 */
[----:B------:R1:W-:Y:S04]  /*5bac0*/  STL.64 [R1+0x880], R6 ;  /* 0x0008800601007387 */ /* 0x0003e80000100a00 */
[----:B------:R1:W-:Y:S04]  /*5bad0*/  STL.64 [R1+0xa20], R22 ;  /* 0x000a201601007387 */ /* 0x0003e80000100a00 */
[----:B------:R-:W4:Y:S01]  /*5bae0*/  LDL.LU.64 R236, [R1+0x12a0] ;  /* 0x0012a00001ec7983 */ /* 0x000f220000300a00 */
[----:B-1----:R-:W-:-:S03]  /*5baf0*/  IMAD.WIDE R6, R2, 0x4, R240 ;  /* 0x0000000402067825 */ /* 0x002fc600078e02f0 */
[----:B------:R1:W-:Y:S04]  /*5bb00*/  STL.64 [R1+0xc40], R8 ;  /* 0x000c400801007387 */ /* 0x0003e80000100a00 */
[----:B------:R-:W4:Y:S04]  /*5bb10*/  LDL.LU.64 R238, [R1+0x10f0] ;  /* 0x0010f00001ee7983 */ /* 0x000f280000300a00 */
[----:B------:R1:W-:Y:S01]  /*5bb20*/  STL.64 [R1+0x500], R6 ;  /* 0x0005000601007387 */ /* 0x0003e20000100a00 */
[----:B------:R-:W-:-:S03]  /*5bb30*/  IMAD.WIDE R22, R2, 0x4, R118 ;  /* 0x0000000402167825 */ /* 0x000fc600078e0276 */
[----:B------:R-:W4:Y:S01]  /*5bb40*/  LDL.LU.64 R240, [R1+0x6d0] ;  /* 0x0006d00001f07983 */ /* 0x000f220000300a00 */
[----:B-1----:R-:W-:-:S04]  /*5bb50*/  IMAD.WIDE R8, R2, 0x4, R242 ;  /* 0x0000000402087825 */ /* 0x002fc800078e02f2 */
[----:B------:R-:W-:-:S05]  /*5bb60*/  IMAD.WIDE R6, R2, 0x4, R170 ;  /* 0x0000000402067825 */ /* 0x000fca00078e02aa */
[----:B------:R1:W-:Y:S04]  /*5bb70*/  STL.64 [R1+0x530], R6 ;  /* 0x0005300601007387 */ /* 0x0003e80000100a00 */
[----:B------:R1:W-:Y:S04]  /*5bb80*/  STL.64 [R1+0x588], R22 ;  /* 0x0005881601007387 */ /* 0x0003e80000100a00 */
[----:B------:R-:W4:Y:S01]  /*5bb90*/  LDL.LU.64 R242, [R1+0x4d0] ;  /* 0x0004d00001f27983 */ /* 0x000f220000300a00 */
[----:B-1----:R-:W-:-:S03]  /*5bba0*/  IMAD.WIDE R6, R2, 0x4, R52 ;  /* 0x0000000402067825 */ /* 0x002fc600078e0234 */
[----:B------:R1:W-:Y:S04]  /*5bbb0*/  STL.64 [R1+0x600], R8 ;  /* 0x0006000801007387 */ /* 0x0003e80000100a00 */
[----:B------:R1:W-:Y:S01]  /*5bbc0*/  STL.64 [R1+0x738], R6 ;  /* 0x0007380601007387 */ /* 0x0003e20000100a00 */
[----:B------:R-:W-:-:S04]  /*5bbd0*/  IMAD.WIDE R22, R2, 0x4, R206 ;  /* 0x0000000402167825 */ /* 0x000fc800078e02ce */
[----:B-1----:R-:W-:-:S04]  /*5bbe0*/  IMAD.WIDE R8, R2, 0x4, R102 ;  /* 0x0000000402087825 */ /* 0x002fc800078e0266 */
        /* <DEDUP_REMOVED lines=15> */
[----:B------:R-:W-:Y:S04]  /*5bce0*/  STL.64 [R1+0x6e8], R6 ;  /* 0x0006e80601007387 */ /* 0x000fe80000100a00 */
[----:B------:R-:W3:Y:S01]  /*5bcf0*/  LDL.LU.64 R248, [R1+0x6e0] ;  /* 0x0006e00001f87983 */ /* 0x000ee20000300a00 */
[----:B-1----:R-:W-:-:S04]  /*5bd00*/  IMAD.WIDE R8, R2, 0x4, R104 ;  /* 0x0000000402087825 */ /* 0x002fc800078e0268 */
[C---:B------:R-:W-:Y:S01]  /*5bd10*/  IMAD.WIDE R22, R2.reuse, 0x4, R156 ;  /* 0x0000000402167825 */ /* 0x040fe200078e029c */
[----:B------:R4:W-:Y:S04]  /*5bd20*/  STL.64 [R1+0x7e8], R8 ;  /* 0x0007e80801007387 */ /* 0x0009e80000100a00 */
[----:B------:R1:W-:Y:S01]  /*5bd30*/  STL.64 [R1+0x950], R22 ;  /* 0x0009501601007387 */ /* 0x0003e20000100a00 */
[----:B----4-:R-:W-:-:S03]  /*5bd40*/  IMAD.WIDE R8, R2, 0x4, R250 ;  /* 0x0000000402087825 */ /* 0x010fc600078e02fa */
[----:B------:R-:W4:Y:S01]  /*5bd50*/  LDL.LU.64 R250, [R1+0x4e0] ;  /* 0x0004e00001fa7983 */ /* 0x000f220000300a00 */
[----:B------:R-:W-:-:S05]  /*5bd60*/  IMAD.WIDE R6, R2, 0x4, R208 ;  /* 0x0000000402067825 */ /* 0x000fca00078e02d0 */
[----:B------:R1:W-:Y:S04]  /*5bd70*/  STL.64 [R1+0xbc8], R6 ;  /* 0x000bc80601007387 */ /* 0x0003e80000100a00 */
[----:B------:R1:W-:Y:S02]  /*5bd80*/  STL.64 [R1+0x490], R8 ;  /* 0x0004900801007387 */ /* 0x0003e40000100a00 */
[----:B-1----:R-:W-:-:S04]  /*5bd90*/  IMAD.WIDE R22, R2, 0x4, R226 ;  /* 0x0000000402167825 */ /* 0x002fc800078e02e2 */
[----:B------:R-:W-:-:S04]  /*5bda0*/  IMAD.WIDE R6, R2, 0x4, R224 ;  /* 0x0000000402067825 */ /* 0x000fc800078e02e0 */
[C---:B------:R-:W-:Y:S01]  /*5bdb0*/  IMAD.WIDE R8, R2.reuse, 0x4, R228 ;  /* 0x0000000402087825 */ /* 0x040fe200078e02e4 */
[----:B------:R1:W-:Y:S04]  /*5bdc0*/  STL.64 [R1+0x4c0], R6 ;  /* 0x0004c00601007387 */ /* 0x0003e80000100a00 */
        /* <DEDUP_REMOVED lines=18> */
[----:B------:R-:W4:Y:S01]  /*5bef0*/  LDL.LU.64 R68, [R1+0x730] ;  /* 0x0007300001447983 */ /* 0x000f220000300a00 */
[----:B-1----:R-:W-:-:S03]  /*5bf00*/  IMAD.WIDE R8, R2, 0x4, R242 ;  /* 0x0000000402087825 */ /* 0x002fc600078e02f2 */
[----:B------:R-:W4:Y:S01]  /*5bf10*/  LDL.LU.64 R6, [R1+0x4e8] ;  /* 0x0004e80001067983 */ /* 0x000f220000300a00 */
[----:B------:R-:W-:-:S03]  /*5bf20*/  IMAD.WIDE R24, R2, 0x4, R58 ;  /* 0x0000000402187825 */ /* 0x000fc600078e023a */
[----:B------:R1:W-:Y:S01]  /*5bf30*/  STL.64 [R1+0x548], R8 ;  /* 0x0005480801007387 */ /* 0x0003e20000100a00 */
[----:B------:R-:W-:-:S03]  /*5bf40*/  IMAD.WIDE R22, R2, 0x4, R108 ;  /* 0x0000000402167825 */ /* 0x000fc600078e026c */
[----:B------:R-:W-:Y:S04]  /*5bf50*/  STL.64 [R1+0x5d8], R24 ;  /* 0x0005d81801007387 */ /* 0x000fe80000100a00 */
[----:B------:R-:W4:Y:S01]  /*5bf60*/  LDL.LU.64 R170, [R1+0x12d0] ;  /* 0x0012d00001aa7983 */ /* 0x000f220000300a00 */
[----:B-1----:R-:W-:-:S03]  /*5bf70*/  IMAD.WIDE R8, R2, 0x4, R160 ;  /* 0x0000000402087825 */ /* 0x002fc600078e02a0 */
[----:B------:R-:W-:Y:S04]  /*5bf80*/  STL.64 [R1+0x750], R22 ;  /* 0x0007501601007387 */ /* 0x000fe80000100a00 */
[----:B------:R-:W4:Y:S04]  /*5bf90*/  LDL.LU.64 R118, [R1+0x11b0] ;  /* 0x0011b00001767983 */ /* 0x000f280000300a00 */
[----:B------:R1:W-:Y:S04]  /*5bfa0*/  STL.64 [R1+0x8b0], R8 ;  /* 0x0008b00801007387 */ /* 0x0003e80000100a00 */
[----:B------:R-:W4:Y:S04]  /*5bfb0*/  LDL.LU.64 R222, [R1+0x780] ;  /* 0x0007800001de7983 */ /* 0x000f280000300a00 */
[----:B------:R-:W4:Y:S01]  /*5bfc0*/  LDL.LU.64 R224, [R1+0x520] ;  /* 0x0005200001e07983 */ /* 0x000f220000300a00 */
[----:B-1----:R-:W-:-:S05]  /*5bfd0*/  IMAD.WIDE R8, R2, 0x4, R212 ;  /* 0x0000000402087825 */ /* 0x002fca00078e02d4 */
[----:B------:R1:W-:Y:S01]  /*5bfe0*/  STL.64 [R1+0xb28], R8 ;  /* 0x000b280801007387 */ /* 0x0003e20000100a00 */
[----:B--2---:R-:W-:-:S05]  /*5bff0*/  IMAD.WIDE R24, R2, 0x4, R244 ;  /* 0x0000000402187825 */ /* 0x004fca00078e02f4 */
[----:B------:R2:W-:Y:S01]  /*5c000*/  STL.64 [R1+0x388], R24 ;  /* 0x0003881801007387 */ /* 0x0005e20000100a00 */
[----:B---3--:R-:W-:-:S03]  /*5c010*/  IMAD.WIDE R22, R2, 0x4, R246 ;  /* 0x0000000402167825 */ /* 0x008fc600078e02f6 */
[----:B------:R-:W3:Y:S04]  /*5c020*/  LDL.LU.64 R226, [R1+0x12e0] ;  /* 0x0012e00001e27983 */ /* 0x000ee80000300a00 */
[----:B------:R2:W-:Y:S01]  /*5c030*/  STL.64 [R1+0x438], R22 ;  /* 0x0004381601007387 */ /* 0x0005e20000100a00 */
[----:B-1----:R-:W-:-:S03]  /*5c040*/  IMAD.WIDE R8, R2, 0x4, R248 ;  /* 0x0000000402087825 */ /* 0x002fc600078e02f8 */
[----:B------:R-:W3:Y:S04]  /*5c050*/  LDL.LU.64 R228, [R1+0x11c0] ;  /* 0x0011c00001e47983 */ /* 0x000ee80000300a00 */
[----:B------:R4:W-:Y:S04]  /*5c060*/  STL.64 [R1+0x4a8], R8 ;  /* 0x0004a80801007387 */ /* 0x0009e80000100a00 */
[----:B------:R-:W3:Y:S04]  /*5c070*/  LDL.LU.64 R236, [R1+0x1018] ;  /* 0x0010180001ec7983 */ /* 0x000ee80000300a00 */
[----:B------:R-:W3:Y:S01]  /*5c080*/  LDL.LU.64 R238, [R1+0x590] ;  /* 0x0005900001ee7983 */ /* 0x000ee20000300a00 */
[----:B--2---:R-:W-:-:S04]  /*5c090*/  IMAD.WIDE R24, R2, 0x4, R60 ;  /* 0x0000000402187825 */ /* 0x004fc800078e023c */
[----:B------:R-:W-:-:S04]  /*5c0a0*/  IMAD.WIDE R22, R2, 0x4, R110 ;  /* 0x0000000402167825 */ /* 0x000fc800078e026e */
[----:B----4-:R-:W-:-:S05]  /*5c0b0*/  IMAD.WIDE R8, R2, 0x4, R250 ;  /* 0x0000000402087825 */ /* 0x010fca00078e02fa */
[----:B------:R1:W-:Y:S04]  /*5c0c0*/  STL.64 [R1+0x510], R8 ;  /* 0x0005100801007387 */ /* 0x0003e80000100a00 */
[----:B------:R2:W-:Y:S04]  /*5c0d0*/  STL.64 [R1+0x5a0], R24 ;  /* 0x0005a01801007387 */ /* 0x0005e80000100a00 */
[----:B------:R-:W4:Y:S01]  /*5c0e0*/  LDL.LU.64 R240, [R1+0x12e8] ;  /* 0x0012e80001f07983 */ /* 0x000f220000300a00 */
[----:B-1----:R-:W-:-:S03]  /*5c0f0*/  IMAD.WIDE R8, R2, 0x4, R162 ;  /* 0x0000000402087825 */ /* 0x002fc600078e02a2 */
[----:B------:R1:W-:Y:S04]  /*5c100*/  STL.64 [R1+0x718], R22 ;  /* 0x0007181601007387 */ /* 0x0003e80000100a00 */
[----:B------:R-:W4:Y:S04]  /*5c110*/  LDL.LU.64 R242, [R1+0x11d0] ;  /* 0x0011d00001f27983 */ /* 0x000f280000300a00 */
[----:B------:R1:W-:Y:S04]  /*5c120*/  STL.64 [R1+0x870], R8 ;  /* 0x0008700801007387 */ /* 0x0003e80000100a00 */
[----:B------:R-:W4:Y:S04]  /*5c130*/  LDL.LU.64 R244, [R1+0x10c0] ;  /* 0x0010c00001f47983 */ /* 0x000f280000300a00 */
[----:B------:R-:W4:Y:S04]  /*5c140*/  LDL.LU.64 R246, [R1+0x5e8] ;  /* 0x0005e80001f67983 */ /* 0x000f280000300a00 */
[----:B------:R-:W4:Y:S04]  /*5c150*/  LDL.LU.64 R248, [R1+0x100] ;  /* 0x0001000001f87983 */ /* 0x000f280000300a00 */
[----:B------:R-:W4:Y:S01]  /*5c160*/  LDL.LU.64 R250, [R1+0xf8] ;  /* 0x0000f80001fa7983 */ /* 0x000f220000300a00 */
[----:B--2---:R-:W-:-:S05]  /*5c170*/  IMAD.WIDE R24, R2, 0x4, R214 ;  /* 0x0000000402187825 */ /* 0x004fca00078e02d6 */
[----:B------:R2:W-:Y:S01]  /*5c180*/  STL.64 [R1+0xaa0], R24 ;  /* 0x000aa01801007387 */ /* 0x0005e20000100a00 */
[----:B-1----:R-:W-:-:S05]  /*5c190*/  IMAD.WIDE R22, R2, 0x4, R172 ;  /* 0x0000000402167825 */ /* 0x002fca00078e02ac */
[----:B------:R1:W-:Y:S01]  /*5c1a0*/  STL.64 [R1+0x350], R22 ;  /* 0x0003501601007387 */ /* 0x0003e20000100a00 */
[----:B------:R-:W-:-:S05]  /*5c1b0*/  IMAD.WIDE R8, R2, 0x4, R120 ;  /* 0x0000000402087825 */ /* 0x000fca00078e0278 */
[----:B------:R1:W-:Y:S01]  /*5c1c0*/  STL.64 [R1+0x370], R8 ;  /* 0x0003700801007387 */ /* 0x0003e20000100a00 */
[----:B--2---:R-:W-:-:S04]  /*5c1d0*/  IMAD.WIDE R24, R2, 0x4, R68 ;  /* 0x0000000402187825 */ /* 0x004fc800078e0244 */
[C---:B-1----:R-:W-:Y:S01]  /*5c1e0*/  IMAD.WIDE R22, R2.reuse, 0x4, R6 ;  /* 0x0000000402167825 */ /* 0x042fe200078e0206 */
[----:B------:R-:W-:Y:S03]  /*5c1f0*/  STL.64 [R1+0x458], R24 ;  /* 0x0004581801007387 */ /* 0x000fe60000100a00 */
[C---:B------:R-:W-:Y:S01]  /*5c200*/  IMAD.WIDE R8, R2.reuse, 0x4, R62 ;  /* 0x0000000402087825 */ /* 0x040fe200078e023e */
[----:B------:R1:W-:Y:S03]  /*5c210*/  STL.64 [R1+0x4e8], R22 ;  /* 0x0004e81601007387 */ /* 0x0003e60000100a00 */
[C---:B------:R-:W-:Y:S01]  /*5c220*/  IMAD.WIDE R6, R2.reuse, 0x4, R112 ;  /* 0x0000000402067825 */ /* 0x040fe200078e0270 */
[----:B------:R2:W-:Y:S04]  /*5c230*/  STL.64 [R1+0x578], R8 ;  /* 0x0005780801007387 */ /* 0x0005e80000100a00 */
[----:B------:R2:W-:Y:S01]  /*5c240*/  STL.64 [R1+0x6d0], R6 ;  /* 0x0006d00601007387 */ /* 0x0005e20000100a00 */
[----:B-1----:R-:W-:-:S04]  /*5c250*/  IMAD.WIDE R22, R2, 0x4, R164 ;  /* 0x0000000402167825 */ /* 0x002fc800078e02a4 */
[C---:B--2---:R-:W-:Y:S01]  /*5c260*/  IMAD.WIDE R8, R2.reuse, 0x4, R216 ;  /* 0x0000000402087825 */ /* 0x044fe200078e02d8 */
        /* <DEDUP_REMOVED lines=16> */
[----:B-1----:R-:W-:-:S05]  /*5c370*/  IMAD.WIDE R22, R2, 0x4, R218 ;  /* 0x0000000402167825 */ /* 0x002fca00078e02da */
[----:B------:R1:W-:Y:S01]  /*5c380*/  STL.64 [R1+0x9d0], R22 ;  /* 0x0009d01601007387 */ /* 0x0003e20000100a00 */
[----:B---3--:R-:W-:-:S05]  /*5c390*/  IMAD.WIDE R8, R2, 0x4, R226 ;  /* 0x0000000402087825 */ /* 0x008fca00078e02e2 */
[----:B------:R3:W-:Y:S01]  /*5c3a0*/  STL.64 [R1+0x2e8], R8 ;  /* 0x0002e80801007387 */ /* 0x0007e20000100a00 */
[----:B--2---:R-:W-:-:S05]  /*5c3b0*/  IMAD.WIDE R6, R2, 0x4, R228 ;  /* 0x0000000402067825 */ /* 0x004fca00078e02e4 */
[----:B------:R2:W-:Y:S01]  /*5c3c0*/  STL.64 [R1+0x300], R6 ;  /* 0x0003000601007387 */ /* 0x0005e20000100a00 */
[----:B-1----:R-:W-:-:S04]  /*5c3d0*/  IMAD.WIDE R22, R2, 0x4, R236 ;  /* 0x0000000402167825 */ /* 0x002fc800078e02ec */
[C---:B---3--:R-:W-:Y:S01]  /*5c3e0*/  IMAD.WIDE R8, R2.reuse, 0x4, R238 ;  /* 0x0000000402087825 */ /* 0x048fe200078e02ee */
[----:B------:R1:W-:Y:S03]  /*5c3f0*/  STL.64 [R1+0x348], R22 ;  /* 0x0003481601007387 */ /* 0x0003e60000100a00 */
[C---:B--2---:R-:W-:Y:S01]  /*5c400*/  IMAD.WIDE R6, R2.reuse, 0x4, R66 ;  /* 0x0000000402067825 */ /* 0x044fe200078e0242 */
        /* <DEDUP_REMOVED lines=8> */
[----:B----4-:R-:W-:-:S04]  /*5c490*/  IMAD.WIDE R22, R2, 0x4, R240 ;  /* 0x0000000402167825 */ /* 0x010fc800078e02f0 */
[C---:B-1----:R-:W-:Y:S01]  /*5c4a0*/  IMAD.WIDE R8, R2.reuse, 0x4, R242 ;  /* 0x0000000402087825 */ /* 0x042fe200078e02f2 */
        /* <DEDUP_REMOVED lines=8> */
[----:B------:R-:W2:Y:S04]  /*5c530*/  LDL.LU.64 R26, [R1+0xf0] ;  /* 0x0000f000011a7983 */ /* 0x000ea80000300a00 */
[----:B------:R3:W-:Y:S04]  /*5c540*/  STL.64 [R1+0x4b0], R8 ;  /* 0x0004b00801007387 */ /* 0x0007e80000100a00 */
[----:B------:R-:W4:Y:S04]  /*5c550*/  LDL.LU.64 R178, [R1+0xe8] ;  /* 0x0000e80001b27983 */ /* 0x000f280000300a00 */
[----:B------:R1:W-:Y:S04]  /*5c560*/  STL.64 [R1+0x570], R6 ;  /* 0x0005700601007387 */ /* 0x0003e80000100a00 */
[----:B------:R-:W4:Y:S04]  /*5c570*/  LDL.LU.64 R126, [R1+0x12f8] ;  /* 0x0012f800017e7983 */ /* 0x000f280000300a00 */
[----:B------:R-:W4:Y:S04]  /*5c580*/  LDL.LU.64 R74, [R1+0x11e0] ;  /* 0x0011e000014a7983 */ /* 0x000f280000300a00 */
[----:B------:R-:W4:Y:S04]  /*5c590*/  LDL.LU.64 R24, [R1+0x10c8] ;  /* 0x0010c80001187983 */ /* 0x000f280000300a00 */
[----:B------:R-:W4:Y:S04]  /*5c5a0*/  LDL.LU.64 R176, [R1+0x690] ;  /* 0x0006900001b07983 */ /* 0x000f280000300a00 */
[----:B------:R-:W4:Y:S04]  /*5c5b0*/  LDL.LU.64 R124, [R1+0x138] ;  /* 0x00013800017c7983 */ /* 0x000f280000300a00 */
[----:B------:R-:W4:Y:S04]  /*5c5c0*/  LDL.LU.64 R72, [R1+0x130] ;  /* 0x0001300001487983 */ /* 0x000f280000300a00 */
[----:B-1----:R-:W4:Y:S04]  /*5c5d0*/  LDL.LU.64 R22, [R1+0x128] ;  /* 0x0001280001167983 */ /* 0x002f280000300a00 */
[----:B------:R-:W4:Y:S04]  /*5c5e0*/  LDL.LU.64 R174, [R1+0x120] ;  /* 0x0001200001ae7983 */ /* 0x000f280000300a00 */
[----:B------:R-:W4:Y:S04]  /*5c5f0*/  LDL.LU.64 R122, [R1+0x1380] ;  /* 0x00138000017a7983 */ /* 0x000f280000300a00 */
[----:B------:R-:W4:Y:S04]  /*5c600*/  LDL.LU.64 R70, [R1+0x11f0] ;  /* 0x0011f00001467983 */ /* 0x000f280000300a00 */
[----:B---3--:R-:W3:Y:S04]  /*5c610*/  LDL.LU.64 R8, [R1+0x10d0] ;  /* 0x0010d00001087983 */ /* 0x008ee80000300a00 */
        /* <DEDUP_REMOVED lines=17> */
[----:B------:R-:W3:Y:S01]  /*5c730*/  LDL.LU.64 R250, [R1+0x218] ;  /* 0x0002180001fa7983 */ /* 0x000ee20000300a00 */
[----:B--2---:R-:W-:-:S04]  /*5c740*/  IMAD.WIDE R30, R2, 0x4, R26 ;  /* 0x00000004021e7825 */ /* 0x004fc800078e021a */
[C---:B----4-:R-:W-:Y:S01]  /*5c750*/  IMAD.WIDE R28, R2.reuse, 0x4, R178 ;  /* 0x00000004021c7825 */ /* 0x050fe200078e02b2 */
[----:B------:R1:W-:Y:S03]  /*5c760*/  STL.64 [R1+0x730], R30 ;  /* 0x0007301e01007387 */ /* 0x0003e60000100a00 */
[C---:B------:R-:W-:Y:S01]  /*5c770*/  IMAD.WIDE R26, R2.reuse, 0x4, R126 ;  /* 0x00000004021a7825 */ /* 0x040fe200078e027e */
[----:B------:R2:W-:Y:S03]  /*5c780*/  STL.64 [R1+0x928], R28 ;  /* 0x0009281c01007387 */ /* 0x0005e60000100a00 */
[C---:B-1----:R-:W-:Y:S01]  /*5c790*/  IMAD.WIDE R30, R2.reuse, 0x4, R74 ;  /* 0x00000004021e7825 */ /* 0x042fe200078e024a */
[----:B------:R1:W-:Y:S03]  /*5c7a0*/  STL.64 [R1+0x60], R26 ;  /* 0x0000601a01007387 */ /* 0x0003e60000100a00 */
[C---:B--2---:R-:W-:Y:S01]  /*5c7b0*/  IMAD.WIDE R28, R2.reuse, 0x4, R24 ;  /* 0x00000004021c7825 */ /* 0x044fe200078e0218 */
[----:B------:R-:W-:Y:S03]  /*5c7c0*/  STL.64 [R1+0x58], R30 ;  /* 0x0000581e01007387 */ /* 0x000fe60000100a00 */
[----:B------:R-:W-:-:S04]  /*5c7d0*/  IMAD.WIDE R24, R2, 0x4, R124 ;  /* 0x0000000402187825 */ /* 0x000fc800078e027c */
[C---:B-1----:R-:W-:Y:S01]  /*5c7e0*/  IMAD.WIDE R26, R2.reuse, 0x4, R176 ;  /* 0x00000004021a7825 */ /* 0x042fe200078e02b0 */
[----:B------:R1:W-:Y:S04]  /*5c7f0*/  STL.64 [R1+0xb8], R28 ;  /* 0x0000b81c01007387 */ /* 0x0003e80000100a00 */
[----:B------:R2:W-:Y:S04]  /*5c800*/  STL.64 [R1+0x320], R26 ;  /* 0x0003201a01007387 */ /* 0x0005e80000100a00 */
[----:B------:R4:W-:Y:S01]  /*5c810*/  STL.64 [R1+0x448], R24 ;  /* 0x0004481801007387 */ /* 0x0009e20000100a00 */
[----:B-1----:R-:W-:-:S04]  /*5c820*/  IMAD.WIDE R28, R2, 0x4, R72 ;  /* 0x00000004021c7825 */ /* 0x002fc800078e0248 */
[C---:B--2---:R-:W-:Y:S01]  /*5c830*/  IMAD.WIDE R26, R2.reuse, 0x4, R22 ;  /* 0x00000004021a7825 */ /* 0x044fe200078e0216 */
[----:B------:R-:W-:Y:S03]  /*5c840*/  STL.64 [R1+0x520], R28 ;  /* 0x0005201c01007387 */ /* 0x000fe60000100a00 */
[C---:B----4-:R-:W-:Y:S01]  /*5c850*/  IMAD.WIDE R24, R2.reuse, 0x4, R174 ;  /* 0x0000000402187825 */ /* 0x050fe200078e02ae */
[----:B------:R1:W-:Y:S03]  /*5c860*/  STL.64 [R1+0x6e0], R26 ;  /* 0x0006e01a01007387 */ /* 0x0003e60000100a00 */
[C---:B------:R-:W-:Y:S01]  /*5c870*/  IMAD.WIDE R22, R2.reuse, 0x4, R122 ;  /* 0x0000000402167825 */ /* 0x040fe200078e027a */
[----:B------:R3:W-:Y:S04]  /*5c880*/  STL.64 [R1+0x8a8], R24 ;  /* 0x0008a81801007387 */ /* 0x0007e80000100a00 */
[----:B------:R2:W-:Y:S01]  /*5c890*/  STL.64 [R1+0x50], R22 ;  /* 0x0000501601007387 */ /* 0x0005e20000100a00 */
[----:B-1----:R-:W-:-:S04]  /*5c8a0*/  IMAD.WIDE R26, R2, 0x4, R70 ;  /* 0x00000004021a7825 */ /* 0x002fc800078e0246 */
[C---:B---3--:R-:W-:Y:S01]  /*5c8b0*/  IMAD.WIDE R24, R2.reuse, 0x4, R8 ;  /* 0x0000000402187825 */ /* 0x048fe200078e0208 */
[----:B------:R-:W-:Y:S03]  /*5c8c0*/  STL.64 [R1+0x48], R26 ;  /* 0x0000481a01007387 */ /* 0x000fe60000100a00 */
[C---:B--2---:R-:W-:Y:S01]  /*5c8d0*/  IMAD.WIDE R22, R2.reuse, 0x4, R172 ;  /* 0x0000000402167825 */ /* 0x044fe200078e02ac */
[----:B------:R1:W-:Y:S03]  /*5c8e0*/  STL.64 [R1+0xb0], R24 ;  /* 0x0000b01801007387 */ /* 0x0003e60000100a00 */
[C---:B------:R-:W-:Y:S01]  /*5c8f0*/  IMAD.WIDE R8, R2.reuse, 0x4, R120 ;  /* 0x0000000402087825 */ /* 0x040fe200078e0278 */
[----:B------:R2:W-:Y:S04]  /*5c900*/  STL.64 [R1+0x178], R22 ;  /* 0x0001781601007387 */ /* 0x0005e80000100a00 */
[----:B------:R3:W-:Y:S01]  /*5c910*/  STL.64 [R1+0x360], R8 ;  /* 0x0003600801007387 */ /* 0x0007e20000100a00 */
[----:B-1----:R-:W-:-:S04]  /*5c920*/  IMAD.WIDE R24, R2, 0x4, R68 ;  /* 0x0000000402187825 */ /* 0x002fc800078e0244 */
[C---:B--2---:R-:W-:Y:S01]  /*5c930*/  IMAD.WIDE R22, R2.reuse, 0x4, R6 ;  /* 0x0000000402167825 */ /* 0x044fe200078e0206 */
[----:B------:R-:W-:Y:S03]  /*5c940*/  STL.64 [R1+0x4e0], R24 ;  /* 0x0004e01801007387 */ /* 0x000fe60000100a00 */
[C---:B---3--:R-:W-:Y:S01]  /*5c950*/  IMAD.WIDE R8, R2.reuse, 0x4, R170 ;  /* 0x0000000402087825 */ /* 0x048fe200078e02aa */
[----:B------:R1:W-:Y:S03]  /*5c960*/  STL.64 [R1+0x5e8], R22 ;  /* 0x0005e81601007387 */ /* 0x0003e60000100a00 */
[C---:B------:R-:W-:Y:S01]  /*5c970*/  IMAD.WIDE R6, R2.reuse, 0x4, R118 ;  /* 0x0000000402067825 */ /* 0x040fe200078e0276 */
        /* <DEDUP_REMOVED lines=57> */
[----:B--2---:R-:W-:-:S05]  /*5cd10*/  IMAD.WIDE R26, R2, 0x4, R26 ;  /* 0x00000004021a7825 */ /* 0x004fca00078e021a */
[----:B------:R1:W-:Y:S01]  /*5cd20*/  STL.64 [R1+0x430], R26 ;  /* 0x0004301a01007387 */ /* 0x0003e20000100a00 */
[----:B----4-:R-:W-:-:S04]  /*5cd30*/  IMAD.WIDE R30, R2, 0x4, R178 ;  /* 0x00000004021e7825 */ /* 0x010fc800078e02b2 */
[C---:B------:R-:W-:Y:S01]  /*5cd40*/  IMAD.WIDE R28, R2.reuse, 0x4, R126 ;  /* 0x00000004021c7825 */ /* 0x040fe200078e027e */
[----:B------:R-:W-:Y:S03]  /*5cd50*/  STL.64 [R1+0x560], R30 ;  /* 0x0005601e01007387 */ /* 0x000fe60000100a00 */
[C---:B-1----:R-:W-:Y:S01]  /*5cd60*/  IMAD.WIDE R26, R2.reuse, 0x4, R74 ;  /* 0x00000004021a7825 */ /* 0x042fe200078e024a */
[----:B------:R1:W-:Y:S03]  /*5cd70*/  STL.64 [R1+0x7a0], R28 ;  /* 0x0007a01c01007387 */ /* 0x0003e60000100a00 */
[C---:B------:R-:W-:Y:S01]  /*5cd80*/  IMAD.WIDE R24, R2.reuse, 0x4, R24 ;  /* 0x0000000402187825 */ /* 0x040fe200078e0218 */
        /* <DEDUP_REMOVED lines=15> */
[C---:B---3--:R-:W-:Y:S01]  /*5ce80*/  IMAD.WIDE R8, R2.reuse, 0x4, R8 ;  /* 0x0000000402087825 */ /* 0x048fe200078e0208 */
[----:B------:R2:W-:Y:S04]  /*5ce90*/  STL.64 [R1+0x10], R22 ;  /* 0x0000101601007387 */ /* 0x0005e80000100a00 */
[----:B------:R3:W-:Y:S01]  /*5cea0*/  STL.64 [R1+0x8], R8 ;  /* 0x0000080801007387 */ /* 0x0007e20000100a00 */
[----:B------:R-:W-:-:S04]  /*5ceb0*/  IMAD.WIDE R6, R2, 0x4, R6 ;  /* 0x0000000402067825 */ /* 0x000fc800078e0206 */
[----:B-1----:R-:W-:-:S04]  /*5cec0*/  IMAD.WIDE R24, R2, 0x4, R172 ;  /* 0x0000000402187825 */ /* 0x002fc800078e02ac */
[C---:B--2---:R-:W-:Y:S01]  /*5ced0*/  IMAD.WIDE R22, R2.reuse, 0x4, R120 ;  /* 0x0000000402167825 */ /* 0x044fe200078e0278 */
[----:B------:R-:W-:Y:S03]  /*5cee0*/  STL.64 [R1+0x90], R24 ;  /* 0x0000901801007387 */ /* 0x000fe60000100a00 */
[C---:B---3--:R-:W-:Y:S01]  /*5cef0*/  IMAD.WIDE R8, R2.reuse, 0x4, R68 ;  /* 0x0000000402087825 */ /* 0x048fe200078e0244 */
        /* <DEDUP_REMOVED lines=8> */
[----:B------:R3:W-:Y:S01]  /*5cf80*/  STL.64 [R1], R6 ;  /* 0x0000000601007387 */ /* 0x0007e20000100a00 */
        /* <DEDUP_REMOVED lines=11> */
[----:B------:R3:W-:Y:S04]  /*5d040*/  STL.64 [R1+0x6b0], R6 ;  /* 0x0006b00601007387 */ /* 0x0007e80000100a00 */
        /* <DEDUP_REMOVED lines=23> */
[----:B--2---:R-:W2:Y:S04]  /*5d1c0*/  LDL.LU.64 R8, [R1+0x1330] ;  /* 0x0013300001087983 */ /* 0x004ea80000300a00 */
[----:B------:R-:W2:Y:S04]  /*5d1d0*/  LDL.LU.64 R172, [R1+0x1328] ;  /* 0x0013280001ac7983 */ /* 0x000ea80000300a00 */
[----:B------:R-:W2:Y:S04]  /*5d1e0*/  LDL.LU.64 R120, [R1+0x1320] ;  /* 0x0013200001787983 */ /* 0x000ea80000300a00 */
[----:B---3--:R-:W3:Y:S04]  /*5d1f0*/  LDL.LU.64 R6, [R1+0x1318] ;  /* 0x0013180001067983 */ /* 0x008ee80000300a00 */
[----:B------:R-:W2:Y:S04]  /*5d200*/  LDL.LU.64 R170, [R1+0x1310] ;  /* 0x0013100001aa7983 */ /* 0x000ea80000300a00 */
[----:B------:R-:W2:Y:S04]  /*5d210*/  LDL.LU.64 R118, [R1+0x1308] ;  /* 0x0013080001767983 */ /* 0x000ea80000300a00 */
[----:B------:R-:W2:Y:S04]  /*5d220*/  LDL.LU.64 R222, [R1+0x1300] ;  /* 0x0013000001de7983 */ /* 0x000ea80000300a00 */
[----:B------:R-:W2:Y:S04]  /*5d230*/  LDL.LU.64 R224, [R1+0x1290] ;  /* 0x0012900001e07983 */ /* 0x000ea80000300a00 */
[----:B------:R-:W2:Y:S04]  /*5d240*/  LDL.LU.64 R188, [R1+0x1288] ;  /* 0x0012880001bc7983 */ /* 0x000ea80000300a00 */
[----:B------:R-:W2:Y:S01]  /*5d250*/  LDL.LU.64 R136, [R1+0x1280] ;  /* 0x0012800001887983 */ /* 0x000ea20000300a00 */
[----:B----4-:R-:W-:-:S04]  /*5d260*/  IMAD.WIDE R96, R2, 0x4, R78 ;  /* 0x0000000402607825 */ /* 0x010fc800078e024e */
        /* <DEDUP_REMOVED lines=9> */
[----:B---3--:R-:W-:-:S04]  /*5d300*/  IMAD.WIDE R54, R2, 0x4, R6 ;  /* 0x0000000402367825 */ /* 0x008fc800078e0206 */
[----:B--2---:R-:W-:-:S05]  /*5d310*/  IMAD.WIDE R6, R2, 0x4, R224 ;  /* 0x0000000402067825 */ /* 0x004fca00078e02e0 */
[----:B------:R1:W-:Y:S04]  /*5d320*/  STL.64 [R1+0x80], R6 ;  /* 0x0000800601007387 */ /* 0x0003e80000100a00 */
[----:B------:R-:W2:Y:S04]  /*5d330*/  LDL.LU.64 R34, [R1+0x1278] ;  /* 0x0012780001227983 */ /* 0x000ea80000300a00 */
[----:B------:R-:W3:Y:S04]  /*5d340*/  LDL.LU.64 R186, [R1+0x1270] ;  /* 0x0012700001ba7983 */ /* 0x000ee80000300a00 */
[----:B------:R-:W4:Y:S04]  /*5d350*/  LDL.LU.64 R134, [R1+0x1268] ;  /* 0x0012680001867983 */ /* 0x000f280000300a00 */
[----:B------:R-:W2:Y:S04]  /*5d360*/  LDL.LU.64 R32, [R1+0x1260] ;  /* 0x0012600001207983 */ /* 0x000ea80000300a00 */
[----:B------:R-:W2:Y:S04]  /*5d370*/  LDL.LU.64 R184, [R1+0x1258] ;  /* 0x0012580001b87983 */ /* 0x000ea80000300a00 */
[----:B------:R-:W2:Y:S04]  /*5d380*/  LDL.LU.64 R132, [R1+0x1250] ;  /* 0x0012500001847983 */ /* 0x000ea80000300a00 */
[----:B------:R-:W2:Y:S04]  /*5d390*/  LDL.LU.64 R30, [R1+0x1248] ;  /* 0x00124800011e7983 */ /* 0x000ea80000300a00 */
[----:B------:R-:W2:Y:S01]  /*5d3a0*/  LDL.LU.64 R182, [R1+0x1240] ;  /* 0x0012400001b67983 */ /* 0x000ea20000300a00 */
[----:B------:R-:W-:-:S03]  /*5d3b0*/  IMAD.WIDE R60, R2, 0x4, R8 ;  /* 0x00000004023c7825 */ /* 0x000fc600078e0208 */
[----:B------:R-:W2:Y:S04]  /*5d3c0*/  LDL.LU.64 R28, [R1+0x1238] ;  /* 0x00123800011c7983 */ /* 0x000ea80000300a00 */
[----:B------:R-:W2:Y:S04]  /*5d3d0*/  LDL.LU.64 R26, [R1+0x1230] ;  /* 0x00123000011a7983 */ /* 0x000ea80000300a00 */
[----:B------:R-:W2:Y:S04]  /*5d3e0*/  LDL.LU.64 R24, [R1+0x1228] ;  /* 0x0012280001187983 */ /* 0x000ea80000300a00 */
[----:B------:R-:W2:Y:S04]  /*5d3f0*/  LDL.LU.64 R22, [R1+0x1220] ;  /* 0x0012200001167983 */ /* 0x000ea80000300a00 */
[----:B------:R-:W2:Y:S04]  /*5d400*/  LDL.LU.64 R8, [R1+0x1218] ;  /* 0x0012180001087983 */ /* 0x000ea80000300a00 */
[----:B-1----:R-:W2:Y:S04]  /*5d410*/  LDL.LU.64 R6, [R1+0x1210] ;  /* 0x0012100001067983 */ /* 0x002ea80000300a00 */
[----:B------:R-:W2:Y:S04]  /*5d420*/  LDL.LU.64 R130, [R1+0x12f0] ;  /* 0x0012f00001827983 */ /* 0x000ea80000300a00 */
        /* <DEDUP_REMOVED lines=23> */
[----:B------:R-:W4:Y:S01]  /*5d5a0*/  LDL.LU.64 R224, [R1+0x1120] ;  /* 0x0011200001e07983 */ /* 0x000f220000300a00 */
[----:B------:R-:W-:-:S05]  /*5d5b0*/  IMAD.WIDE R36, R2, 0x4, R188 ;  /* 0x0000000402247825 */ /* 0x000fca00078e02bc */
[----:B------:R-:W-:Y:S01]  /*5d5c0*/  STL.64 [R1+0x78], R36 ;  /* 0x0000782401007387 */ /* 0x000fe20000100a00 */
[----:B------:R-:W-:-:S04]  /*5d5d0*/  IMAD.WIDE R46, R2, 0x4, R136 ;  /* 0x00000004022e7825 */ /* 0x000fc800078e0288 */
[----:B---3--:R-:W-:-:S04]  /*5d5e0*/  IMAD.WIDE R42, R2, 0x4, R186 ;  /* 0x00000004022a7825 */ /* 0x008fc800078e02ba */
[----:B--2---:R-:W-:-:S04]  /*5d5f0*/  IMAD.WIDE R102, R2, 0x4, R130 ;  /* 0x0000000402667825 */ /* 0x004fc800078e0282 */
[C---:B----4-:R-:W-:Y:S01]  /*5d600*/  IMAD.WIDE R100, R2.reuse, 0x4, R180 ;  /* 0x0000000402647825 */ /* 0x050fe200078e02b4 */
        /* <DEDUP_REMOVED lines=24> */
[----:B------:R-:W-:Y:S03]  /*5d790*/  STL.64 [R1+0xf0], R102 ;  /* 0x0000f06601007387 */ /* 0x000fe60000100a00 */
[C---:B---3--:R-:W-:Y:S01]  /*5d7a0*/  IMAD.WIDE R98, R2.reuse, 0x4, R224 ;  /* 0x0000000402627825 */ /* 0x048fe200078e02e0 */
[----:B------:R-:W2:Y:S04]  /*5d7b0*/  LDL.LU.64 R146, [R1+0x1118] ;  /* 0x0011180001927983 */ /* 0x000ea80000300a00 */
[----:B------:R-:W-:Y:S04]  /*5d7c0*/  STL.64 [R1+0xe8], R100 ;  /* 0x0000e86401007387 */ /* 0x000fe80000100a00 */
[----:B------:R-:W3:Y:S04]  /*5d7d0*/  LDL.LU.64 R196, [R1+0x1110] ;  /* 0x0011100001c47983 */ /* 0x000ee80000300a00 */
        /* <DEDUP_REMOVED lines=20> */
[C---:B------:R-:W-:Y:S02]  /*5d920*/  IMAD.WIDE R30, R2.reuse, 0x4, R182 ;  /* 0x00000004021e7825 */ /* 0x040fe400078e02b6 */
        /* <DEDUP_REMOVED lines=16> */
[----:B--2---:R-:W-:-:S05]  /*5da30*/  IMAD.WIDE R98, R2, 0x4, R146 ;  /* 0x0000000402627825 */ /* 0x004fca00078e0292 */
[----:B------:R1:W-:Y:S01]  /*5da40*/  STL.64 [R1+0xd8], R98 ;  /* 0x0000d86201007387 */ /* 0x0003e20000100a00 */
[----:B---3--:R-:W-:-:S05]  /*5da50*/  IMAD.WIDE R102, R2, 0x4, R196 ;  /* 0x0000000402667825 */ /* 0x008fca00078e02c4 */
        /* <DEDUP_REMOVED lines=54> */
[----:B------:R-:W-:Y:S01]  /*5ddc0*/  STL.64 [R1+0x288], R102 ;  /* 0x0002886601007387 */ /* 0x000fe20000100a00 */
[----:B-1----:R-:W-:-:S03]  /*5ddd0*/  IMAD.WIDE R100, R2, 0x4, R222 ;  /* 0x0000000402647825 */ /* 0x002fc600078e02de */
[----:B------:R-:W3:Y:S01]  /*5dde0*/  LDL.LU.64 R146, [R1+0xfc8] ;  /* 0x000fc80001927983 */ /* 0x000ee20000300a00 */
[----:B--2---:R-:W-:-:S03]  /*5ddf0*/  IMAD.WIDE R98, R2, 0x4, R224 ;  /* 0x0000000402627825 */ /* 0x004fc600078e02e0 */
[----:B------:R-:W-:Y:S04]  /*5de00*/  STL.64 [R1+0x280], R100 ;  /* 0x0002806401007387 */ /* 0x000fe80000100a00 */
[----:B------:R-:W2:Y:S04]  /*5de10*/  LDL.LU.64 R196, [R1+0xfc0] ;  /* 0x000fc00001c47983 */ /* 0x000ea80000300a00 */
        /* <DEDUP_REMOVED lines=30> */
[----:B------:R-:W-:-:S05]  /*5e000*/  IMAD.WIDE R12, R2, 0x4, R12 ;  /* 0x00000004020c7825 */ /* 0x000fca00078e020c */
[----:B------:R1:W-:Y:S01]  /*5e010*/  LDGSTS.E [R252+-0x18080], desc[UR22][R12.64], P3 ;  /* 0xe7f800000cfc7fae */ /* 0x0003e200099a1016 */
[----:B------:R-:W2:Y:S01]  /*5e020*/  S2R R3, SR_TID.X ;  /* 0x0000000000037919 */ /* 0x000ea20000002100 */
[C---:B------:R-:W-:Y:S02]  /*5e030*/  IMAD.WIDE R250, R2.reuse, 0x4, R250 ;  /* 0x0000000402fa7825 */ /* 0x040fe400078e02fa */
[----:B------:R-:W0:Y:S01]  /*5e040*/  LDGDEPBAR ;  /* 0x00000000000079af */ /* 0x000e220000000000 */
[----:B-1----:R-:W1:Y:S01]  /*5e050*/  LDC R252, c[0x0][0x3a0] ;  /* 0x0000e800fffc7b82 */ /* 0x002e620000000800 */
[----:B---3--:R-:W-:-:S04]  /*5e060*/  IMAD.WIDE R98, R2, 0x4, R146 ;  /* 0x0000000402627825 */ /* 0x008fc800078e0292 */
[C---:B--2---:R-:W-:Y:S01]  /*5e070*/  IMAD.WIDE R102, R2.reuse, 0x4, R196 ;  /* 0x0000000402667825 */ /* 0x044fe200078e02c4 */
[----:B------:R2:W-:Y:S04]  /*5e080*/  STL.64 [R1+0x270], R98 ;  /* 0x0002706201007387 */ /* 0x0005e80000100a00 */
[----:B------:R3:W-:Y:S01]  /*5e090*/  STL.64 [R1+0x268], R102 ;  /* 0x0002686601007387 */ /* 0x0007e20000100a00 */
[----:B----4-:R-:W-:-:S04]  /*5e0a0*/  IMAD.WIDE R100, R2, 0x4, R144 ;  /* 0x0000000402647825 */ /* 0x010fc800078e0290 */
[C---:B--2---:R-:W-:Y:S01]  /*5e0b0*/  IMAD.WIDE R98, R2.reuse, 0x4, R194 ;  /* 0x0000000402627825 */ /* 0x044fe200078e02c2 */
[----:B------:R2:W-:Y:S03]  /*5e0c0*/  STL.64 [R1+0x260], R100 ;  /* 0x0002606401007387 */ /* 0x0005e60000100a00 */
[C---:B---3--:R-:W-:Y:S01]  /*5e0d0*/  IMAD.WIDE R102, R2.reuse, 0x4, R142 ;  /* 0x0000000402667825 */ /* 0x048fe200078e028e */
[----:B------:R3:W-:Y:S04]  /*5e0e0*/  STL.64 [R1+0x258], R98 ;  /* 0x0002586201007387 */ /* 0x0007e80000100a00 */
[----:B------:R4:W-:Y:S01]  /*5e0f0*/  STL.64 [R1+0x250], R102 ;  /* 0x0002506601007387 */ /* 0x0009e20000100a00 */
[----:B--2---:R-:W-:-:S04]  /*5e100*/  IMAD.WIDE R100, R2, 0x4, R192 ;  /* 0x0000000402647825 */ /* 0x004fc800078e02c0 */
[C---:B---3--:R-:W-:Y:S01]  /*5e110*/  IMAD.WIDE R98, R2.reuse, 0x4, R140 ;  /* 0x0000000402627825 */ /* 0x048fe200078e028c */
[----:B------:R2:W-:Y:S03]  /*5e120*/  STL.64 [R1+0x248], R100 ;  /* 0x0002486401007387 */ /* 0x0005e60000100a00 */
[C---:B----4-:R-:W-:Y:S01]  /*5e130*/  IMAD.WIDE R102, R2.reuse, 0x4, R190 ;  /* 0x0000000402667825 */ /* 0x050fe200078e02be */
        /* <DEDUP_REMOVED lines=43> */
[----:B------:R-:W-:Y:S01]  /*5e3f0*/  STL.64 [R1+0x3a8], R102 ;  /* 0x0003a86601007387 */ /* 0x000fe20000100a00 */
[----:B--2---:R-:W-:-:S04]  /*5e400*/  IMAD.WIDE R100, R2, 0x4, R222 ;  /* 0x0000000402647825 */ /* 0x004fc800078e02de */
[C---:B---3--:R-:W-:Y:S02]  /*5e410*/  IMAD.WIDE R98, R2.reuse, 0x4, R224 ;  /* 0x0000000402627825 */ /* 0x048fe400078e02e0 */
[----:B------:R-:W2:Y:S04]  /*5e420*/  LDL.LU.64 R224, [R1+0x1630] ;  /* 0x0016300001e07983 */ /* 0x000ea80000300a00 */
[----:B------:R3:W-:Y:S04]  /*5e430*/  STL.64 [R1+0x3a0], R100 ;  /* 0x0003a06401007387 */ /* 0x0007e80000100a00 */
[----:B------:R4:W-:Y:S01]  /*5e440*/  STL.64 [R1+0x398], R98 ;  /* 0x0003986201007387 */ /* 0x0009e20000100a00 */
[----:B---3--:R-:W-:-:S03]  /*5e450*/  IMAD.WIDE R100, R2, 0x4, R10 ;  /* 0x0000000402647825 */ /* 0x008fc600078e020a */
[----:B------:R-:W3:Y:S01]  /*5e460*/  LDL.LU.64 R10, [R1+0x1870] ;  /* 0x00187000010a7983 */ /* 0x000ee20000300a00 */
[----:B----4-:R-:W-:-:S03]  /*5e470*/  IMAD.WIDE R98, R2, 0x4, R14 ;  /* 0x0000000402627825 */ /* 0x010fc600078e020e */
[----:B------:R-:W4:Y:S04]  /*5e480*/  LDL.LU.64 R14, [R1+0x1868] ;  /* 0x00186800010e7983 */ /* 0x000f280000300a00 */
        /* <DEDUP_REMOVED lines=12> */
[----:B------:R1:W-:Y:S04]  /*5e550*/  STL.64 [R1+0x630], R100 ;  /* 0x0006306401007387 */ /* 0x0003e80000100a00 */
[----:B------:R1:W-:Y:S02]  /*5e560*/  STL.64 [R1+0x628], R98 ;  /* 0x0006286201007387 */ /* 0x0003e40000100a00 */
[----:B-1----:R-:W-:-:S02]  /*5e570*/  IMAD.WIDE R100, R2, 0x4, R232 ;  /* 0x0000000402647825 */ /* 0x002fc400078e02e8 */
[----:B------:R-:W3:Y:S02]  /*5e580*/  LDL.LU.64 R232, [R1+0x1840] ;  /* 0x0018400001e87983 */ /* 0x000ee40000300a00 */
[C---:B------:R-:W-:Y:S02]  /*5e590*/  IMAD.WIDE R98, R2.reuse, 0x4, R234 ;  /* 0x0000000402627825 */ /* 0x040fe400078e02ea */
[----:B------:R-:W3:Y:S04]  /*5e5a0*/  LDL.LU.64 R234, [R1+0x1838] ;  /* 0x0018380001ea7983 */ /* 0x000ee80000300a00 */
[----:B------:R-:W-:Y:S04]  /*5e5b0*/  STL.64 [R1+0x620], R100 ;  /* 0x0006206401007387 */ /* 0x000fe80000100a00 */
[----:B------:R1:W-:Y:S02]  /*5e5c0*/  STL.64 [R1+0x618], R98 ;  /* 0x0006186201007387 */ /* 0x0003e40000100a00 */
[----:B-1----:R-:W-:-:S02]  /*5e5d0*/  IMAD.WIDE R98, R2, 0x4, R12 ;  /* 0x0000000402627825 */ /* 0x002fc400078e020c */
[----:B------:R-:W3:Y:S01]  /*5e5e0*/  LDL.LU.64 R12, [R1+0x1830] ;  /* 0x00183000010c7983 */ /* 0x000ee20000300a00 */
[----:B------:R-:W1:Y:S01]  /*5e5f0*/  S2R R223, SR_TID.X ;  /* 0x0000000000df7919 */ /* 0x000e620000002100 */
[----:B------:R-:W-:Y:S01]  /*5e600*/  SHF.R.U32.HI R3, RZ, 0x6, R3 ;  /* 0x00000006ff037819 */ /* 0x000fe20000011603 */
[----:B------:R-:W-:Y:S02]  /*5e610*/  VIADD R252, R252, 0x7f ;  /* 0x0000007ffcfc7836 */ /* 0x000fe40000000000 */
[----:B------:R-:W-:Y:S01]  /*5e620*/  IMAD.WIDE R248, R2, 0x4, R248 ;  /* 0x0000000402f87825 */ /* 0x000fe200078e02f8 */
[----:B------:R-:W-:Y:S02]  /*5e630*/  SGXT.U32 R3, R3, 0x1 ;  /* 0x000000010303781a */ /* 0x000fe40000000000 */
[----:B------:R-:W-:Y:S01]  /*5e640*/  ISETP.GT.AND P4, PT, R252, 0x27f, PT ;  /* 0x0000027ffc00780c */ /* 0x000fe20003f84270 */
[----:B------:R-:W-:-:S04]  /*5e650*/  IMAD.WIDE R246, R2, 0x4, R246 ;  /* 0x0000000402f67825 */ /* 0x000fc800078e02f6 */
[----:B------:R-:W-:-:S04]  /*5e660*/  IMAD.WIDE R244, R2, 0x4, R244 ;  /* 0x0000000402f47825 */ /* 0x000fc800078e02f4 */
[----:B------:R-:W-:-:S04]  /*5e670*/  IMAD.WIDE R242, R2, 0x4, R242 ;  /* 0x0000000402f27825 */ /* 0x000fc800078e02f2 */
[----:B------:R-:W-:-:S04]  /*5e680*/  IMAD.WIDE R240, R2, 0x4, R240 ;  /* 0x0000000402f07825 */ /* 0x000fc800078e02f0 */
[----:B------:R-:W-:Y:S01]  /*5e690*/  IMAD.WIDE R238, R2, 0x4, R238 ;  /* 0x0000000402ee7825 */ /* 0x000fe200078e02ee */
[----:B-1----:R-:W-:-:S03]  /*5e6a0*/  LOP3.LUT R223, R223, 0x7f, RZ, 0xc0, !PT ;  /* 0x0000007fdfdf7812 */ /* 0x002fc600078ec0ff */
[----:B------:R-:W-:Y:S01]  /*5e6b0*/  IMAD.WIDE R236, R2, 0x4, R236 ;  /* 0x0000000402ec7825 */ /* 0x000fe200078e02ec */
[----:B------:R-:W-:-:S03]  /*5e6c0*/  ISETP.GE.AND P3, PT, R223, UR4, PT ;  /* 0x00000004df007c0c */ /* 0x000fc6000bf66270 */
        /* <DEDUP_REMOVED lines=10> */
[----:B------:R-:W-:Y:S01]  /*5e770*/  IMAD.WIDE R6, R2, 0x4, R6 ;  /* 0x0000000402067825 */ /* 0x000fe200078e0206 */
[----:B------:R-:W-:Y:S02]  /*5e780*/  SEL R2, RZ, 0x4, P3 ;  /* 0x00000004ff027807 */ /* 0x000fe40001800000 */
[C---:B------:R-:W-:Y:S02]  /*5e790*/  ISETP.GE.AND P0, PT, R3.reuse, UR4, PT ;  /* 0x0000000403007c0c */ /* 0x040fe4000bf06270 */
[----:B------:R-:W-:Y:S01]  /*5e7a0*/  SEL R2, R2, RZ, P4 ;  /* 0x000000ff02027207 */ /* 0x000fe20002000000 */
[----:B------:R1:W-:Y:S01]  /*5e7b0*/  STL.64 [R1+0x5e0], R98 ;  /* 0x0005e06201007387 */ /* 0x0003e20000100a00 */
[C---:B------:R-:W-:Y:S02]  /*5e7c0*/  LOP3.LUT R222, R3.reuse, 0x20, RZ, 0xfc, !PT ;  /* 0x0000002003de7812 */ /* 0x040fe400078efcff */
[----:B------:R-:W-:Y:S02]  /*5e7d0*/  LOP3.LUT R223, R3, 0x22, RZ, 0xfc, !PT ;  /* 0x0000002203df7812 */ /* 0x000fe400078efcff */
[----:B-1----:R-:W-:Y:S01]  /*5e7e0*/  SEL R98, RZ, 0x4, P0 ;  /* 0x00000004ff627807 */ /* 0x002fe20000000000 */
[----:B------:R-:W-:Y:S01]  /*5e7f0*/  BAR.SYNC.DEFER_BLOCKING 0x0 ;  /* 0x0000000000007b1d */ /* 0x000fe20000010000 */
[----:B------:R-:W-:-:S02]  /*5e800*/  ISETP.NE.U32.AND P0, PT, R2, RZ, PT ;  /* 0x000000ff0200720c */ /* 0x000fc40003f05070 */
[----:B------:R-:W-:Y:S02]  /*5e810*/  SEL R2, RZ, 0x4, P1 ;  /* 0x00000004ff027807 */ /* 0x000fe40000800000 */
[----:B------:R-:W-:Y:S02]  /*5e820*/  ISETP.GE.AND P1, PT, R222, UR4, PT ;  /* 0x00000004de007c0c */ /* 0x000fe4000bf26270 */
[----:B------:R-:W-:-:S04]  /*5e830*/  SEL R2, R2, RZ, P4 ;  /* 0x000000ff02027207 */ /* 0x000fc80002000000 */
[----:B------:R-:W-:Y:S02]  /*5e840*/  ISETP.NE.U32.AND P6, PT, R2, RZ, PT ;  /* 0x000000ff0200720c */ /* 0x000fe40003fc5070 */
[----:B------:R-:W-:Y:S02]  /*5e850*/  SEL R2, RZ, 0x4, P1 ;  /* 0x00000004ff027807 */ /* 0x000fe40000800000 */
[----:B------:R-:W-:Y:S01]  /*5e860*/  ISETP.GE.AND P1, PT, R223, UR4, PT ;  /* 0x00000004df007c0c */ /* 0x000fe2000bf26270 */
[----:B--2---:R-:W-:-:S04]  /*5e870*/  IMAD.WIDE R222, R4, 0x4, R224 ;  /* 0x0000000404de7825 */ /* 0x004fc800078e02e0 */
[----:B---3--:R-:W-:Y:S02]  /*5e880*/  IMAD.WIDE R220, R4, 0x4, R12 ;  /* 0x0000000404dc7825 */ /* 0x008fe400078e020c */
[----:B------:R-:W2:Y:S04]  /*5e890*/  LDL.LU.64 R12, [R1+0x1828] ;  /* 0x00182800010c7983 */ /* 0x000ea80000300a00 */
[----:B------:R-:W3:Y:S04]  /*5e8a0*/  LDL.LU.64 R224, [R1+0x15f0] ;  /* 0x0015f00001e07983 */ /* 0x000ee80000300a00 */
[----:B------:R-:W4:Y:S04]  /*5e8b0*/  LDL.LU.64 R170, [R1+0x14e0] ;  /* 0x0014e00001aa7983 */ /* 0x000f280000300a00 */
[----:B------:R-:W4:Y:S04]  /*5e8c0*/  LDL.LU.64 R118, [R1+0x15b0] ;  /* 0x0015b00001767983 */ /* 0x000f280000300a00 */
[----:B------:R-:W4:Y:S01]  /*5e8d0*/  LDL.LU.64 R120, [R1+0x14a0] ;  /* 0x0014a00001787983 */ /* 0x000f220000300a00 */
[----:B------:R-:W-:-:S04]  /*5e8e0*/  SEL R98, R98, RZ, P4 ;  /* 0x000000ff62627207 */ /* 0x000fc80002000000 */
[----:B------:R-:W-:Y:S02]  /*5e8f0*/  ISETP.NE.U32.AND P3, PT, R98, RZ, PT ;  /* 0x000000ff6200720c */ /* 0x000fe40003f65070 */
[----:B------:R-:W-:Y:S02]  /*5e900*/  SEL R2, R2, RZ, P4 ;  /* 0x000000ff02027207 */ /* 0x000fe40002000000 */
[----:B------:R-:W-:Y:S02]  /*5e910*/  SEL R98, RZ, 0x4, P1 ;  /* 0x00000004ff627807 */ /* 0x000fe40000800000 */
[----:B------:R-:W-:Y:S02]  /*5e920*/  LOP3.LUT R173, R3, 0x40, RZ, 0xfc, !PT ;  /* 0x0000004003ad7812 */ /* 0x000fe400078efcff */
[----:B------:R-:W-:Y:S02]  /*5e930*/  ISETP.NE.U32.AND P1, PT, R2, RZ, PT ;  /* 0x000000ff0200720c */ /* 0x000fe40003f25070 */
[----:B------:R-:W-:-:S03]  /*5e940*/  SEL R2, R98, RZ, P4 ;  /* 0x000000ff62027207 */ /* 0x000fc60002000000 */
[----:B------:R-:W-:Y:S01]  /*5e950*/  @!PT LDS RZ, [RZ] ;  /* 0x00000000fffff984 */ /* 0x000fe20000000800 */
[----:B------:R-:W-:Y:S01]  /*5e960*/  @!PT LDS RZ, [RZ] ;  /* 0x00000000fffff984 */ /* 0x000fe20000000800 */
[----:B------:R-:W-:Y:S01]  /*5e970*/  @!PT LDS RZ, [RZ] ;  /* 0x00000000fffff984 */ /* 0x000fe20000000800 */
[----:B------:R-:W-:Y:S04]  /*5e980*/  LDGSTS.E [R235+-0x60000], desc[UR22][R222.64], P3 ;  /* 0xa0000000deeb7fae */ /* 0x000fe800099a1016 */
[----:B--2---:R-:W-:Y:S04]  /*5e990*/  STL.64 [R1+0x1828], R12 ;  /* 0x0018280c01007387 */ /* 0x004fe80000100a00 */
[----:B------:R1:W-:Y:S01]  /*5e9a0*/  STL.64 [R1+0x1830], R222 ;  /* 0x001830de01007387 */ /* 0x0003e20000100a00 */
[----:B---3--:R-:W-:-:S03]  /*5e9b0*/  IMAD.WIDE R218, R4, 0x4, R224 ;  /* 0x0000000404da7825 */ /* 0x008fc600078e02e0 */
[----:B------:R-:W-:Y:S04]  /*5e9c0*/  STL.64 [R1+0x1838], R220 ;  /* 0x001838dc01007387 */ /* 0x000fe80000100a00 */
[----:B------:R-:W2:Y:S01]  /*5e9d0*/  LDL.LU.64 R224, [R1+0x1570] ;  /* 0x0015700001e07983 */ /* 0x000ea20000300a00 */
[----:B------:R-:W-:Y:S02]  /*5e9e0*/  ISETP.GE.AND P3, PT, R173, UR4, PT ;  /* 0x00000004ad007c0c */ /* 0x000fe4000bf66270 */
[----:B------:R-:W-:Y:S01]  /*5e9f0*/  LOP3.LUT R173, R3, 0x42, RZ, 0xfc, !PT ;  /* 0x0000004203ad7812 */ /* 0x000fe200078efcff */
[----:B------:R-:W-:Y:S01]  /*5ea00*/  LDGSTS.E [R235+-0x5fff8], desc[UR22][R220.64], P6 ;  /* 0xa0008000dceb7fae */ /* 0x000fe2000b1a1016 */
[----:B------:R-:W-:Y:S02]  /*5ea10*/  ISETP.NE.U32.AND P6, PT, R2, RZ, PT ;  /* 0x000000ff0200720c */ /* 0x000fe40003fc5070 */
[----:B------:R-:W-:Y:S01]  /*5ea20*/  SEL R2, RZ, 0x4, P3 ;  /* 0x00000004ff027807 */ /* 0x000fe20001800000 */
[----:B----4-:R-:W-:Y:S01]  /*5ea30*/  IMAD.WIDE R216, R4, 0x4, R170 ;  /* 0x0000000404d87825 */ /* 0x010fe200078e02aa */
[----:B------:R-:W-:Y:S01]  /*5ea40*/  ISETP.GE.AND P3, PT, R173, UR4, PT ;  /* 0x00000004ad007c0c */ /* 0x000fe2000bf66270 */
[----:B------:R-:W3:Y:S01]  /*5ea50*/  LDL.LU.64 R170, [R1+0x1468] ;  /* 0x0014680001aa7983 */ /* 0x000ee20000300a00 */
[----:B------:R-:W-:-:S02]  /*5ea60*/  SEL R2, R2, RZ, P4 ;  /* 0x000000ff02027207 */ /* 0x000fc40002000000 */
[----:B------:R-:W-:Y:S01]  /*5ea70*/  SEL R98, RZ, 0x4, P3 ;  /* 0x00000004ff627807 */ /* 0x000fe20001800000 */
[----:B------:R-:W-:Y:S01]  /*5ea80*/  LDGSTS.E [R235+-0x5e000], desc[UR22][R218.64], P1 ;  /* 0xa2000000daeb7fae */ /* 0x000fe200089a1016 */
[----:B------:R-:W-:Y:S02]  /*5ea90*/  LOP3.LUT R173, R3, 0x60, RZ, 0xfc, !PT ;  /* 0x0000006003ad7812 */ /* 0x000fe400078efcff */
[----:B------:R-:W-:Y:S01]  /*5eaa0*/  ISETP.NE.U32.AND P3, PT, R2, RZ, PT ;  /* 0x000000ff0200720c */ /* 0x000fe20003f65070 */
[----:B------:R-:W-:Y:S01]  /*5eab0*/  LDGSTS.E [R235+-0x5dff8], desc[UR22][R216.64], P6 ;  /* 0xa2008000d8eb7fae */ /* 0x000fe2000b1a1016 */
[----:B------:R-:W-:Y:S02]  /*5eac0*/  SEL R2, R98, RZ, P4 ;  /* 0x000000ff62027207 */ /* 0x000fe40002000000 */
[----:B------:R-:W-:Y:S02]  /*5ead0*/  ISETP.GE.AND P1, PT, R173, UR4, PT ;  /* 0x00000004ad007c0c */ /* 0x000fe4000bf26270 */
[----:B------:R-:W-:Y:S01]  /*5eae0*/  LOP3.LUT R173, R3, 0x62, RZ, 0xfc, !PT ;  /* 0x0000006203ad7812 */ /* 0x000fe200078efcff */
[----:B------:R-:W-:Y:S01]  /*5eaf0*/  STL.64 [R1+0x1840], R218 ;  /* 0x001840da01007387 */ /* 0x000fe20000100a00 */
[----:B------:R-:W-:Y:S01]  /*5eb00*/  ISETP.NE.U32.AND P6, PT, R2, RZ, PT ;  /* 0x000000ff0200720c */ /* 0x000fe20003fc5070 */
[----:B------:R-:W-:Y:S01]  /*5eb10*/  IMAD.WIDE R214, R4, 0x4, R118 ;  /* 0x0000000404d67825 */ /* 0x000fe200078e0276 */
[----:B------:R-:W-:Y:S01]  /*5eb20*/  SEL R2, RZ, 0x4, P1 ;  /* 0x00000004ff027807 */ /* 0x000fe20000800000 */
[----:B------:R-:W-:Y:S01]  /*5eb30*/  STL.64 [R1+0x1848], R216 ;  /* 0x001848d801007387 */ /* 0x000fe20000100a00 */
[----:B------:R-:W-:-:S03]  /*5eb40*/  ISETP.GE.AND P1, PT, R173, UR4, PT ;  /* 0x00000004ad007c0c */ /* 0x000fc6000bf26270 */
[----:B------:R-:W4:Y:S01]  /*5eb50*/  LDL.LU.64 R118, [R1+0x1628] ;  /* 0x0016280001767983 */ /* 0x000f220000300a00 */
[----:B------:R-:W-:Y:S01]  /*5eb60*/  SEL R2, R2, RZ, P4 ;  /* 0x000000ff02027207 */ /* 0x000fe20002000000 */
[----:B------:R-:W-:Y:S01]  /*5eb70*/  IMAD.WIDE R212, R4, 0x4, R120 ;  /* 0x0000000404d47825 */ /* 0x000fe200078e0278 */
[----:B------:R-:W-:Y:S01]  /*5eb80*/  SEL R98, RZ, 0x4, P1 ;  /* 0x00000004ff627807 */ /* 0x000fe20000800000 */
[----:B------:R-:W-:Y:S01]  /*5eb90*/  LDGSTS.E [R235+-0x5c000], desc[UR22][R214.64], P3 ;  /* 0xa4000000d6eb7fae */ /* 0x000fe200099a1016 */
[----:B------:R-:W-:Y:S02]  /*5eba0*/  LOP3.LUT R121, R3, 0x4, RZ, 0xfc, !PT ;  /* 0x0000000403797812 */ /* 0x000fe400078efcff */
[----:B------:R-:W-:Y:S01]  /*5ebb0*/  ISETP.NE.U32.AND P1, PT, R2, RZ, PT ;  /* 0x000000ff0200720c */ /* 0x000fe20003f25070 */
[----:B------:R-:W4:Y:S01]  /*5ebc0*/  LDL.LU.64 R172, [R1+0x1518] ;  /* 0x0015180001ac7983 */ /* 0x000f220000300a00 */
[----:B------:R-:W-:Y:S02]  /*5ebd0*/  SEL R2, R98, RZ, P4 ;  /* 0x000000ff62027207 */ /* 0x000fe40002000000 */
[----:B------:R-:W-:Y:S01]  /*5ebe0*/  ISETP.GE.AND P3, PT, R121, UR4, PT ;  /* 0x0000000479007c0c */ /* 0x000fe2000bf66270 */
[----:B------:R-:W-:Y:S01]  /*5ebf0*/  LDGSTS.E [R235+-0x5bff8], desc[UR22][R212.64], P6 ;  /* 0xa4008000d4eb7fae */ /* 0x000fe2000b1a1016 */
[----:B------:R-:W-:-:S02]  /*5ec00*/  LOP3.LUT R121, R3, 0x6, RZ, 0xfc, !PT ;  /* 0x0000000603797812 */ /* 0x000fc400078efcff */
[----:B------:R-:W-:Y:S01]  /*5ec10*/  ISETP.NE.U32.AND P6, PT, R2, RZ, PT ;  /* 0x000000ff0200720c */ /* 0x000fe20003fc5070 */
[----:B------:R-:W-:Y:S01]  /*5ec20*/  STL.64 [R1+0x1850], R214 ;  /* 0x001850d601007387 */ /* 0x000fe20000100a00 */
[----:B------:R-:W-:Y:S02]  /*5ec30*/  SEL R2, RZ, 0x4, P3 ;  /* 0x00000004ff027807 */ /* 0x000fe40001800000 */
[----:B------:R-:W-:Y:S01]  /*5ec40*/  ISETP.GE.AND P3, PT, R121, UR4, PT ;  /* 0x0000000479007c0c */ /* 0x000fe2000bf66270 */
[----:B------:R1:W-:Y:S04]  /*5ec50*/  STL.64 [R1+0x1858], R212 ;  /* 0x001858d401007387 */ /* 0x0003e80000100a00 */
[----:B------:R-:W4:Y:S01]  /*5ec60*/  LDL.LU.64 R120, [R1+0x15e8] ;  /* 0x0015e80001787983 */ /* 0x000f220000300a00 */
[----:B--2---:R-:W-:-:S03]  /*5ec70*/  IMAD.WIDE R210, R4, 0x4, R224 ;  /* 0x0000000404d27825 */ /* 0x004fc600078e02e0 */
[----:B------:R-:W2:Y:S01]  /*5ec80*/  LDL.LU.64 R224, [R1+0x14d8] ;  /* 0x0014d80001e07983 */ /* 0x000ea20000300a00 */
[----:B------:R-:W-:Y:S02]  /*5ec90*/  SEL R2, R2, RZ, P4 ;  /* 0x000000ff02027207 */ /* 0x000fe40002000000 */
[----:B------:R-:W-:Y:S01]  /*5eca0*/  SEL R98, RZ, 0x4, P3 ;  /* 0x00000004ff627807 */ /* 0x000fe20001800000 */
[----:B------:R-:W-:Y:S01]  /*5ecb0*/  LDGSTS.E [R235+-0x5a000], desc[UR22][R210.64], P1 ;  /* 0xa6000000d2eb7fae */ /* 0x000fe200089a1016 */
[----:B---3--:R-:W-:Y:S01]  /*5ecc0*/  IMAD.WIDE R208, R4, 0x4, R170 ;  /* 0x0000000404d07825 */ /* 0x008fe200078e02aa */
[----:B------:R-:W-:Y:S02]  /*5ecd0*/  LOP3.LUT R171, R3, 0x24, RZ, 0xfc, !PT ;  /* 0x0000002403ab7812 */ /* 0x000fe400078efcff */
[----:B------:R-:W-:Y:S02]  /*5ece0*/  ISETP.NE.U32.AND P3, PT, R2, RZ, PT ;  /* 0x000000ff0200720c */ /* 0x000fe40003f65070 */
[----:B------:R-:W-:Y:S01]  /*5ecf0*/  SEL R2, R98, RZ, P4 ;  /* 0x000000ff62027207 */ /* 0x000fe20002000000 */
[----:B------:R-:W-:Y:S01]  /*5ed00*/  LDGSTS.E [R235+-0x59ff8], desc[UR22][R208.64], P6 ;  /* 0xa6008000d0eb7fae */ /* 0x000fe2000b1a1016 */
[----:B------:R-:W-:-:S02]  /*5ed10*/  ISETP.GE.AND P1, PT, R171, UR4, PT ;  /* 0x00000004ab007c0c */ /* 0x000fc4000bf26270 */
[----:B------:R-:W-:Y:S01]  /*5ed20*/  LOP3.LUT R171, R3, 0x26, RZ, 0xfc, !PT ;  /* 0x0000002603ab7812 */ /* 0x000fe200078efcff */
[----:B------:R-:W-:Y:S01]  /*5ed30*/  STL.64 [R1+0x1860], R210 ;  /* 0x001860d201007387 */ /* 0x000fe20000100a00 */
[----:B------:R-:W-:Y:S02]  /*5ed40*/  ISETP.NE.U32.AND P6, PT, R2, RZ, PT ;  /* 0x000000ff0200720c */ /* 0x000fe40003fc5070 */
[----:B------:R-:W-:Y:S01]  /*5ed50*/  SEL R2, RZ, 0x4, P1 ;  /* 0x00000004ff027807 */ /* 0x000fe20000800000 */
[----:B------:R-:W-:Y:S01]  /*5ed60*/  STL.64 [R1+0x1868], R208 ;  /* 0x001868d001007387 */ /* 0x000fe20000100a00 */
[----:B------:R-:W-:-:S03]  /*5ed70*/  ISETP.GE.AND P1, PT, R171, UR4, PT ;  /* 0x00000004ab007c0c */ /* 0x000fc6000bf26270 */
[----:B------:R-:W3:Y:S01]  /*5ed80*/  LDL.LU.64 R170, [R1+0x15a8] ;  /* 0x0015a80001aa7983 */ /* 0x000ee20000300a00 */
[----:B----4-:R-:W-:-:S03]  /*5ed90*/  IMAD.WIDE R206, R4, 0x4, R118 ;  /* 0x0000000404ce7825 */ /* 0x010fc600078e0276 */
[----:B------:R-:W4:Y:S01]  /*5eda0*/  LDL.LU.64 R118, [R1+0x1498] ;  /* 0x0014980001767983 */ /* 0x000f220000300a00 */
[----:B------:R-:W-:-:S03]  /*5edb0*/  IMAD.WIDE R204, R4, 0x4, R172 ;  /* 0x0000000404cc7825 */ /* 0x000fc600078e02ac */
[----:B------:R-:W-:Y:S04]  /*5edc0*/  STL.64 [R1+0x1870], R206 ;  /* 0x001870ce01007387 */ /* 0x000fe80000100a00 */
[----:B------:R1:W-:Y:S01]  /*5edd0*/  STL.64 [R1+0x1878], R204 ;  /* 0x001878cc01007387 */ /* 0x0003e20000100a00 */
[----:B------:R-:W-:-:S04]  /*5ede0*/  IMAD.WIDE R202, R4, 0x4, R120 ;  /* 0x0000000404ca7825 */ /* 0x000fc800078e0278 */
[----:B--2---:R-:W-:Y:S01]  /*5edf0*/  IMAD.WIDE R200, R4, 0x4, R224 ;  /* 0x0000000404c87825 */ /* 0x004fe200078e02e0 */
[----:B------:R-:W2:Y:S04]  /*5ee00*/  LDL.LU.64 R120, [R1+0x1568] ;  /* 0x0015680001787983 */ /* 0x000ea80000300a00 */
[----:B------:R-:W2:Y:S01]  /*5ee10*/  LDL.LU.64 R224, [R1+0x1460] ;  /* 0x0014600001e07983 */ /* 0x000ea20000300a00 */
[----:B------:R-:W-:Y:S02]  /*5ee20*/  SEL R2, R2, RZ, P4 ;  /* 0x000000ff02027207 */ /* 0x000fe40002000000 */
[----:B------:R-:W-:Y:S01]  /*5ee30*/  SEL R98, RZ, 0x4, P1 ;  /* 0x00000004ff627807 */ /* 0x000fe20000800000 */
[----:B------:R-:W-:Y:S01]  /*5ee40*/  LDGSTS.E [R234+-0x60000], desc[UR22][R206.64], P3 ;  /* 0xa0000000ceea7fae */ /* 0x000fe200099a1016 */
[----:B------:R-:W-:-:S02]  /*5ee50*/  LOP3.LUT R173, R3, 0x44, RZ, 0xfc, !PT ;  /* 0x0000004403ad7812 */ /* 0x000fc400078efcff */
[----:B------:R-:W-:Y:S01]  /*5ee60*/  ISETP.NE.U32.AND P1, PT, R2, RZ, PT ;  /* 0x000000ff0200720c */ /* 0x000fe20003f25070 */
[----:B------:R-:W-:Y:S01]  /*5ee70*/  LDGSTS.E [R234+-0x5fff8], desc[UR22][R204.64], P6 ;  /* 0xa0008000ccea7fae */ /* 0x000fe2000b1a1016 */
[----:B------:R-:W-:Y:S02]  /*5ee80*/  SEL R2, R98, RZ, P4 ;  /* 0x000000ff62027207 */ /* 0x000fe40002000000 */
[----:B------:R-:W-:Y:S02]  /*5ee90*/  ISETP.GE.AND P3, PT, R173, UR4, PT ;  /* 0x00000004ad007c0c */ /* 0x000fe4000bf66270 */
[----:B------:R-:W-:Y:S02]  /*5eea0*/  LOP3.LUT R173, R3, 0x46, RZ, 0xfc, !PT ;  /* 0x0000004603ad7812 */ /* 0x000fe400078efcff */
[----:B------:R-:W-:Y:S02]  /*5eeb0*/  ISETP.NE.U32.AND P6, PT, R2, RZ, PT ;  /* 0x000000ff0200720c */ /* 0x000fe40003fc5070 */
[----:B------:R-:W-:-:S02]  /*5eec0*/  SEL R2, RZ, 0x4, P3 ;  /* 0x00000004ff027807 */ /* 0x000fc40001800000 */
[----:B------:R-:W-:Y:S01]  /*5eed0*/  ISETP.GE.AND P3, PT, R173, UR4, PT ;  /* 0x00000004ad007c0c */ /* 0x000fe2000bf66270 */
[----:B------:R-:W-:Y:S01]  /*5eee0*/  LDGSTS.E [R234+-0x5e000], desc[UR22][R202.64], P1 ;  /* 0xa2000000caea7fae */ /* 0x000fe200089a1016 */
[----:B------:R-:W-:Y:S02]  /*5eef0*/  SEL R2, R2, RZ, P4 ;  /* 0x000000ff02027207 */ /* 0x000fe40002000000 */
[----:B------:R-:W-:Y:S02]  /*5ef00*/  SEL R98, RZ, 0x4, P3 ;  /* 0x00000004ff627807 */ /* 0x000fe40001800000 */
[----:B------:R-:W-:Y:S02]  /*5ef10*/  LOP3.LUT R173, R3, 0x64, RZ, 0xfc, !PT ;  /* 0x0000006403ad7812 */ /* 0x000fe400078efcff */
[----:B------:R-:W-:Y:S01]  /*5ef20*/  ISETP.NE.U32.AND P3, PT, R2, RZ, PT ;  /* 0x000000ff0200720c */ /* 0x000fe20003f65070 */
[----:B------:R-:W-:Y:S01]  /*5ef30*/  LDGSTS.E [R234+-0x5dff8], desc[UR22][R200.64], P6 ;  /* 0xa2008000c8ea7fae */ /* 0x000fe2000b1a1016 */
[----:B------:R-:W-:-:S02]  /*5ef40*/  SEL R2, R98, RZ, P4 ;  /* 0x000000ff62027207 */ /* 0x000fc40002000000 */
[----:B------:R-:W-:Y:S02]  /*5ef50*/  ISETP.GE.AND P1, PT, R173, UR4, PT ;  /* 0x00000004ad007c0c */ /* 0x000fe4000bf26270 */
[----:B------:R-:W-:Y:S02]  /*5ef60*/  LOP3.LUT R173, R3, 0x66, RZ, 0xfc, !PT ;  /* 0x0000006603ad7812 */ /* 0x000fe400078efcff */
[----:B------:R-:W-:Y:S01]  /*5ef70*/  ISETP.NE.U32.AND P6, PT, R2, RZ, PT ;  /* 0x000000ff0200720c */ /* 0x000fe20003fc5070 */
[----:B------:R1:W-:Y:S01]  /*5ef80*/  STL.64 [R1+0x1880], R202 ;  /* 0x001880ca01007387 */ /* 0x0003e20000100a00 */
[----:B------:R-:W-:Y:S01]  /*5ef90*/  SEL R2, RZ, 0x4, P1 ;  /* 0x00000004ff027807 */ /* 0x000fe20000800000 */
[----:B----4-:R-:W-:Y:S01]  /*5efa0*/  IMAD.WIDE R196, R4, 0x4, R118 ;  /* 0x0000000404c47825 */ /* 0x010fe200078e0276 */
[----:B------:R-:W-:Y:S01]  /*5efb0*/  ISETP.GE.AND P1, PT, R173, UR4, PT ;  /* 0x00000004ad007c0c */ /* 0x000fe2000bf26270 */
[----:B------:R-:W-:Y:S01]  /*5efc0*/  STL.64 [R1+0x1888], R200 ;  /* 0x001888c801007387 */ /* 0x000fe20000100a00 */
[----:B------:R-:W-:Y:S01]  /*5efd0*/  SEL R2, R2, RZ, P4 ;  /* 0x000000ff02027207 */ /* 0x000fe20002000000 */
[----:B---3--:R-:W-:-:S02]  /*5efe0*/  IMAD.WIDE R198, R4, 0x4, R170 ;  /* 0x0000000404c67825 */ /* 0x008fc400078e02aa */
[----:B------:R-:W3:Y:S01]  /*5eff0*/  LDL.LU.64 R118, [R1+0x1620] ;  /* 0x0016200001767983 */ /* 0x000ee20000300a00 */
[----:B------:R-:W-:Y:S02]  /*5f000*/  SEL R98, RZ, 0x4, P1 ;  /* 0x00000004ff627807 */ /* 0x000fe40000800000 */
[----:B------:R-:W-:Y:S01]  /*5f010*/  LOP3.LUT R171, R3, 0x8, RZ, 0xfc, !PT ;  /* 0x0000000803ab7812 */ /* 0x000fe200078efcff */
[----:B------:R-:W4:Y:S01]  /*5f020*/  LDL.LU.64 R122, [R1+0x1510] ;  /* 0x00151000017a7983 */ /* 0x000f220000300a00 */
[----:B------:R-:W-:Y:S02]  /*5f030*/  ISETP.NE.U32.AND P1, PT, R2, RZ, PT ;  /* 0x000000ff0200720c */ /* 0x000fe40003f25070 */
[----:B------:R-:W-:Y:S01]  /*5f040*/  SEL R2, R98, RZ, P4 ;  /* 0x000000ff62027207 */ /* 0x000fe20002000000 */
[----:B------:R-:W-:Y:S01]  /*5f050*/  LDGSTS.E [R234+-0x5c000], desc[UR22][R198.64], P3 ;  /* 0xa4000000c6ea7fae */ /* 0x000fe200099a1016 */
[----:B------:R-:W-:Y:S02]  /*5f060*/  ISETP.GE.AND P3, PT, R171, UR4, PT ;  /* 0x00000004ab007c0c */ /* 0x000fe4000bf66270 */
[----:B------:R-:W-:Y:S01]  /*5f070*/  LOP3.LUT R171, R3, 0xa, RZ, 0xfc, !PT ;  /* 0x0000000a03ab7812 */ /* 0x000fe200078efcff */
[----:B------:R-:W-:Y:S01]  /*5f080*/  LDGSTS.E [R234+-0x5bff8], desc[UR22][R196.64], P6 ;  /* 0xa4008000c4ea7fae */ /* 0x000fe2000b1a1016 */
[----:B------:R-:W-:-:S02]  /*5f090*/  ISETP.NE.U32.AND P6, PT, R2, RZ, PT ;  /* 0x000000ff0200720c */ /* 0x000fc40003fc5070 */
[----:B------:R-:W-:Y:S01]  /*5f0a0*/  SEL R2, RZ, 0x4, P3 ;  /* 0x00000004ff027807 */ /* 0x000fe20001800000 */
[----:B------:R-:W-:Y:S01]  /*5f0b0*/  STL.64 [R1+0x1890], R198 ;  /* 0x001890c601007387 */ /* 0x000fe20000100a00 */
[----:B------:R-:W-:-:S03]  /*5f0c0*/  ISETP.GE.AND P3, PT, R171, UR4, PT ;  /* 0x00000004ab007c0c */ /* 0x000fc6000bf66270 */
[----:B------:R-:W-:Y:S01]  /*5f0d0*/  STL.64 [R1+0x1898], R196 ;  /* 0x001898c401007387 */ /* 0x000fe20000100a00 */
[----:B------:R-:W-:-:S03]  /*5f0e0*/  SEL R2, R2, RZ, P4 ;  /* 0x000000ff02027207 */ /* 0x000fc60002000000 */
[----:B------:R-:W4:Y:S01]  /*5f0f0*/  LDL.LU.64 R170, [R1+0x15e0] ;  /* 0x0015e00001aa7983 */ /* 0x000f220000300a00 */
[----:B------:R-:W-:-:S03]  /*5f100*/  SEL R98, RZ, 0x4, P3 ;  /* 0x00000004ff627807 */ /* 0x000fc60001800000 */
[----:B------:R-:W4:Y:S01]  /*5f110*/  LDL.LU.64 R172, [R1+0x14d0] ;  /* 0x0014d00001ac7983 */ /* 0x000f220000300a00 */
[----:B------:R-:W-:Y:S02]  /*5f120*/  ISETP.NE.U32.AND P3, PT, R2, RZ, PT ;  /* 0x000000ff0200720c */ /* 0x000fe40003f65070 */
[----:B------:R-:W-:Y:S01]  /*5f130*/  SEL R2, R98, RZ, P4 ;  /* 0x000000ff62027207 */ /* 0x000fe20002000000 */
[----:B--2---:R-:W-:-:S04]  /*5f140*/  IMAD.WIDE R194, R4, 0x4, R120 ;  /* 0x0000000404c27825 */ /* 0x004fc800078e0278 */
[----:B------:R-:W-:Y:S01]  /*5f150*/  IMAD.WIDE R192, R4, 0x4, R224 ;  /* 0x0000000404c07825 */ /* 0x000fe200078e02e0 */
[----:B------:R-:W-:Y:S01]  /*5f160*/  LOP3.LUT R225, R3, 0x28, RZ, 0xfc, !PT ;  /* 0x0000002803e17812 */ /* 0x000fe200078efcff */
[----:B------:R-:W-:Y:S03]  /*5f170*/  LDGSTS.E [R234+-0x5a000], desc[UR22][R194.64], P1 ;  /* 0xa6000000c2ea7fae */ /* 0x000fe600089a1016 */
[----:B------:R-:W-:Y:S01]  /*5f180*/  ISETP.GE.AND P1, PT, R225, UR4, PT ;  /* 0x00000004e1007c0c */ /* 0x000fe2000bf26270 */
[----:B------:R-:W-:Y:S01]  /*5f190*/  LDGSTS.E [R234+-0x59ff8], desc[UR22][R192.64], P6 ;  /* 0xa6008000c0ea7fae */ /* 0x000fe2000b1a1016 */
[----:B------:R-:W-:Y:S02]  /*5f1a0*/  LOP3.LUT R225, R3, 0x2a, RZ, 0xfc, !PT ;  /* 0x0000002a03e17812 */ /* 0x000fe400078efcff */
[----:B------:R-:W-:Y:S01]  /*5f1b0*/  ISETP.NE.U32.AND P6, PT, R2, RZ, PT ;  /* 0x000000ff0200720c */ /* 0x000fe20003fc5070 */
[----:B------:R2:W-:Y:S01]  /*5f1c0*/  STL.64 [R1+0x18a0], R194 ;  /* 0x0018a0c201007387 */ /* 0x0005e20000100a00 */
[----:B------:R-:W-:-:S02]  /*5f1d0*/  SEL R2, RZ, 0x4, P1 ;  /* 0x00000004ff027807 */ /* 0x000fc40000800000 */
[----:B------:R-:W-:Y:S02]  /*5f1e0*/  ISETP.GE.AND P1, PT, R225, UR4, PT ;  /* 0x00000004e1007c0c */ /* 0x000fe4000bf26270 */
[----:B------:R-:W2:Y:S04]  /*5f1f0*/  LDL.LU.64 R224, [R1+0x15a0] ;  /* 0x0015a00001e07983 */ /* 0x000ea80000300a00 */
[----:B------:R-:W2:Y:S01]  /*5f200*/  LDL.LU.64 R120, [R1+0x1490] ;  /* 0x0014900001787983 */ /* 0x000ea20000300a00 */
[----:B------:R-:W-:Y:S02]  /*5f210*/  SEL R2, R2, RZ, P4 ;  /* 0x000000ff02027207 */ /* 0x000fe40002000000 */
[----:B------:R-:W-:Y:S02]  /*5f220*/  SEL R98, RZ, 0x4, P1 ;  /* 0x00000004ff627807 */ /* 0x000fe40000800000 */
[----:B------:R-:W-:-:S02]  /*5f230*/  ISETP.NE.U32.AND P1, PT, R2, RZ, PT ;  /* 0x000000ff0200720c */ /* 0x000fc40003f25070 */
[----:B------:R-:W-:Y:S01]  /*5f240*/  SEL R2, R98, RZ, P4 ;  /* 0x000000ff62027207 */ /* 0x000fe20002000000 */
[----:B---3--:R-:W-:Y:S01]  /*5f250*/  IMAD.WIDE R190, R4, 0x4, R118 ;  /* 0x0000000404be7825 */ /* 0x008fe200078e0276 */
[----:B------:R-:W-:-:S03]  /*5f260*/  LOP3.LUT R119, R3, 0x48, RZ, 0xfc, !PT ;  /* 0x0000004803777812 */ /* 0x000fc600078efcff */
[----:B----4-:R-:W-:Y:S01]  /*5f270*/  IMAD.WIDE R188, R4, 0x4, R122 ;  /* 0x0000000404bc7825 */ /* 0x010fe200078e027a */
[----:B------:R-:W-:Y:S01]  /*5f280*/  LDGSTS.E [R233+-0x60000], desc[UR22][R190.64], P3 ;  /* 0xa0000000bee97fae */ /* 0x000fe200099a1016 */
[----:B------:R-:W-:Y:S02]  /*5f290*/  ISETP.GE.AND P3, PT, R119, UR4, PT ;  /* 0x0000000477007c0c */ /* 0x000fe4000bf66270 */
[----:B------:R-:W-:Y:S01]  /*5f2a0*/  LOP3.LUT R119, R3, 0x4a, RZ, 0xfc, !PT ;  /* 0x0000004a03777812 */ /* 0x000fe200078efcff */
[----:B------:R-:W-:Y:S01]  /*5f2b0*/  LDGSTS.E [R233+-0x5fff8], desc[UR22][R188.64], P6 ;  /* 0xa0008000bce97fae */ /* 0x000fe2000b1a1016 */
[----:B------:R-:W-:Y:S02]  /*5f2c0*/  ISETP.NE.U32.AND P6, PT, R2, RZ, PT ;  /* 0x000000ff0200720c */ /* 0x000fe40003fc5070 */
[----:B------:R-:W-:Y:S02]  /*5f2d0*/  SEL R2, RZ, 0x4, P3 ;  /* 0x00000004ff027807 */ /* 0x000fe40001800000 */
[----:B------:R-:W-:-:S02]  /*5f2e0*/  ISETP.GE.AND P3, PT, R119, UR4, PT ;  /* 0x0000000477007c0c */ /* 0x000fc4000bf66270 */
[----:B------:R-:W3:Y:S01]  /*5f2f0*/  LDL.LU.64 R118, [R1+0x1560] ;  /* 0x0015600001767983 */ /* 0x000ee20000300a00 */
[----:B------:R-:W-:Y:S02]  /*5f300*/  SEL R2, R2, RZ, P4 ;  /* 0x000000ff02027207 */ /* 0x000fe40002000000 */
[----:B------:R-:W-:Y:S01]  /*5f310*/  SEL R98, RZ, 0x4, P3 ;  /* 0x00000004ff627807 */ /* 0x000fe20001800000 */
[----:B------:R-:W4:Y:S01]  /*5f320*/  LDL.LU.64 R122, [R1+0x1458] ;  /* 0x00145800017a7983 */ /* 0x000f220000300a00 */
[----:B------:R-:W-:Y:S01]  /*5f330*/  IMAD.WIDE R186, R4, 0x4, R170 ;  /* 0x0000000404ba7825 */ /* 0x000fe200078e02aa */
[----:B------:R-:W-:Y:S02]  /*5f340*/  LOP3.LUT R171, R3, 0x68, RZ, 0xfc, !PT ;  /* 0x0000006803ab7812 */ /* 0x000fe400078efcff */
[----:B------:R-:W-:Y:S01]  /*5f350*/  ISETP.NE.U32.AND P3, PT, R2, RZ, PT ;  /* 0x000000ff0200720c */ /* 0x000fe20003f65070 */
[----:B------:R-:W-:Y:S01]  /*5f360*/  IMAD.WIDE R184, R4, 0x4, R172 ;  /* 0x0000000404b87825 */ /* 0x000fe200078e02ac */
[----:B------:R-:W-:Y:S01]  /*5f370*/  SEL R2, R98, RZ, P4 ;  /* 0x000000ff62027207 */ /* 0x000fe20002000000 */
[----:B------:R-:W-:Y:S01]  /*5f380*/  LDGSTS.E [R233+-0x5e000], desc[UR22][R186.64], P1 ;  /* 0xa2000000bae97fae */ /* 0x000fe200089a1016 */
[----:B------:R-:W-:-:S02]  /*5f390*/  ISETP.GE.AND P1, PT, R171, UR4, PT ;  /* 0x00000004ab007c0c */ /* 0x000fc4000bf26270 */
[----:B------:R-:W-:Y:S01]  /*5f3a0*/  LOP3.LUT R171, R3, 0x6a, RZ, 0xfc, !PT ;  /* 0x0000006a03ab7812 */ /* 0x000fe200078efcff */
[----:B------:R-:W-:Y:S01]  /*5f3b0*/  LDGSTS.E [R233+-0x5dff8], desc[UR22][R184.64], P6 ;  /* 0xa2008000b8e97fae */ /* 0x000fe2000b1a1016 */
[----:B------:R-:W-:Y:S02]  /*5f3c0*/  ISETP.NE.U32.AND P6, PT, R2, RZ, PT ;  /* 0x000000ff0200720c */ /* 0x000fe40003fc5070 */
[----:B------:R-:W-:Y:S02]  /*5f3d0*/  SEL R2, RZ, 0x4, P1 ;  /* 0x00000004ff027807 */ /* 0x000fe40000800000 */
[----:B------:R-:W-:Y:S02]  /*5f3e0*/  ISETP.GE.AND P1, PT, R171, UR4, PT ;  /* 0x00000004ab007c0c */ /* 0x000fe4000bf26270 */
[----:B------:R-:W4:Y:S01]  /*5f3f0*/  LDL.LU.64 R170, [R1+0x1618] ;  /* 0x0016180001aa7983 */ /* 0x000f220000300a00 */
[----:B------:R-:W-:Y:S02]  /*5f400*/  SEL R2, R2, RZ, P4 ;  /* 0x000000ff02027207 */ /* 0x000fe40002000000 */
[----:B------:R-:W-:Y:S01]  /*5f410*/  SEL R98, RZ, 0x4, P1 ;  /* 0x00000004ff627807 */ /* 0x000fe20000800000 */
[----:B------:R-:W4:Y:S01]  /*5f420*/  LDL.LU.64 R172, [R1+0x1508] ;  /* 0x0015080001ac7983 */ /* 0x000f220000300a00 */
[----:B------:R-:W-:-:S02]  /*5f430*/  ISETP.NE.U32.AND P1, PT, R2, RZ, PT ;  /* 0x000000ff0200720c */ /* 0x000fc40003f25070 */
[----:B------:R-:W-:Y:S01]  /*5f440*/  SEL R2, R98, RZ, P4 ;  /* 0x000000ff62027207 */ /* 0x000fe20002000000 */
[----:B--2---:R-:W-:Y:S01]  /*5f450*/  IMAD.WIDE R182, R4, 0x4, R224 ;  /* 0x0000000404b67825 */ /* 0x004fe200078e02e0 */
[----:B------:R-:W-:-:S03]  /*5f460*/  LOP3.LUT R225, R3, 0xc, RZ, 0xfc, !PT ;  /* 0x0000000c03e17812 */ /* 0x000fc600078efcff */
[----:B------:R-:W-:Y:S01]  /*5f470*/  IMAD.WIDE R180, R4, 0x4, R120 ;  /* 0x0000000404b47825 */ /* 0x000fe200078e0278 */
[----:B------:R-:W-:Y:S01]  /*5f480*/  LDGSTS.E [R233+-0x5c000], desc[UR22][R182.64], P3 ;  /* 0xa4000000b6e97fae */ /* 0x000fe200099a1016 */
[----:B------:R-:W-:Y:S02]  /*5f490*/  ISETP.GE.AND P3, PT, R225, UR4, PT ;  /* 0x00000004e1007c0c */ /* 0x000fe4000bf66270 */
[----:B------:R-:W-:Y:S01]  /*5f4a0*/  LOP3.LUT R225, R3, 0xe, RZ, 0xfc, !PT ;  /* 0x0000000e03e17812 */ /* 0x000fe200078efcff */
[----:B------:R-:W-:Y:S01]  /*5f4b0*/  LDGSTS.E [R233+-0x5bff8], desc[UR22][R180.64], P6 ;  /* 0xa4008000b4e97fae */ /* 0x000fe2000b1a1016 */
[----:B------:R-:W-:Y:S02]  /*5f4c0*/  ISETP.NE.U32.AND P6, PT, R2, RZ, PT ;  /* 0x000000ff0200720c */ /* 0x000fe40003fc5070 */
[----:B------:R-:W-:Y:S02]  /*5f4d0*/  SEL R2, RZ, 0x4, P3 ;  /* 0x00000004ff027807 */ /* 0x000fe40001800000 */
[----:B------:R-:W-:-:S02]  /*5f4e0*/  ISETP.GE.AND P3, PT, R225, UR4, PT ;  /* 0x00000004e1007c0c */ /* 0x000fc4000bf66270 */
[----:B------:R-:W2:Y:S04]  /*5f4f0*/  LDL.LU.64 R224, [R1+0x15d8] ;  /* 0x0015d80001e07983 */ /* 0x000ea80000300a00 */
[----:B------:R-:W2:Y:S01]  /*5f500*/  LDL.LU.64 R120, [R1+0x14c8] ;  /* 0x0014c80001787983 */ /* 0x000ea20000300a00 */
[----:B------:R-:W-:Y:S02]  /*5f510*/  SEL R2, R2, RZ, P4 ;  /* 0x000000ff02027207 */ /* 0x000fe40002000000 */
[----:B------:R-:W-:Y:S02]  /*5f520*/  SEL R98, RZ, 0x4, P3 ;  /* 0x00000004ff627807 */ /* 0x000fe40001800000 */
[----:B------:R-:W-:Y:S02]  /*5f530*/  ISETP.NE.U32.AND P3, PT, R2, RZ, PT ;  /* 0x000000ff0200720c */ /* 0x000fe40003f65070 */
        /* <DEDUP_REMOVED lines=15> */
[----:B------:R-:W-:Y:S01]  /*5f630*/  ISETP.NE.U32.AND P1, PT, R2, RZ, PT ;  /* 0x000000ff0200720c */ /* 0x000fe20003f25070 */
[C---:B------:R-:W-:Y:S01]  /*5f640*/  IMAD.WIDE R174, R4.reuse, 0x4, R170 ;  /* 0x0000000404ae7825 */ /* 0x040fe200078e02aa */
[----:B------:R-:W-:Y:S01]  /*5f650*/  LOP3.LUT R171, R3, 0x4c, RZ, 0xfc, !PT ;  /* 0x0000004c03ab7812 */ /* 0x000fe200078efcff */
[----:B------:R-:W4:Y:S02]  /*5f660*/  LDL.LU.64 R122, [R1+0x1558] ;  /* 0x00155800017a7983 */ /* 0x000f240000300a00 */
[----:B------:R-:W-:Y:S01]  /*5f670*/  IMAD.WIDE R172, R4, 0x4, R172 ;  /* 0x0000000404ac7825 */ /* 0x000fe200078e02ac */
[----:B------:R-:W-:Y:S01]  /*5f680*/  SEL R2, R98, RZ, P4 ;  /* 0x000000ff62027207 */ /* 0x000fe20002000000 */
[----:B------:R-:W-:Y:S01]  /*5f690*/  LDGSTS.E [R232+-0x60000], desc[UR22][R174.64], P3 ;  /* 0xa0000000aee87fae */ /* 0x000fe200099a1016 */
[----:B------:R-:W-:-:S02]  /*5f6a0*/  ISETP.GE.AND P3, PT, R171, UR4, PT ;  /* 0x00000004ab007c0c */ /* 0x000fc4000bf66270 */
[----:B------:R-:W-:Y:S01]  /*5f6b0*/  LOP3.LUT R171, R3, 0x4e, RZ, 0xfc, !PT ;  /* 0x0000004e03ab7812 */ /* 0x000fe200078efcff */
[----:B------:R-:W-:Y:S01]  /*5f6c0*/  LDGSTS.E [R232+-0x5fff8], desc[UR22][R172.64], P6 ;  /* 0xa0008000ace87fae */ /* 0x000fe2000b1a1016 */
[----:B------:R-:W-:Y:S02]  /*5f6d0*/  ISETP.NE.U32.AND P6, PT, R2, RZ, PT ;  /* 0x000000ff0200720c */ /* 0x000fe40003fc5070 */
[----:B------:R-:W-:Y:S01]  /*5f6e0*/  SEL R2, RZ, 0x4, P3 ;  /* 0x00000004ff027807 */ /* 0x000fe20001800000 */
[----:B------:R-:W4:Y:S01]  /*5f6f0*/  LDL.LU.64 R124, [R1+0x1450] ;  /* 0x00145000017c7983 */ /* 0x000f220000300a00 */
[----:B------:R-:W-:Y:S02]  /*5f700*/  ISETP.GE.AND P3, PT, R171, UR4, PT ;  /* 0x00000004ab007c0c */ /* 0x000fe4000bf66270 */
[----:B------:R-:W-:Y:S02]  /*5f710*/  SEL R2, R2, RZ, P4 ;  /* 0x000000ff02027207 */ /* 0x000fe40002000000 */
[----:B------:R-:W-:-:S02]  /*5f720*/  SEL R98, RZ, 0x4, P3 ;  /* 0x00000004ff627807 */ /* 0x000fc40001800000 */
[----:B------:R-:W-:Y:S02]  /*5f730*/  ISETP.NE.U32.AND P3, PT, R2, RZ, PT ;  /* 0x000000ff0200720c */ /* 0x000fe40003f65070 */
        /* <DEDUP_REMOVED lines=26> */
[----:B------:R-:W-:Y:S01]  /*5f8e0*/  ISETP.GE.AND P3, PT, R119, UR4, PT ;  /* 0x0000000477007c0c */ /* 0x000fe2000bf66270 */
[----:B------:R-:W-:Y:S01]  /*5f8f0*/  IMAD.WIDE R162, R4, 0x4, R122 ;  /* 0x0000000404a27825 */ /* 0x000fe200078e027a */
[----:B------:R-:W3:Y:S01]  /*5f900*/  LDL.LU.64 R118, [R1+0x15d0] ;  /* 0x0015d00001767983 */ /* 0x000ee20000300a00 */
[----:B------:R-:W-:-:S02]  /*5f910*/  SEL R2, R2, RZ, P4 ;  /* 0x000000ff02027207 */ /* 0x000fc40002000000 */
[----:B------:R-:W-:Y:S01]  /*5f920*/  SEL R98, RZ, 0x4, P3 ;  /* 0x00000004ff627807 */ /* 0x000fe20001800000 */
[----:B------:R-:W4:Y:S01]  /*5f930*/  LDL.LU.64 R126, [R1+0x14c0] ;  /* 0x0014c000017e7983 */ /* 0x000f220000300a00 */
[----:B------:R-:W-:Y:S01]  /*5f940*/  LOP3.LUT R123, R3, 0x30, RZ, 0xfc, !PT ;  /* 0x00000030037b7812 */ /* 0x000fe200078efcff */
[----:B------:R-:W-:Y:S01]  /*5f950*/  IMAD.WIDE R160, R4, 0x4, R124 ;  /* 0x0000000404a07825 */ /* 0x000fe200078e027c */
[----:B------:R-:W-:Y:S01]  /*5f960*/  ISETP.NE.U32.AND P3, PT, R2, RZ, PT ;  /* 0x000000ff0200720c */ /* 0x000fe20003f65070 */
[----:B------:R-:W-:Y:S01]  /*5f970*/  LDGSTS.E [R232+-0x5a000], desc[UR22][R162.64], P1 ;  /* 0xa6000000a2e87fae */ /* 0x000fe200089a1016 */
[----:B------:R-:W-:Y:S02]  /*5f980*/  SEL R2, R98, RZ, P4 ;  /* 0x000000ff62027207 */ /* 0x000fe40002000000 */
[----:B------:R-:W-:Y:S01]  /*5f990*/  ISETP.GE.AND P1, PT, R123, UR4, PT ;  /* 0x000000047b007c0c */ /* 0x000fe2000bf26270 */
[----:B------:R-:W-:Y:S01]  /*5f9a0*/  LDGSTS.E [R232+-0x59ff8], desc[UR22][R160.64], P6 ;  /* 0xa6008000a0e87fae */ /* 0x000fe2000b1a1016 */
[----:B------:R-:W-:-:S02]  /*5f9b0*/  LOP3.LUT R123, R3, 0x32, RZ, 0xfc, !PT ;  /* 0x00000032037b7812 */ /* 0x000fc400078efcff */
        /* <DEDUP_REMOVED lines=137> */
[----:B------:R-:W4:Y:S01]  /*60250*/  LDL.LU.64 R108, [R1+0x1540] ;  /* 0x00154000016c7983 */ /* 0x000f220000300a00 */
        /* <DEDUP_REMOVED lines=28> */
[----:B------:R-:W-:Y:S01]  /*60420*/  SEL R98, RZ, 0x4, P1 ;  /* 0x00000004ff627807 */ /* 0x000fe20000800000 */
[----:B------:R-:W2:Y:S01]  /*60430*/  LDL.LU.64 R106, [R1+0x15b8] ;  /* 0x0015b800016a7983 */ /* 0x000ea20000300a00 */
[----:B------:R-:W-:Y:S02]  /*60440*/  LOP3.LUT R99, R3, 0x1c, RZ, 0xfc, !PT ;  /* 0x0000001c03637812 */ /* 0x000fe400078efcff */
[----:B------:R-:W-:-:S02]  /*60450*/  ISETP.NE.U32.AND P1, PT, R2, RZ, PT ;  /* 0x000000ff0200720c */ /* 0x000fc40003f25070 */
[----:B------:R-:W-:Y:S01]  /*60460*/  SEL R2, R98, RZ, P4 ;  /* 0x000000ff62027207 */ /* 0x000fe20002000000 */
[----:B---3--:R-:W-:-:S04]  /*60470*/  IMAD.WIDE R118, R4, 0x4, R118 ;  /* 0x0000000404767825 */ /* 0x008fc800078e0276 */
[----:B----4-:R-:W-:Y:S01]  /*60480*/  IMAD.WIDE R116, R4, 0x4, R104 ;  /* 0x0000000404747825 */ /* 0x010fe200078e0268 */
[----:B------:R-:W-:Y:S01]  /*60490*/  LDGSTS.E [R21+-0x5c000], desc[UR22][R118.64], P3 ;  /* 0xa400000076157fae */ /* 0x000fe200099a1016 */
[----:B------:R-:W-:Y:S02]  /*604a0*/  ISETP.GE.AND P3, PT, R99, UR4, PT ;  /* 0x0000000463007c0c */ /* 0x000fe4000bf66270 */
[----:B------:R-:W-:Y:S01]  /*604b0*/  LOP3.LUT R99, R3, 0x1e, RZ, 0xfc, !PT ;  /* 0x0000001e03637812 */ /* 0x000fe200078efcff */
[----:B------:R-:W-:Y:S01]  /*604c0*/  LDGSTS.E [R21+-0x5bff8], desc[UR22][R116.64], P6 ;  /* 0xa400800074157fae */ /* 0x000fe2000b1a1016 */
[----:B------:R-:W-:Y:S02]  /*604d0*/  ISETP.NE.U32.AND P6, PT, R2, RZ, PT ;  /* 0x000000ff0200720c */ /* 0x000fe40003fc5070 */
[----:B------:R-:W-:Y:S01]  /*604e0*/  SEL R2, RZ, 0x4, P3 ;  /* 0x00000004ff027807 */ /* 0x000fe20001800000 */
[----:B------:R-:W3:Y:S01]  /*604f0*/  LDL.LU.64 R104, [R1+0x14a8] ;  /* 0x0014a80001687983 */ /* 0x000ee20000300a00 */
[----:B------:R-:W-:Y:S01]  /*60500*/  ISETP.GE.AND P3, PT, R99, UR4, PT ;  /* 0x0000000463007c0c */ /* 0x000fe2000bf66270 */
[----:B------:R-:W-:Y:S01]  /*60510*/  IMAD.WIDE R114, R4, 0x4, R108 ;  /* 0x0000000404727825 */ /* 0x000fe200078e026c */
[----:B------:R-:W-:-:S02]  /*60520*/  SEL R2, R2, RZ, P4 ;  /* 0x000000ff02027207 */ /* 0x000fc40002000000 */
[----:B------:R-:W-:Y:S02]  /*60530*/  SEL R98, RZ, 0x4, P3 ;  /* 0x00000004ff627807 */ /* 0x000fe40001800000 */
[----:B------:R-:W-:Y:S01]  /*60540*/  LOP3.LUT R99, R3, 0x3c, RZ, 0xfc, !PT ;  /* 0x0000003c03637812 */ /* 0x000fe200078efcff */
[----:B------:R-:W-:Y:S01]  /*60550*/  LDGSTS.E [R21+-0x5a000], desc[UR22][R114.64], P1 ;  /* 0xa600000072157fae */ /* 0x000fe200089a1016 */
[----:B------:R-:W-:Y:S01]  /*60560*/  IMAD.WIDE R112, R4, 0x4, R102 ;  /* 0x0000000404707825 */ /* 0x000fe200078e0266 */
[----:B------:R-:W-:Y:S02]  /*60570*/  ISETP.NE.U32.AND P3, PT, R2, RZ, PT ;  /* 0x000000ff0200720c */ /* 0x000fe40003f65070 */
[----:B------:R-:W-:Y:S01]  /*60580*/  SEL R2, R98, RZ, P4 ;  /* 0x000000ff62027207 */ /* 0x000fe20002000000 */
[----:B------:R-:W4:Y:S01]  /*60590*/  LDL.LU.64 R102, [R1+0x1530] ;  /* 0x0015300001667983 */ /* 0x000f220000300a00 */
[----:B------:R-:W-:Y:S02]  /*605a0*/  ISETP.GE.AND P1, PT, R99, UR4, PT ;  /* 0x0000000463007c0c */ /* 0x000fe4000bf26270 */
[----:B------:R-:W-:Y:S01]  /*605b0*/  LOP3.LUT R99, R3, 0x3e, RZ, 0xfc, !PT ;  /* 0x0000003e03637812 */ /* 0x000fe200078efcff */
[----:B------:R-:W-:Y:S01]  /*605c0*/  LDGSTS.E [R21+-0x59ff8], desc[UR22][R112.64], P6 ;  /* 0xa600800070157fae */ /* 0x000fe2000b1a1016 */
[----:B------:R-:W-:-:S02]  /*605d0*/  ISETP.NE.U32.AND P6, PT, R2, RZ, PT ;  /* 0x000000ff0200720c */ /* 0x000fc40003fc5070 */
[----:B------:R-:W-:Y:S02]  /*605e0*/  SEL R2, RZ, 0x4, P1 ;  /* 0x00000004ff027807 */ /* 0x000fe40000800000 */
[----:B------:R-:W-:Y:S02]  /*605f0*/  ISETP.GE.AND P1, PT, R99, UR4, PT ;  /* 0x0000000463007c0c */ /* 0x000fe4000bf26270 */
[----:B------:R-:W-:Y:S02]  /*60600*/  SEL R2, R2, RZ, P4 ;  /* 0x000000ff02027207 */ /* 0x000fe40002000000 */
[----:B------:R-:W-:Y:S02]  /*60610*/  SEL R98, RZ, 0x4, P1 ;  /* 0x00000004ff627807 */ /* 0x000fe40000800000 */
        /* <DEDUP_REMOVED lines=10> */
[----:B------:R-:W-:Y:S01]  /*606c0*/  SEL R2, RZ, 0x4, P3 ;  /* 0x00000004ff027807 */ /* 0x000fe20001800000 */
[----:B------:R-:W2:Y:S01]  /*606d0*/  LDL.LU.64 R100, [R1+0x1578] ;  /* 0x0015780001647983 */ /* 0x000ea20000300a00 */
[----:B------:R-:W-:-:S03]  /*606e0*/  ISETP.GE.AND P3, PT, R225, UR4, PT ;  /* 0x00000004e1007c0c */ /* 0x000fc6000bf66270 */
[----:B-1----:R-:W2:Y:S04]  /*606f0*/  LDL.LU.64 R222, [R1+0x1538] ;  /* 0x0015380001de7983 */ /* 0x002ea80000300a00 */
[----:B------:R-:W2:Y:S04]  /*60700*/  LDL.LU.64 R224, [R1+0x1528] ;  /* 0x0015280001e07983 */ /* 0x000ea80000300a00 */
[----:B------:R-:W2:Y:S01]  /*60710*/  LDL.64 R12, [R1+0xbb8] ;  /* 0x000bb800010c7983 */ /* 0x000ea20000100a00 */
[----:B------:R-:W-:Y:S01]  /*60720*/  SEL R2, R2, RZ, P4 ;  /* 0x000000ff02027207 */ /* 0x000fe20002000000 */
[----:B------:R-:W-:Y:S01]  /*60730*/  IMAD.WIDE R106, R4, 0x4, R106 ;  /* 0x00000004046a7825 */ /* 0x000fe200078e026a */
[----:B------:R-:W-:Y:S01]  /*60740*/  SEL R98, RZ, 0x4, P3 ;  /* 0x00000004ff627807 */ /* 0x000fe20001800000 */
[----:B------:R-:W2:Y:S01]  /*60750*/  LDL.64 R212, [R1+0xb88] ;  /* 0x000b880001d47983 */ /* 0x000ea20000100a00 */
[----:B------:R-:W-:-:S02]  /*60760*/  LOP3.LUT R99, R3, 0x7c, RZ, 0xfc, !PT ;  /* 0x0000007c03637812 */ /* 0x000fc400078efcff */
[----:B------:R-:W-:Y:S01]  /*60770*/  ISETP.NE.U32.AND P3, PT, R2, RZ, PT ;  /* 0x000000ff0200720c */ /* 0x000fe20003f65070 */
[----:B------:R-:W-:Y:S01]  /*60780*/  LDGSTS.E [R20+-0x5e000], desc[UR22][R106.64], P1 ;  /* 0xa20000006a147fae */ /* 0x000fe200089a1016 */
[----:B------:R-:W-:Y:S02]  /*60790*/  SEL R2, R98, RZ, P4 ;  /* 0x000000ff62027207 */ /* 0x000fe40002000000 */
[----:B------:R-:W-:Y:S01]  /*607a0*/  ISETP.GE.AND P1, PT, R99, UR4, PT ;  /* 0x0000000463007c0c */ /* 0x000fe2000bf26270 */
[----:B------:R-:W2:Y:S01]  /*607b0*/  LDL.64 R214, [R1+0xb58] ;  /* 0x000b580001d67983 */ /* 0x000ea20000100a00 */
[----:B------:R-:W-:-:S03]  /*607c0*/  LOP3.LUT R99, R3, 0x7e, RZ, 0xfc, !PT ;  /* 0x0000007e03637812 */ /* 0x000fc600078efcff */
[----:B------:R-:W2:Y:S01]  /*607d0*/  LDL.64 R204, [R1+0x540] ;  /* 0x0005400001cc7983 */ /* 0x000ea20000100a00 */
[----:B---3--:R-:W-:-:S03]  /*607e0*/  IMAD.WIDE R104, R4, 0x4, R104 ;  /* 0x0000000404687825 */ /* 0x008fc600078e0268 */
[----:B------:R-:W3:Y:S04]  /*607f0*/  LDL.64 R216, [R1+0x610] ;  /* 0x0006100001d87983 */ /* 0x000ee80000100a00 */
[----:B------:R-:W-:Y:S01]  /*60800*/  LDGSTS.E [R20+-0x5dff8], desc[UR22][R104.64], P6 ;  /* 0xa200800068147fae */ /* 0x000fe2000b1a1016 */
[----:B------:R-:W-:Y:S02]  /*60810*/  ISETP.NE.U32.AND P6, PT, R2, RZ, PT ;  /* 0x000000ff0200720c */ /* 0x000fe40003fc5070 */
[----:B------:R-:W-:Y:S01]  /*60820*/  SEL R2, RZ, 0x4, P1 ;  /* 0x00000004ff027807 */ /* 0x000fe20000800000 */
[----:B------:R-:W3:Y:S01]  /*60830*/  LDL.64 R218, [R1+0x710] ;  /* 0x0007100001da7983 */ /* 0x000ee20000100a00 */
[----:B------:R-:W-:Y:S02]  /*60840*/  ISETP.GE.AND P1, PT, R99, UR4, PT ;  /* 0x0000000463007c0c */ /* 0x000fe4000bf26270 */
[----:B------:R-:W-:Y:S01]  /*60850*/  SEL R98, R2, RZ, P4 ;  /* 0x000000ff02627207 */ /* 0x000fe20002000000 */
[----:B----4-:R-:W-:Y:S01]  /*60860*/  IMAD.WIDE R102, R4, 0x4, R102 ;  /* 0x0000000404667825 */ /* 0x010fe200078e0266 */
[----:B------:R-:W-:Y:S01]  /*60870*/  SEL R2, RZ, 0x4, P1 ;  /* 0x00000004ff027807 */ /* 0x000fe20000800000 */
[----:B------:R-:W4:Y:S03]  /*60880*/  LDL.64 R220, [R1+0x7b0] ;  /* 0x0007b00001dc7983 */ /* 0x000f260000100a00 */
[----:B------:R-:W-:Y:S01]  /*60890*/  SEL R2, R2, RZ, P4 ;  /* 0x000000ff02027207 */ /* 0x000fe20002000000 */
[----:B------:R-:W-:Y:S01]  /*608a0*/  LDGSTS.E [R20+-0x5c000], desc[UR22][R102.64], P3 ;  /* 0xa400000066147fae */ /* 0x000fe200099a1016 */
[----:B------:R-:W-:-:S02]  /*608b0*/  ISETP.NE.U32.AND P1, PT, R98, RZ, PT ;  /* 0x000000ff6200720c */ /* 0x000fc40003f25070 */
[----:B------:R-:W-:Y:S01]  /*608c0*/  ISETP.NE.U32.AND P4, PT, R2, RZ, PT ;  /* 0x000000ff0200720c */ /* 0x000fe20003f85070 */
[----:B------:R-:W3:Y:S04]  /*608d0*/  LDL.64 R206, [R1+0x8f8] ;  /* 0x0008f80001ce7983 */ /* 0x000ee80000100a00 */
[----:B------:R-:W3:Y:S04]  /*608e0*/  LDL.64 R208, [R1+0x990] ;  /* 0x0009900001d07983 */ /* 0x000ee80000100a00 */
[----:B------:R-:W3:Y:S04]  /*608f0*/  LDL.64 R210, [R1+0x9c8] ;  /* 0x0009c80001d27983 */ /* 0x000ee80000100a00 */
[----:B------:R-:W3:Y:S04]  /*60900*/  LDL.64 R202, [R1+0x908] ;  /* 0x0009080001ca7983 */ /* 0x000ee80000100a00 */
[----:B------:R-:W3:Y:S04]  /*60910*/  LDL.64 R194, [R1+0x538] ;  /* 0x0005380001c27983 */ /* 0x000ee80000100a00 */
[----:B------:R-:W3:Y:S04]  /*60920*/  LDL.64 R196, [R1+0x4c8] ;  /* 0x0004c80001c47983 */ /* 0x000ee80000100a00 */
[----:B------:R-:W3:Y:S04]  /*60930*/  LDL.64 R198, [R1+0x490] ;  /* 0x0004900001c67983 */ /* 0x000ee80000100a00 */
[----:B------:R-:W4:Y:S01]  /*60940*/  LDL.64 R200, [R1+0x440] ;  /* 0x0004400001c87983 */ /* 0x000f220000100a00 */
[----:B--2---:R-:W-:-:S04]  /*60950*/  IMAD.WIDE R100, R4, 0x4, R100 ;  /* 0x0000000404647825 */ /* 0x004fc800078e0264 */
[C---:B------:R-:W-:Y:S01]  /*60960*/  IMAD.WIDE R98, R4.reuse, 0x4, R222 ;  /* 0x0000000404627825 */ /* 0x040fe200078e02de */
[----:B------:R-:W-:Y:S03]  /*60970*/  LDGSTS.E [R20+-0x5bff8], desc[UR22][R100.64], P6 ;  /* 0xa400800064147fae */ /* 0x000fe6000b1a1016 */
[----:B------:R-:W-:Y:S01]  /*60980*/  IMAD.WIDE R224, R4, 0x4, R224 ;  /* 0x0000000404e07825 */ /* 0x000fe200078e02e0 */
[----:B------:R-:W-:Y:S03]  /*60990*/  LDGSTS.E [R20+-0x5a000], desc[UR22][R98.64], P1 ;  /* 0xa600000062147fae */ /* 0x000fe600089a1016 */
[----:B------:R-:W-:Y:S01]  /*609a0*/  VIADD R4, R19, 0x100000 ;  /* 0x0010000013047836 */ /* 0x000fe20000000000 */
[----:B------:R-:W2:Y:S04]  /*609b0*/  LDL.64 R222, [R1+0x860] ;  /* 0x0008600001de7983 */ /* 0x000ea80000100a00 */
[----:B------:R-:W-:Y:S04]  /*609c0*/  LDGSTS.E [R20+-0x59ff8], desc[UR22][R224.64], P4 ;  /* 0xa6008000e0147fae */ /* 0x000fe8000a1a1016 */
[----:B------:R-:W0:Y:S04]  /*609d0*/  LDGDEPBAR ;  /* 0x00000000000079af */ /* 0x000e280000000000 */
[----:B------:R-:W-:Y:S04]  /*609e0*/  LDGSTS.E [R4], desc[UR22][R12.64], P0 ;  /* 0x000000000c047fae */ /* 0x000fe800081a1016 */
[----:B------:R-:W2:Y:S01]  /*609f0*/  LDL.64 R12, [R1+0x9f8] ;  /* 0x0009f800010c7983 */ /* 0x000ea20000100a00 */
[----:B------:R-:W-:-:S04]  /*60a00*/  ISETP.GE.AND P3, PT, R3, UR9, PT ;  /* 0x0000000903007c0c */ /* 0x000fc8000bf66270 */
[----:B------:R-:W-:Y:S02]  /*60a10*/  SEL R2, RZ, 0x4, P3 ;  /* 0x00000004ff027807 */ /* 0x000fe40001800000 */
[----:B------:R-:W-:-:S04]  /*60a20*/  ISETP.GT.AND P3, PT, R252, 0x2ff, PT ;  /* 0x000002fffc00780c */ /* 0x000fc80003f64270 */
[----:B------:R-:W-:-:S04]  /*60a30*/  SEL R2, R2, RZ, P3 ;  /* 0x000000ff02027207 */ /* 0x000fc80001800000 */
[----:B------:R-:W-:Y:S01]  /*60a40*/  ISETP.NE.U32.AND P6, PT, R2, RZ, PT ;  /* 0x000000ff0200720c */ /* 0x000fe20003fc5070 */
[----:B------:R-:W-:-:S05]  /*60a50*/  VIADD R2, R19, 0x100000 ;  /* 0x0010000013027836 */ /* 0x000fca0000000000 */
[----:B------:R-:W-:Y:S04]  /*60a60*/  LDGSTS.E [R2+0x400], desc[UR22][R212.64], P0 ;  /* 0x00400000d4027fae */ /* 0x000fe800081a1016 */
[----:B------:R-:W-:Y:S04]  /*60a70*/  LDGSTS.E [R4+0x800], desc[UR22][R214.64], P0 ;  /* 0x00800000d6047fae */ /* 0x000fe800081a1016 */
[----:B------:R-:W-:Y:S04]  /*60a80*/  LDGSTS.E [R2+0xc00], desc[UR22][R204.64], P0 ;  /* 0x00c00000cc027fae */ /* 0x000fe800081a1016 */
[----:B------:R-:W2:Y:S04]  /*60a90*/  LDL.64 R212, [R1+0x978] ;  /* 0x0009780001d47983 */ /* 0x000ea80000100a00 */
[----:B------:R-:W2:Y:S04]  /*60aa0*/  LDL.64 R214, [R1+0x940] ;  /* 0x0009400001d67983 */ /* 0x000ea80000100a00 */
[----:B---3--:R-:W-:Y:S04]  /*60ab0*/  LDGSTS.E [R4+0x1000], desc[UR22][R216.64], P0 ;  /* 0x01000000d8047fae */ /* 0x008fe800081a1016 */
[----:B------:R-:W-:Y:S04]  /*60ac0*/  LDGSTS.E [R2+0x1400], desc[UR22][R218.64], P0 ;  /* 0x01400000da027fae */ /* 0x000fe800081a1016 */
[----:B----4-:R-:W-:Y:S04]  /*60ad0*/  LDGSTS.E [R4+0x1800], desc[UR22][R220.64], P0 ;  /* 0x01800000dc047fae */ /* 0x010fe800081a1016 */
[----:B------:R-:W3:Y:S04]  /*60ae0*/  LDL.64 R216, [R1+0x8e0] ;  /* 0x0008e00001d87983 */ /* 0x000ee80000100a00 */
[----:B------:R-:W4:Y:S04]  /*60af0*/  LDL.64 R218, [R1+0x8a0] ;  /* 0x0008a00001da7983 */ /* 0x000f280000100a00 */
[----:B------:R-:W4:Y:S04]  /*60b00*/  LDL.64 R204, [R1+0x868] ;  /* 0x0008680001cc7983 */ /* 0x000f280000100a00 */
[----:B------:R-:W4:Y:S04]  /*60b10*/  LDL.64 R220, [R1+0x830] ;  /* 0x0008300001dc7983 */ /* 0x000f280000100a00 */
[----:B--2---:R-:W-:Y:S04]  /*60b20*/  LDGSTS.E [R2+0x1c00], desc[UR22][R222.64], P0 ;  /* 0x01c00000de027fae */ /* 0x004fe800081a1016 */
[----:B------:R-:W-:Y:S04]  /*60b30*/  LDGSTS.E [R4+0x2000], desc[UR22][R206.64], P0 ;  /* 0x02000000ce047fae */ /* 0x000fe800081a1016 */
[----:B------:R-:W-:Y:S04]  /*60b40*/  LDGSTS.E [R2+0x2400], desc[UR22][R208.64], P0 ;  /* 0x02400000d0027fae */ /* 0x000fe800081a1016 */
[----:B------:R-:W2:Y:S04]  /*60b50*/  LDL.64 R222, [R1+0x800] ;  /* 0x0008000001de7983 */ /* 0x000ea80000100a00 */
[----:B------:R-:W2:Y:S04]  /*60b60*/  LDL.64 R206, [R1+0x7c8] ;  /* 0x0007c80001ce7983 */ /* 0x000ea80000100a00 */
[----:B------:R-:W2:Y:S04]  /*60b70*/  LDL.64 R208, [R1+0x788] ;  /* 0x0007880001d07983 */ /* 0x000ea80000100a00 */
[----:B------:R-:W-:Y:S04]  /*60b80*/  LDGSTS.E [R4+0x2800], desc[UR22][R12.64], P0 ;  /* 0x028000000c047fae */ /* 0x000fe800081a1016 */
[----:B------:R-:W-:Y:S04]  /*60b90*/  LDGSTS.E [R2+0x2c00], desc[UR22][R210.64], P0 ;  /* 0x02c00000d2027fae */ /* 0x000fe800081a1016 */
[----:B------:R-:W2:Y:S04]  /*60ba0*/  LDL.64 R12, [R1+0x758] ;  /* 0x00075800010c7983 */ /* 0x000ea80000100a00 */
[----:B------:R-:W2:Y:S04]  /*60bb0*/  LDL.64 R210, [R1+0x720] ;  /* 0x0007200001d27983 */ /* 0x000ea80000100a00 */
[----:B------:R-:W-:Y:S04]  /*60bc0*/  LDGSTS.E [R4+0x3000], desc[UR22][R212.64], P0 ;  /* 0x03000000d4047fae */ /* 0x000fe800081a1016 */
[----:B------:R-:W-:Y:S04]  /*60bd0*/  LDGSTS.E [R2+0x3400], desc[UR22][R214.64], P0 ;  /* 0x03400000d6027fae */ /* 0x000fe800081a1016 */
[----:B------:R-:W-:Y:S04]  /*60be0*/  LDGSTS.E [R4+0x3800], desc[UR22][R202.64], P0 ;  /* 0x03800000ca047fae */ /* 0x000fe800081a1016 */
[----:B------:R-:W2:Y:S04]  /*60bf0*/  LDL.64 R212, [R1+0x6d8] ;  /* 0x0006d80001d47983 */ /* 0x000ea80000100a00 */
[----:B------:R-:W2:Y:S04]  /*60c00*/  LDL.64 R214, [R1+0x688] ;  /* 0x0006880001d67983 */ /* 0x000ea80000100a00 */
[----:B---3--:R-:W-:Y:S04]  /*60c10*/  LDGSTS.E [R2+0x3c00], desc[UR22][R216.64], P0 ;  /* 0x03c00000d8027fae */ /* 0x008fe800081a1016 */
[----:B----4-:R-:W-:Y:S04]  /*60c20*/  LDGSTS.E [R4+0x4000], desc[UR22][R218.64], P0 ;  /* 0x04000000da047fae */ /* 0x010fe800081a1016 */
[----:B------:R-:W-:Y:S04]  /*60c30*/  LDGSTS.E [R2+0x4400], desc[UR22][R204.64], P0 ;  /* 0x04400000cc027fae */ /* 0x000fe800081a1016 */
[----:B------:R-:W3:Y:S04]  /*60c40*/  LDL.64 R216, [R1+0x5f0] ;  /* 0x0005f00001d87983 */ /* 0x000ee80000100a00 */
[----:B------:R-:W4:Y:S04]  /*60c50*/  LDL.64 R218, [R1+0x5c8] ;  /* 0x0005c80001da7983 */ /* 0x000f280000100a00 */
[----:B------:R-:W-:Y:S04]  /*60c60*/  LDGSTS.E [R4+0x4800], desc[UR22][R220.64], P0 ;  /* 0x04800000dc047fae */ /* 0x000fe800081a1016 */
        /* <DEDUP_REMOVED lines=15> */
[----:B------:R-:W2:Y:S04]  /*60d60*/  LDL.64 R212, [R1+0x60] ;  /* 0x0000600001d47983 */ /* 0x000ea80000100a00 */
[----:B------:R-:W2:Y:S04]  /*60d70*/  LDL.64 R214, [R1+0x50] ;  /* 0x0000500001d67983 */ /* 0x000ea80000100a00 */
[----:B---3--:R-:W-:Y:S04]  /*60d80*/  LDGSTS.E [R4+0x6800], desc[UR22][R216.64], P0 ;  /* 0x06800000d8047fae */ /* 0x008fe800081a1016 */
[----:B----4-:R-:W-:Y:S04]  /*60d90*/  LDGSTS.E [R2+0x6c00], desc[UR22][R218.64], P0 ;  /* 0x06c00000da027fae */ /* 0x010fe800081a1016 */
[----:B------:R-:W3:Y:S04]  /*60da0*/  LDL.64 R216, [R1+0x40] ;  /* 0x0000400001d87983 */ /* 0x000ee80000100a00 */
[----:B------:R-:W4:Y:S04]  /*60db0*/  LDL.64 R218, [R1+0x30] ;  /* 0x0000300001da7983 */ /* 0x000f280000100a00 */
[----:B------:R-:W-:Y:S04]  /*60dc0*/  LDGSTS.E [R4+0x7000], desc[UR22][R220.64], P0 ;  /* 0x07000000dc047fae */ /* 0x000fe800081a1016 */
[----:B------:R-:W4:Y:S04]  /*60dd0*/  LDL.64 R220, [R1+0x20] ;  /* 0x0000200001dc7983 */ /* 0x000f280000100a00 */
[----:B--2---:R-:W-:Y:S04]  /*60de0*/  LDGSTS.E [R2+0x7400], desc[UR22][R222.64], P0 ;  /* 0x07400000de027fae */ /* 0x004fe800081a1016 */
[----:B------:R-:W-:Y:S04]  /*60df0*/  LDGSTS.E [R4+0x7800], desc[UR22][R194.64], P0 ;  /* 0x07800000c2047fae */ /* 0x000fe800081a1016 */
[----:B------:R-:W2:Y:S04]  /*60e00*/  LDL.64 R222, [R1+0x10] ;  /* 0x0000100001de7983 */ /* 0x000ea80000100a00 */
[----:B------:R-:W2:Y:S04]  /*60e10*/  LDL.64 R194, [R1+0x568] ;  /* 0x0005680001c27983 */ /* 0x000ea80000100a00 */
[----:B------:R-:W-:Y:S04]  /*60e20*/  LDGSTS.E [R2+0x7c00], desc[UR22][R12.64], P0 ;  /* 0x07c000000c027fae */ /* 0x000fe800081a1016 */
[----:B------:R-:W-:Y:S04]  /*60e30*/  LDGSTS.E [R4+0x20000], desc[UR22][R196.64], P0 ;  /* 0x20000000c4047fae */ /* 0x000fe800081a1016 */
[----:B------:R-:W-:Y:S04]  /*60e40*/  LDGSTS.E [R2+0x20400], desc[UR22][R198.64], P0 ;  /* 0x20400000c6027fae */ /* 0x000fe800081a1016 */
[----:B------:R-:W2:Y:S04]  /*60e50*/  LDL.64 R12, [R1] ;  /* 0x00000000010c7983 */ /* 0x000ea80000100a00 */
        /* <DEDUP_REMOVED lines=10> */
[----:B---3--:R-:W-:Y:S04]  /*60f00*/  LDGSTS.E [R4+0x22800], desc[UR22][R216.64], P0 ;  /* 0x22800000d8047fae */ /* 0x008fe800081a1016 */
[----:B------:R-:W3:Y:S04]  /*60f10*/  LDL.64 R214, [R1+0xbc0] ;  /* 0x000bc00001d67983 */ /* 0x000ee80000100a00 */
[----:B----4-:R-:W-:Y:S04]  /*60f20*/  LDGSTS.E [R2+0x22c00], desc[UR22][R218.64], P0 ;  /* 0x22c00000da027fae */ /* 0x010fe800081a1016 */
[----:B------:R-:W4:Y:S04]  /*60f30*/  LDL.64 R216, [R1+0xb80] ;  /* 0x000b800001d87983 */ /* 0x000f280000100a00 */
        /* <DEDUP_REMOVED lines=9> */
[----:B------:R-:W4:Y:S04]  /*60fd0*/  LDL.64 R200, [R1+0x4c0] ;  /* 0x0004c00001c87983 */ /* 0x000f280000100a00 */
[----:B--2---:R-:W-:Y:S04]  /*60fe0*/  LDGSTS.E [R2+0x23400], desc[UR22][R222.64], P0 ;  /* 0x23400000de027fae */ /* 0x004fe800081a1016 */
[----:B------:R-:W2:Y:S04]  /*60ff0*/  LDL.64 R222, [R1+0xac8] ;  /* 0x000ac80001de7983 */ /* 0x000ea80000100a00 */
[----:B------:R-:W-:Y:S04]  /*61000*/  LDGSTS.E [R4+0x23800], desc[UR22][R12.64], P0 ;  /* 0x238000000c047fae */ /* 0x000fe800081a1016 */
[----:B------:R-:W-:Y:S04]  /*61010*/  LDGSTS.E [R2+0x23c00], desc[UR22][R248.64], P0 ;  /* 0x23c00000f8027fae */ /* 0x000fe800081a1016 */
[----:B------:R-:W-:Y:S04]  /*61020*/  LDGSTS.E [R4+0x24000], desc[UR22][R244.64], P0 ;  /* 0x24000000f4047fae */ /* 0x000fe800081a1016 */
[----:B------:R-:W2:Y:S04]  /*61030*/  LDL.64 R12, [R1+0xa70] ;  /* 0x000a7000010c7983 */ /* 0x000ea80000100a00 */
        /* <DEDUP_REMOVED lines=14> */
[----:B------:R1:W-:Y:S02]  /*61120*/  LDGSTS.E [R2+0x27c00], desc[UR22][R80.64], P0 ;  /* 0x27c0000050027fae */ /* 0x0003e400081a1016 */
[----:B-1----:R-:W-:-:S02]  /*61130*/  VIADD R4, R18, 0x100000 ;  /* 0x0010000012047836 */ /* 0x002fc40000000000 */
[----:B------:R-:W-:-:S03]  /*61140*/  VIADD R2, R18, 0x100000 ;  /* 0x0010000012027836 */ /* 0x000fc60000000000 */
[----:B------:R-:W-:Y:S04]  /*61150*/  LDGSTS.E [R4+0x80], desc[UR22][R210.64], P0 ;  /* 0x00080000d2047fae */ /* 0x000fe800081a1016 */
[----:B------:R-:W-:Y:S04]  /*61160*/  LDGSTS.E [R2+0x480], desc[UR22][R212.64], P0 ;  /* 0x00480000d4027fae */ /* 0x000fe800081a1016 */
[----:B---3--:R-:W-:Y:S04]  /*61170*/  LDGSTS.E [R4+0x880], desc[UR22][R214.64], P0 ;  /* 0x00880000d6047fae */ /* 0x008fe800081a1016 */
[----:B------:R-:W3:Y:S04]  /*61180*/  LDL.64 R210, [R1+0xa38] ;  /* 0x000a380001d27983 */ /* 0x000ee80000100a00 */
[----:B------:R-:W3:Y:S04]  /*61190*/  LDL.64 R212, [R1+0xa08] ;  /* 0x000a080001d47983 */ /* 0x000ee80000100a00 */
[----:B------:R-:W3:Y:S04]  /*611a0*/  LDL.64 R214, [R1+0x9a0] ;  /* 0x0009a00001d67983 */ /* 0x000ee80000100a00 */
[----:B----4-:R-:W-:Y:S04]  /*611b0*/  LDGSTS.E [R2+0xc80], desc[UR22][R216.64], P0 ;  /* 0x00c80000d8027fae */ /* 0x010fe800081a1016 */
[----:B------:R-:W-:Y:S04]  /*611c0*/  LDGSTS.E [R4+0x1080], desc[UR22][R218.64], P0 ;  /* 0x01080000da047fae */ /* 0x000fe800081a1016 */
[----:B------:R-:W-:Y:S04]  /*611d0*/  LDGSTS.E [R2+0x1480], desc[UR22][R220.64], P0 ;  /* 0x01480000dc027fae */ /* 0x000fe800081a1016 */
[----:B------:R-:W4:Y:S04]  /*611e0*/  LDL.64 R216, [R1+0x968] ;  /* 0x0009680001d87983 */ /* 0x000f280000100a00 */
[----:B------:R-:W4:Y:S04]  /*611f0*/  LDL.64 R218, [R1+0x900] ;  /* 0x0009000001da7983 */ /* 0x000f280000100a00 */
[----:B------:R-:W-:Y:S04]  /*61200*/  LDGSTS.E [R4+0x1880], desc[UR22][R206.64], P0 ;  /* 0x01880000ce047fae */ /* 0x000fe800081a1016 */
[----:B------:R-:W4:Y:S04]  /*61210*/  LDL.64 R220, [R1+0x8c8] ;  /* 0x0008c80001dc7983 */ /* 0x000f280000100a00 */
[----:B------:R-:W4:Y:S04]  /*61220*/  LDL.64 R206, [R1+0x890] ;  /* 0x0008900001ce7983 */ /* 0x000f280000100a00 */
[----:B--2---:R-:W-:Y:S04]  /*61230*/  LDGSTS.E [R2+0x1c80], desc[UR22][R222.64], P0 ;  /* 0x01c80000de027fae */ /* 0x004fe800081a1016 */
[----:B------:R-:W-:Y:S04]  /*61240*/  LDGSTS.E [R4+0x2080], desc[UR22][R208.64], P0 ;  /* 0x02080000d0047fae */ /* 0x000fe800081a1016 */
[----:B------:R-:W2:Y:S04]  /*61250*/  LDL.64 R222, [R1+0x858] ;  /* 0x0008580001de7983 */ /* 0x000ea80000100a00 */
[----:B------:R-:W2:Y:S04]  /*61260*/  LDL.64 R208, [R1+0x7e0] ;  /* 0x0007e00001d07983 */ /* 0x000ea80000100a00 */
[----:B------:R-:W-:Y:S04]  /*61270*/  LDGSTS.E [R2+0x2480], desc[UR22][R12.64], P0 ;  /* 0x024800000c027fae */ /* 0x000fe800081a1016 */
[----:B------:R-:W2:Y:S04]  /*61280*/  LDL.64 R12, [R1+0x818] ;  /* 0x00081800010c7983 */ /* 0x000ea80000100a00 */
[----:B---3--:R-:W-:Y:S04]  /*61290*/  LDGSTS.E [R4+0x2880], desc[UR22][R210.64], P0 ;  /* 0x02880000d2047fae */ /* 0x008fe800081a1016 */
[----:B------:R-:W-:Y:S04]  /*612a0*/  LDGSTS.E [R2+0x2c80], desc[UR22][R212.64], P0 ;  /* 0x02c80000d4027fae */ /* 0x000fe800081a1016 */
[----:B------:R-:W-:Y:S04]  /*612b0*/  LDGSTS.E [R4+0x3080], desc[UR22][R202.64], P0 ;  /* 0x03080000ca047fae */ /* 0x000fe800081a1016 */
[----:B------:R-:W-:Y:S04]  /*612c0*/  LDGSTS.E [R2+0x3480], desc[UR22][R214.64], P0 ;  /* 0x03480000d6027fae */ /* 0x000fe800081a1016 */
[----:B------:R-:W3:Y:S04]  /*612d0*/  LDL.64 R210, [R1+0x7a8] ;  /* 0x0007a80001d27983 */ /* 0x000ee80000100a00 */
[----:B------:R-:W3:Y:S04]  /*612e0*/  LDL.64 R212, [R1+0x768] ;  /* 0x0007680001d47983 */ /* 0x000ee80000100a00 */
[----:B----4-:R-:W-:Y:S04]  /*612f0*/  LDGSTS.E [R4+0x3880], desc[UR22][R216.64], P0 ;  /* 0x03880000d8047fae */ /* 0x010fe800081a1016 */
        /* <DEDUP_REMOVED lines=11> */
[----:B--2---:R-:W-:Y:S04]  /*613b0*/  LDGSTS.E [R2+0x4c80], desc[UR22][R222.64], P0 ;  /* 0x04c80000de027fae */ /* 0x004fe800081a1016 */
[----:B------:R-:W2:Y:S04]  /*613c0*/  LDL.64 R222, [R1+0x5d0] ;  /* 0x0005d00001de7983 */ /* 0x000ea80000100a00 */
[----:B------:R-:W-:Y:S04]  /*613d0*/  LDGSTS.E [R4+0x5080], desc[UR22][R12.64], P0 ;  /* 0x050800000c047fae */ /* 0x000fe800081a1016 */
[----:B------:R-:W-:Y:S04]  /*613e0*/  LDGSTS.E [R2+0x5480], desc[UR22][R208.64], P0 ;  /* 0x05480000d0027fae */ /* 0x000fe800081a1016 */
[----:B------:R-:W2:Y:S04]  /*613f0*/  LDL.64 R12, [R1+0x5a8] ;  /* 0x0005a800010c7983 */ /* 0x000ea80000100a00 */
[----:B------:R-:W2:Y:S04]  /*61400*/  LDL.64 R208, [R1+0x330] ;  /* 0x0003300001d07983 */ /* 0x000ea80000100a00 */
[----:B---3--:R-:W-:Y:S04]  /*61410*/  LDGSTS.E [R4+0x5880], desc[UR22][R210.64], P0 ;  /* 0x05880000d2047fae */ /* 0x008fe800081a1016 */
[----:B------:R-:W-:Y:S04]  /*61420*/  LDGSTS.E [R2+0x5c80], desc[UR22][R212.64], P0 ;  /* 0x05c80000d4027fae */ /* 0x000fe800081a1016 */
[----:B------:R-:W3:Y:S04]  /*61430*/  LDL.64 R210, [R1+0x300] ;  /* 0x0003000001d27983 */ /* 0x000ee80000100a00 */
[----:B----4-:R-:W-:Y:S04]  /*61440*/  LDGSTS.E [R4+0x6080], desc[UR22][R214.64], P0 ;  /* 0x06080000d6047fae */ /* 0x010fe800081a1016 */
        /* <DEDUP_REMOVED lines=61> */
[----:B------:R3:W-:Y:S01]  /*61820*/  LDGSTS.E [R2+0x27c80], desc[UR22][R48.64], P0 ;  /* 0x27c8000030027fae */ /* 0x0007e200081a1016 */
[----:B-1----:R-:W-:-:S02]  /*61830*/  VIADD R4, R17, 0x100000 ;  /* 0x0010000011047836 */ /* 0x002fc40000000000 */
[----:B---3--:R-:W-:-:S03]  /*61840*/  VIADD R2, R17, 0x100000 ;  /* 0x0010000011027836 */ /* 0x008fc60000000000 */
[----:B------:R-:W-:Y:S04]  /*61850*/  LDGSTS.E [R4+0x100], desc[UR22][R208.64], P0 ;  /* 0x00100000d0047fae */ /* 0x000fe800081a1016 */
[----:B------:R-:W-:Y:S04]  /*61860*/  LDGSTS.E [R2+0x500], desc[UR22][R210.64], P0 ;  /* 0x00500000d2027fae */ /* 0x000fe800081a1016 */
[----:B------:R-:W3:Y:S04]  /*61870*/  LDL.64 R208, [R1+0xa88] ;  /* 0x000a880001d07983 */ /* 0x000ee80000100a00 */
[----:B------:R-:W3:Y:S04]  /*61880*/  LDL.64 R210, [R1+0xa18] ;  /* 0x000a180001d27983 */ /* 0x000ee80000100a00 */
[----:B--2---:R-:W-:Y:S04]  /*61890*/  LDGSTS.E [R4+0x900], desc[UR22][R12.64], P0 ;  /* 0x009000000c047fae */ /* 0x004fe800081a1016 */
[----:B----4-:R-:W-:Y:S04]  /*618a0*/  LDGSTS.E [R2+0xd00], desc[UR22][R212.64], P0 ;  /* 0x00d00000d4027fae */ /* 0x010fe800081a1016 */
[----:B------:R-:W-:Y:S04]  /*618b0*/  LDGSTS.E [R4+0x1100], desc[UR22][R214.64], P0 ;  /* 0x01100000d6047fae */ /* 0x000fe800081a1016 */
[----:B------:R-:W2:Y:S04]  /*618c0*/  LDL.64 R12, [R1+0xa40] ;  /* 0x000a4000010c7983 */ /* 0x000ea80000100a00 */
[----:B------:R-:W4:Y:S04]  /*618d0*/  LDL.64 R212, [R1+0x9e8] ;  /* 0x0009e80001d47983 */ /* 0x000f280000100a00 */
[----:B------:R-:W4:Y:S04]  /*618e0*/  LDL.64 R214, [R1+0x9c0] ;  /* 0x0009c00001d67983 */ /* 0x000f280000100a00 */
[----:B------:R-:W-:Y:S04]  /*618f0*/  LDGSTS.E [R2+0x1500], desc[UR22][R204.64], P0 ;  /* 0x01500000cc027fae */ /* 0x000fe800081a1016 */
[----:B------:R-:W-:Y:S04]  /*61900*/  LDGSTS.E [R4+0x1900], desc[UR22][R216.64], P0 ;  /* 0x01900000d8047fae */ /* 0x000fe800081a1016 */
[----:B------:R-:W-:Y:S04]  /*61910*/  LDGSTS.E [R2+0x1d00], desc[UR22][R218.64], P0 ;  /* 0x01d00000da027fae */ /* 0x000fe800081a1016 */
[----:B------:R-:W-:Y:S04]  /*61920*/  LDGSTS.E [R4+0x2100], desc[UR22][R220.64], P0 ;  /* 0x02100000dc047fae */ /* 0x000fe800081a1016 */
[----:B------:R-:W4:Y:S04]  /*61930*/  LDL.64 R216, [R1+0x948] ;  /* 0x0009480001d87983 */ /* 0x000f280000100a00 */
[----:B------:R-:W4:Y:S04]  /*61940*/  LDL.64 R218, [R1+0x918] ;  /* 0x0009180001da7983 */ /* 0x000f280000100a00 */
[----:B------:R-:W4:Y:S04]  /*61950*/  LDL.64 R204, [R1+0x8d8] ;  /* 0x0008d80001cc7983 */ /* 0x000f280000100a00 */
[----:B------:R-:W4:Y:S04]  /*61960*/  LDL.64 R220, [R1+0x898] ;  /* 0x0008980001dc7983 */ /* 0x000f280000100a00 */
[----:B------:R-:W-:Y:S04]  /*61970*/  LDGSTS.E [R2+0x2500], desc[UR22][R222.64], P0 ;  /* 0x02500000de027fae */ /* 0x000fe800081a1016 */
[----:B------:R-:W-:Y:S04]  /*61980*/  LDGSTS.E [R4+0x2900], desc[UR22][R206.64], P0 ;  /* 0x02900000ce047fae */ /* 0x000fe800081a1016 */
[----:B------:R-:W4:Y:S04]  /*61990*/  LDL.64 R222, [R1+0x850] ;  /* 0x0008500001de7983 */ /* 0x000f280000100a00 */
[----:B------:R-:W4:Y:S04]  /*619a0*/  LDL.64 R206, [R1+0x810] ;  /* 0x0008100001ce7983 */ /* 0x000f280000100a00 */
[----:B---3--:R-:W-:Y:S04]  /*619b0*/  LDGSTS.E [R2+0x2d00], desc[UR22][R208.64], P0 ;  /* 0x02d00000d0027fae */ /* 0x008fe800081a1016 */
[----:B------:R-:W3:Y:S04]  /*619c0*/  LDL.64 R208, [R1+0x7d8] ;  /* 0x0007d80001d07983 */ /* 0x000ee80000100a00 */
[----:B--2---:R-:W-:Y:S04]  /*619d0*/  LDGSTS.E [R4+0x3100], desc[UR22][R12.64], P0 ;  /* 0x031000000c047fae */ /* 0x004fe800081a1016 */
[----:B------:R-:W-:Y:S04]  /*619e0*/  LDGSTS.E [R2+0x3500], desc[UR22][R210.64], P0 ;  /* 0x03500000d2027fae */ /* 0x000fe800081a1016 */
        /* <DEDUP_REMOVED lines=15> */
[----:B------:R-:W4:Y:S04]  /*61ae0*/  LDL.64 R220, [R1+0x5c0] ;  /* 0x0005c00001dc7983 */ /* 0x000f280000100a00 */
[----:B------:R-:W4:Y:S04]  /*61af0*/  LDL.64 R222, [R1+0x588] ;  /* 0x0005880001de7983 */ /* 0x000f280000100a00 */
[----:B------:R-:W4:Y:S04]  /*61b00*/  LDL.64 R202, [R1+0x390] ;  /* 0x0003900001ca7983 */ /* 0x000f280000100a00 */
[----:B------:R-:W4:Y:S04]  /*61b10*/  LDL.64 R204, [R1+0x348] ;  /* 0x0003480001cc7983 */ /* 0x000f280000100a00 */
[----:B------:R-:W4:Y:S04]  /*61b20*/  LDL.64 R206, [R1+0x2f8] ;  /* 0x0002f80001ce7983 */ /* 0x000f280000100a00 */
[----:B---3--:R-:W-:Y:S04]  /*61b30*/  LDGSTS.E [R2+0x5d00], desc[UR22][R208.64], P0 ;  /* 0x05d00000d0027fae */ /* 0x008fe800081a1016 */
[----:B------:R-:W3:Y:S04]  /*61b40*/  LDL.64 R208, [R1+0xb8] ;  /* 0x0000b80001d07983 */ /* 0x000ee80000100a00 */
[----:B--2---:R-:W-:Y:S04]  /*61b50*/  LDGSTS.E [R4+0x6100], desc[UR22][R12.64], P0 ;  /* 0x061000000c047fae */ /* 0x004fe800081a1016 */
[----:B----4-:R-:W-:Y:S04]  /*61b60*/  LDGSTS.E [R2+0x6500], desc[UR22][R210.64], P0 ;  /* 0x06500000d2027fae */ /* 0x010fe800081a1016 */
[----:B------:R-:W2:Y:S04]  /*61b70*/  LDL.64 R12, [R1+0x518] ;  /* 0x00051800010c7983 */ /* 0x000ea80000100a00 */
[----:B------:R-:W-:Y:S04]  /*61b80*/  LDGSTS.E [R4+0x6900], desc[UR22][R212.64], P0 ;  /* 0x06900000d4047fae */ /* 0x000fe800081a1016 */
[----:B------:R-:W4:Y:S04]  /*61b90*/  LDL.64 R210, [R1+0xb0] ;  /* 0x0000b00001d27983 */ /* 0x000f280000100a00 */
[----:B------:R-:W-:Y:S04]  /*61ba0*/  LDGSTS.E [R2+0x6d00], desc[UR22][R214.64], P0 ;  /* 0x06d00000d6027fae */ /* 0x000fe800081a1016 */
[----:B------:R-:W3:Y:S04]  /*61bb0*/  LDL.64 R212, [R1+0xa8] ;  /* 0x0000a80001d47983 */ /* 0x000ee80000100a00 */
[----:B------:R-:W-:Y:S04]  /*61bc0*/  LDGSTS.E [R4+0x7100], desc[UR22][R216.64], P0 ;  /* 0x07100000d8047fae */ /* 0x000fe800081a1016 */
[----:B------:R-:W3:Y:S04]  /*61bd0*/  LDL.64 R214, [R1+0xa0] ;  /* 0x0000a00001d67983 */ /* 0x000ee80000100a00 */
[----:B------:R-:W-:Y:S04]  /*61be0*/  LDGSTS.E [R2+0x7500], desc[UR22][R218.64], P0 ;  /* 0x07500000da027fae */ /* 0x000fe800081a1016 */
[----:B------:R-:W3:Y:S04]  /*61bf0*/  LDL.64 R216, [R1+0x98] ;  /* 0x0000980001d87983 */ /* 0x000ee80000100a00 */
[----:B------:R-:W4:Y:S04]  /*61c00*/  LDL.64 R218, [R1+0x90] ;  /* 0x0000900001da7983 */ /* 0x000f280000100a00 */
[----:B------:R-:W-:Y:S04]  /*61c10*/  LDGSTS.E [R4+0x7900], desc[UR22][R220.64], P0 ;  /* 0x07900000dc047fae */ /* 0x000fe800081a1016 */
[----:B------:R-:W-:Y:S04]  /*61c20*/  LDGSTS.E [R2+0x7d00], desc[UR22][R222.64], P0 ;  /* 0x07d00000de027fae */ /* 0x000fe800081a1016 */
        /* <DEDUP_REMOVED lines=8> */
[----:B------:R-:W-:Y:S04]  /*61cb0*/  LDGSTS.E [R4+0x21100], desc[UR22][R200.64], P0 ;  /* 0x21100000c8047fae */ /* 0x000fe800081a1016 */
[----:B------:R-:W-:Y:S04]  /*61cc0*/  LDGSTS.E [R2+0x21500], desc[UR22][R202.64], P0 ;  /* 0x21500000ca027fae */ /* 0x000fe800081a1016 */
[----:B------:R-:W-:Y:S04]  /*61cd0*/  LDGSTS.E [R4+0x21900], desc[UR22][R204.64], P0 ;  /* 0x21900000cc047fae */ /* 0x000fe800081a1016 */
[----:B------:R-:W-:Y:S04]  /*61ce0*/  LDGSTS.E [R2+0x21d00], desc[UR22][R206.64], P0 ;  /* 0x21d00000ce027fae */ /* 0x000fe800081a1016 */
[----:B---3--:R-:W-:Y:S04]  /*61cf0*/  LDGSTS.E [R4+0x22100], desc[UR22][R208.64], P0 ;  /* 0x22100000d0047fae */ /* 0x008fe800081a1016 */
[----:B----4-:R-:W-:Y:S04]  /*61d00*/  LDGSTS.E [R2+0x22500], desc[UR22][R210.64], P0 ;  /* 0x22500000d2027fae */ /* 0x010fe800081a1016 */
[----:B------:R-:W-:Y:S04]  /*61d10*/  LDGSTS.E [R4+0x22900], desc[UR22][R212.64], P0 ;  /* 0x22900000d4047fae */ /* 0x000fe800081a1016 */
[----:B------:R-:W-:Y:S04]  /*61d20*/  LDGSTS.E [R2+0x22d00], desc[UR22][R214.64], P0 ;  /* 0x22d00000d6027fae */ /* 0x000fe800081a1016 */
[----:B------:R-:W3:Y:S04]  /*61d30*/  LDL.64 R204, [R1+0xd30] ;  /* 0x000d300001cc7983 */ /* 0x000ee80000100a00 */
        /* <DEDUP_REMOVED lines=37> */
[----:B----4-:R-:W-:Y:S04]  /*61f90*/  LDGSTS.E [R2+0x580], desc[UR22][R214.64], P0 ;  /* 0x00580000d6027fae */ /* 0x010fe800081a1016 */
[----:B------:R-:W-:Y:S04]  /*61fa0*/  LDGSTS.E [R4+0x980], desc[UR22][R216.64], P0 ;  /* 0x00980000d8047fae */ /* 0x000fe800081a1016 */
[----:B------:R-:W3:Y:S04]  /*61fb0*/  LDL.64 R204, [R1+0xb10] ;  /* 0x000b100001cc7983 */ /* 0x000ee80000100a00 */
[----:B------:R-:W4:Y:S04]  /*61fc0*/  LDL.64 R214, [R1+0xae0] ;  /* 0x000ae00001d67983 */ /* 0x000f280000100a00 */
[----:B------:R-:W4:Y:S04]  /*61fd0*/  LDL.64 R216, [R1+0xab8] ;  /* 0x000ab80001d87983 */ /* 0x000f280000100a00 */
[----:B------:R-:W-:Y:S04]  /*61fe0*/  LDGSTS.E [R2+0xd80], desc[UR22][R218.64], P0 ;  /* 0x00d80000da027fae */ /* 0x000fe800081a1016 */
[----:B------:R-:W-:Y:S04]  /*61ff0*/  LDGSTS.E [R4+0x1180], desc[UR22][R220.64], P0 ;  /* 0x01180000dc047fae */ /* 0x000fe800081a1016 */
[----:B------:R-:W-:Y:S04]  /*62000*/  LDGSTS.E [R2+0x1580], desc[UR22][R206.64], P0 ;  /* 0x01580000ce027fae */ /* 0x000fe800081a1016 */
[----:B------:R-:W4:Y:S04]  /*62010*/  LDL.64 R218, [R1+0xa80] ;  /* 0x000a800001da7983 */ /* 0x000f280000100a00 */
[----:B------:R-:W4:Y:S04]  /*62020*/  LDL.64 R220, [R1+0xa50] ;  /* 0x000a500001dc7983 */ /* 0x000f280000100a00 */
[----:B------:R-:W4:Y:S04]  /*62030*/  LDL.64 R206, [R1+0xa28] ;  /* 0x000a280001ce7983 */ /* 0x000f280000100a00 */
[----:B------:R-:W-:Y:S04]  /*62040*/  LDGSTS.E [R4+0x1980], desc[UR22][R222.64], P0 ;  /* 0x01980000de047fae */ /* 0x000fe800081a1016 */
[----:B------:R-:W-:Y:S04]  /*62050*/  LDGSTS.E [R2+0x1d80], desc[UR22][R208.64], P0 ;  /* 0x01d80000d0027fae */ /* 0x000fe800081a1016 */
        /* <DEDUP_REMOVED lines=8> */
[----:B---3--:R-:W-:Y:S04]  /*620e0*/  LDGSTS.E [R2+0x2d80], desc[UR22][R204.64], P0 ;  /* 0x02d80000cc027fae */ /* 0x008fe800081a1016 */
        /* <DEDUP_REMOVED lines=100> */
[----:B------:R1:W-:Y:S04]  /*62730*/  LDGSTS.E [R4+0x27980], desc[UR22][R208.64], P0 ;  /* 0x27980000d0047fae */ /* 0x0003e800081a1016 */
[----:B------:R-:W4:Y:S04]  /*62740*/  LDL.64 R222, [R1+0xcb0] ;  /* 0x000cb00001de7983 */ /* 0x000f280000100a00 */
[----:B------:R-:W4:Y:S04]  /*62750*/  LDL.64 R208, [R1+0xc88] ;  /* 0x000c880001d07983 */ /* 0x000f280000100a00 */
[----:B--2---:R2:W-:Y:S04]  /*62760*/  LDGSTS.E [R2+0x27d80], desc[UR22][R12.64], P0 ;  /* 0x27d800000c027fae */ /* 0x0045e800081a1016 */
[----:B------:R-:W4:Y:S01]  /*62770*/  LDL.64 R12, [R1+0xc48] ;  /* 0x000c4800010c7983 */ /* 0x000f220000100a00 */
[----:B-1----:R-:W-:-:S02]  /*62780*/  VIADD R4, R15, 0x100000 ;  /* 0x001000000f047836 */ /* 0x002fc40000000000 */
[----:B--2---:R-:W-:-:S03]  /*62790*/  VIADD R2, R15, 0x100000 ;  /* 0x001000000f027836 */ /* 0x004fc60000000000 */
        /* <DEDUP_REMOVED lines=20> */
[----:B------:R-:W-:Y:S04]  /*628e0*/  LDGSTS.E [R4+0x2a00], desc[UR22][R12.64], P0 ;  /* 0x02a000000c047fae */ /* 0x000fe800081a1016 */
[----:B------:R-:W4:Y:S04]  /*628f0*/  LDL.64 R12, [R1+0x9d8] ;  /* 0x0009d800010c7983 */ /* 0x000f280000100a00 */
[----:B--2---:R-:W-:Y:S04]  /*62900*/  LDGSTS.E [R2+0x2e00], desc[UR22][R210.64], P0 ;  /* 0x02e00000d2027fae */ /* 0x004fe800081a1016 */
        /* <DEDUP_REMOVED lines=99> */
[----:B------:R1:W-:Y:S04]  /*62f40*/  LDGSTS.E [R4+0x27a00], desc[UR22][R206.64], P0 ;  /* 0x27a00000ce047fae */ /* 0x0003e800081a1016 */
[----:B------:R-:W4:Y:S04]  /*62f50*/  LDL.64 R218, [R1+0xd98] ;  /* 0x000d980001da7983 */ /* 0x000f280000100a00 */
[----:B------:R-:W4:Y:S04]  /*62f60*/  LDL.64 R220, [R1+0xd78] ;  /* 0x000d780001dc7983 */ /* 0x000f280000100a00 */
[----:B------:R-:W4:Y:S04]  /*62f70*/  LDL.64 R206, [R1+0xd58] ;  /* 0x000d580001ce7983 */ /* 0x000f280000100a00 */
[----:B------:R1:W-:Y:S04]  /*62f80*/  LDGSTS.E [R2+0x27e00], desc[UR22][R222.64], P0 ;  /* 0x27e00000de027fae */ /* 0x0003e800081a1016 */
[----:B------:R-:W4:Y:S01]  /*62f90*/  LDL.64 R222, [R1+0xd38] ;  /* 0x000d380001de7983 */ /* 0x000f220000100a00 */
[----:B-1----:R-:W-:-:S02]  /*62fa0*/  VIADD R4, R14, 0x100000 ;  /* 0x001000000e047836 */ /* 0x002fc40000000000 */
[----:B------:R-:W-:-:S03]  /*62fb0*/  VIADD R2, R14, 0x100000 ;  /* 0x001000000e027836 */ /* 0x000fc60000000000 */
[----:B------:R-:W-:Y:S04]  /*62fc0*/  LDGSTS.E [R4+0x280], desc[UR22][R208.64], P0 ;  /* 0x00280000d0047fae */ /* 0x000fe800081a1016 */
        /* <DEDUP_REMOVED lines=123> */
[----:B------:R1:W-:Y:S04]  /*63780*/  LDGSTS.E [R4+0x27a80], desc[UR22][R218.64], P0 ;  /* 0x27a80000da047fae */ /* 0x0003e800081a1016 */
[----:B------:R1:W-:Y:S02]  /*63790*/  LDGSTS.E [R2+0x27e80], desc[UR22][R220.64], P0 ;  /* 0x27e80000dc027fae */ /* 0x0003e400081a1016 */
[----:B-1----:R-:W-:-:S02]  /*637a0*/  VIADD R4, R10, 0x100000 ;  /* 0x001000000a047836 */ /* 0x002fc40000000000 */
[----:B------:R-:W4:Y:S01]  /*637b0*/  LDL.64 R218, [R1+0xe60] ;  /* 0x000e600001da7983 */ /* 0x000f220000100a00 */
[----:B------:R-:W-:-:S03]  /*637c0*/  VIADD R2, R10, 0x100000 ;  /* 0x001000000a027836 */ /* 0x000fc60000000000 */
[----:B------:R-:W4:Y:S04]  /*637d0*/  LDL.64 R220, [R1+0xe00] ;  /* 0x000e000001dc7983 */ /* 0x000f280000100a00 */
[----:B------:R-:W-:Y:S04]  /*637e0*/  LDGSTS.E [R4+0x300], desc[UR22][R206.64], P0 ;  /* 0x00300000ce047fae */ /* 0x000fe800081a1016 */
[----:B------:R-:W-:Y:S04]  /*637f0*/  LDGSTS.E [R2+0x700], desc[UR22][R222.64], P0 ;  /* 0x00700000de027fae */ /* 0x000fe800081a1016 */
[----:B------:R-:W4:Y:S04]  /*63800*/  LDL.64 R206, [R1+0xde8] ;  /* 0x000de80001ce7983 */ /* 0x000f280000100a00 */
        /* <DEDUP_REMOVED lines=120> */
[----:B----4-:R1:W-:Y:S04]  /*63f90*/  LDGSTS.E [R4+0x27b00], desc[UR22][R214.64], P0 ;  /* 0x27b00000d6047fae */ /* 0x0103e800081a1016 */
[----:B------:R3:W-:Y:S04]  /*63fa0*/  LDGSTS.E [R2+0x27f00], desc[UR22][R216.64], P0 ;  /* 0x27f00000d8027fae */ /* 0x0007e800081a1016 */
[----:B------:R-:W4:Y:S01]  /*63fb0*/  LDL.64 R204, [R1+0xe58] ;  /* 0x000e580001cc7983 */ /* 0x000f220000100a00 */
[----:B-1----:R-:W-:-:S03]  /*63fc0*/  VIADD R4, R5, 0x100000 ;  /* 0x0010000005047836 */ /* 0x002fc60000000000 */
[----:B------:R-:W4:Y:S01]  /*63fd0*/  LDL.64 R214, [R1+0xf50] ;  /* 0x000f500001d67983 */ /* 0x000f220000100a00 */
[----:B---3--:R-:W-:-:S03]  /*63fe0*/  VIADD R2, R5, 0x100000 ;  /* 0x0010000005027836 */ /* 0x008fc60000000000 */
[----:B------:R-:W3:Y:S04]  /*63ff0*/  LDL.64 R216, [R1+0xf40] ;  /* 0x000f400001d87983 */ /* 0x000ee80000100a00 */
[----:B------:R-:W-:Y:S04]  /*64000*/  LDGSTS.E [R4+0x380], desc[UR22][R218.64], P0 ;  /* 0x00380000da047fae */ /* 0x000fe800081a1016 */
[----:B------:R-:W-:Y:S04]  /*64010*/  LDGSTS.E [R2+0x780], desc[UR22][R220.64], P0 ;  /* 0x00780000dc027fae */ /* 0x000fe800081a1016 */
[----:B------:R-:W3:Y:S04]  /*64020*/  LDL.64 R218, [R1+0xf30] ;  /* 0x000f300001da7983 */ /* 0x000ee80000100a00 */
[----:B------:R-:W3:Y:S04]  /*64030*/  LDL.64 R220, [R1+0xf20] ;  /* 0x000f200001dc7983 */ /* 0x000ee80000100a00 */
        /* <DEDUP_REMOVED lines=8> */
[----:B--2---:R-:W-:Y:S04]  /*640c0*/  LDGSTS.E [R4+0x1b80], desc[UR22][R210.64], P0 ;  /* 0x01b80000d2047fae */ /* 0x004fe800081a1016 */
[----:B------:R-:W-:Y:S04]  /*640d0*/  LDGSTS.E [R2+0x1f80], desc[UR22][R212.64], P0 ;  /* 0x01f80000d4027fae */ /* 0x000fe800081a1016 */
[----:B------:R-:W-:Y:S04]  /*640e0*/  LDGSTS.E [R4+0x2380], desc[UR22][R202.64], P0 ;  /* 0x02380000ca047fae */ /* 0x000fe800081a1016 */
[----:B------:R-:W2:Y:S04]  /*640f0*/  LDL.64 R210, [R1+0xdf8] ;  /* 0x000df80001d27983 */ /* 0x000ea80000100a00 */
[----:B------:R-:W2:Y:S04]  /*64100*/  LDL.64 R212, [R1+0xde0] ;  /* 0x000de00001d47983 */ /* 0x000ea80000100a00 */
[----:B------:R-:W2:Y:S04]  /*64110*/  LDL.64 R202, [R1+0xc40] ;  /* 0x000c400001ca7983 */ /* 0x000ea80000100a00 */
[----:B----4-:R-:W-:Y:S04]  /*64120*/  LDGSTS.E [R2+0x2780], desc[UR22][R214.64], P0 ;  /* 0x02780000d6027fae */ /* 0x010fe800081a1016 */
[----:B---3--:R-:W-:Y:S04]  /*64130*/  LDGSTS.E [R4+0x2b80], desc[UR22][R216.64], P0 ;  /* 0x02b80000d8047fae */ /* 0x008fe800081a1016 */
[----:B------:R-:W3:Y:S04]  /*64140*/  LDL.64 R214, [R1+0xdc8] ;  /* 0x000dc80001d67983 */ /* 0x000ee80000100a00 */
        /* <DEDUP_REMOVED lines=12> */
[----:B------:R-:W-:Y:S04]  /*64210*/  LDGSTS.E [R2+0x4780], desc[UR22][R204.64], P0 ;  /* 0x04780000cc027fae */ /* 0x000fe800081a1016 */
[----:B------:R-:W4:Y:S04]  /*64220*/  LDL.64 R12, [R1+0xcc8] ;  /* 0x000cc800010c7983 */ /* 0x000f280000100a00 */
[----:B------:R-:W4:Y:S04]  /*64230*/  LDL.64 R204, [R1+0xb68] ;  /* 0x000b680001cc7983 */ /* 0x000f280000100a00 */
[----:B--2---:R-:W-:Y:S04]  /*64240*/  LDGSTS.E [R4+0x4b80], desc[UR22][R210.64], P0 ;  /* 0x04b80000d2047fae */ /* 0x004fe800081a1016 */
        /* <DEDUP_REMOVED lines=67> */
[----:B------:R-:W5:Y:S04]  /*64680*/  LDL.LU.64 R194, [R1+0x18a0] ;  /* 0x0018a00001c27983 */ /* 0x000f680000300a00 */
[----:B------:R-:W5:Y:S04]  /*64690*/  LDL.LU.64 R196, [R1+0x1898] ;  /* 0x0018980001c47983 */ /* 0x000f680000300a00 */
[----:B------:R-:W5:Y:S04]  /*646a0*/  LDL.LU.64 R198, [R1+0x1890] ;  /* 0x0018900001c67983 */ /* 0x000f680000300a00 */
[----:B------:R-:W5:Y:S04]  /*646b0*/  LDL.LU.64 R200, [R1+0x1888] ;  /* 0x0018880001c87983 */ /* 0x000f680000300a00 */
[----:B------:R-:W5:Y:S04]  /*646c0*/  LDL.LU.64 R202, [R1+0x1880] ;  /* 0x0018800001ca7983 */ /* 0x000f680000300a00 */
[----:B------:R-:W5:Y:S04]  /*646d0*/  LDL.LU.64 R204, [R1+0x1878] ;  /* 0x0018780001cc7983 */ /* 0x000f680000300a00 */
[----:B------:R-:W5:Y:S04]  /*646e0*/  LDL.LU.64 R206, [R1+0x1870] ;  /* 0x0018700001ce7983 */ /* 0x000f680000300a00 */
[----:B------:R-:W5:Y:S04]  /*646f0*/  LDL.LU.64 R208, [R1+0x1868] ;  /* 0x0018680001d07983 */ /* 0x000f680000300a00 */
[----:B--2---:R-:W-:Y:S04]  /*64700*/  LDGSTS.E [R4+0x26380], desc[UR22][R210.64], P0 ;  /* 0x26380000d2047fae */ /* 0x004fe800081a1016 */
[----:B------:R-:W-:Y:S04]  /*64710*/  LDGSTS.E [R2+0x26780], desc[UR22][R212.64], P0 ;  /* 0x26780000d4027fae */ /* 0x000fe800081a1016 */
[----:B------:R-:W5:Y:S04]  /*64720*/  LDL.LU.64 R210, [R1+0x1860] ;  /* 0x0018600001d27983 */ /* 0x000f680000300a00 */
[----:B------:R-:W5:Y:S04]  /*64730*/  LDL.LU.64 R212, [R1+0x1858] ;  /* 0x0018580001d47983 */ /* 0x000f680000300a00 */
[----:B---3--:R-:W-:Y:S04]  /*64740*/  LDGSTS.E [R4+0x26b80], desc[UR22][R214.64], P0 ;  /* 0x26b80000d6047fae */ /* 0x008fe800081a1016 */
[----:B----4-:R-:W-:Y:S04]  /*64750*/  LDGSTS.E [R2+0x26f80], desc[UR22][R216.64], P0 ;  /* 0x26f80000d8027fae */ /* 0x010fe800081a1016 */
[----:B------:R-:W5:Y:S04]  /*64760*/  LDL.LU.64 R214, [R1+0x1850] ;  /* 0x0018500001d67983 */ /* 0x000f680000300a00 */
[----:B------:R-:W5:Y:S04]  /*64770*/  LDL.LU.64 R216, [R1+0x1848] ;  /* 0x0018480001d87983 */ /* 0x000f680000300a00 */
[----:B------:R-:W-:Y:S04]  /*64780*/  LDGSTS.E [R4+0x27380], desc[UR22][R218.64], P0 ;  /* 0x27380000da047fae */ /* 0x000fe800081a1016 */
[----:B------:R-:W-:Y:S04]  /*64790*/  LDGSTS.E [R2+0x27780], desc[UR22][R220.64], P0 ;  /* 0x27780000dc027fae */ /* 0x000fe800081a1016 */
[----:B------:R-:W5:Y:S04]  /*647a0*/  LDL.LU.64 R218, [R1+0x1840] ;  /* 0x0018400001da7983 */ /* 0x000f680000300a00 */
[----:B------:R-:W2:Y:S04]  /*647b0*/  LDL.LU.64 R220, [R1+0x1838] ;  /* 0x0018380001dc7983 */ /* 0x000ea80000300a00 */
[----:B------:R-:W-:Y:S04]  /*647c0*/  LDGSTS.E [R4+0x27b80], desc[UR22][R222.64], P0 ;  /* 0x27b80000de047fae */ /* 0x000fe800081a1016 */
[----:B------:R-:W3:Y:S04]  /*647d0*/  LDL.LU.64 R222, [R1+0x1830] ;  /* 0x0018300001de7983 */ /* 0x000ee80000300a00 */
[----:B------:R1:W-:Y:S04]  /*647e0*/  LDGSTS.E [R2+0x27f80], desc[UR22][R12.64], P0 ;  /* 0x27f800000c027fae */ /* 0x0003e800081a1016 */
[----:B------:R-:W0:Y:S04]  /*647f0*/  LDGDEPBAR ;  /* 0x00000000000079af */ /* 0x000e280000000000 */
[----:B------:R4:W5:Y:S01]  /*64800*/  LDL.LU.64 R12, [R1+0x1828] ;  /* 0x00182800010c7983 */ /* 0x0009620000300a00 */
[----:B------:R-:W-:-:S02]  /*64810*/  USHF.R.S32.HI UR4, URZ, 0x1f, UR13 ;  /* 0x0000001fff047899 */ /* 0x000fc4000801140d */
[----:B------:R-:W-:Y:S01]  /*64820*/  USHF.L.U32 UR12, UR13, 0x2, URZ ;  /* 0x000000020d0c7899 */ /* 0x000fe200080006ff */
[----:B-1----:R-:W-:Y:S01]  /*64830*/  SEL R2, RZ, 0x4, P2 ;  /* 0x00000004ff027807 */ /* 0x002fe20001000000 */
[----:B------:R-:W-:Y:S01]  /*64840*/  USHF.L.U64.HI UR13, UR13, 0x2, UR4 ;  /* 0x000000020d0d7899 */ /* 0x000fe20008010204 */
[----:B------:R-:W-:Y:S02]  /*64850*/  ISETP.NE.U32.AND P0, PT, RZ, UR17, PT ;  /* 0x00000011ff007c0c */ /* 0x000fe4000bf05070 */
[----:B------:R-:W-:Y:S01]  /*64860*/  SEL R2, R2, RZ, P3 ;  /* 0x000000ff02027207 */ /* 0x000fe20001800000 */
[----:B------:R-:W-:-:S04]  /*64870*/  DEPBAR.LE SB0, 0x8 ;  /* 0x000082000000791a */ /* 0x000fc80000000000 */
[----:B------:R-:W-:Y:S01]  /*64880*/  BAR.SYNC.DEFER_BLOCKING 0x0 ;  /* 0x0000000000007b1d */ /* 0x000fe20000010000 */
[----:B------:R-:W-:Y:S02]  /*64890*/  ISETP.NE.U32.AND P1, PT, R2, RZ, PT ;  /* 0x000000ff0200720c */ /* 0x000fe40003f25070 */
[----:B--2---:R-:W-:Y:S02]  /*648a0*/  IADD3 R220, P4, PT, R220, UR12, RZ ;  /* 0x0000000cdcdc7c10 */ /* 0x004fe4000ff9e0ff */
[----:B---3--:R-:W-:-:S04]  /*648b0*/  IADD3 R222, P2, PT, R222, UR12, RZ ;  /* 0x0000000cdede7c10 */ /* 0x008fc8000ff5e0ff */
[----:B------:R-:W-:Y:S02]  /*648c0*/  IADD3.X R223, PT, PT, R223, UR13, RZ, P2, !PT ;  /* 0x0000000ddfdf7c10 */ /* 0x000fe400097fe4ff */
[----:B------:R-:W-:Y:S02]  /*648d0*/  ISETP.LT.OR P2, PT, R252, 0x80, P0 ;  /* 0x00000080fc00780c */ /* 0x000fe40000741670 */
[----:B------:R-:W-:-:S11]  /*648e0*/  IADD3.X R221, PT, PT, R221, UR13, RZ, P4, !PT ;  /* 0x0000000ddddd7c10 */ /* 0x000fd6000a7fe4ff */
[----:B----4-:R-:W-:Y:S05]  /*648f0*/  @P2 BRA `(.L_x_6) ;  /* 0x0000000800702947 */ /* 0x010fea0003800000 */
[----:B------:R-:W-:Y:S02]  /*64900*/  USHF.R.U32.HI UR32, URZ, 0x4, UR7 ;  /* 0x00000004ff207899 */ /* 0x000fe40008011607 */
[----:B------:R-:W-:Y:S02]  /*64910*/  UIADD3 UR14, UPT, UPT, UR7, 0x180000, URZ ;  /* 0x00180000070e7890 */ /* 0x000fe4000fffe0ff */
[----:B------:R-:W-:Y:S02]  /*64920*/  USGXT.U32 UR32, UR32, 0xe ;  /* 0x0000000e2020789a */ /* 0x000fe40008000000 */
[----:B------:R-:W-:Y:S02]  /*64930*/  USHF.R.U32.HI UR14, URZ, 0x4, UR14 ;  /* 0x00000004ff0e7899 */ /* 0x000fe4000801160e */
[----:B------:R-:W-:Y:S02]  /*64940*/  UIADD3 UR24, UP1, UPT, UR32, 0x2, URZ ;  /* 0x0000000220187890 */ /* 0x000fe4000ff3e0ff */
[----:B------:R-:W-:Y:S01]  /*64950*/  USGXT.U32 UR56, UR14, 0xe ;  /* 0x0000000e0e38789a */ /* 0x000fe20008000000 */
[----:B------:R-:W-:Y:S01]  /*64960*/  UMOV UR5, URZ ;  /* 0x000000ff00057c82 */ /* 0x000fe20008000000 */
[----:B------:R-:W-:Y:S01]  /*64970*/  UMOV UR4, URZ ;  /* 0x000000ff00047c82 */ /* 0x000fe20008000000 */
[----:B------:R-:W-:-:S02]  /*64980*/  UIADD3.X UR25, UPT, UPT, UR5, 0x40004040, URZ, UP1, !UPT ;  /* 0x4000404005197890 */ /* 0x000fc40008ffe4ff */
[----:B------:R-:W-:Y:S02]  /*64990*/  UIADD3 UR42, UP1, UPT, UR56, 0x2, URZ ;  /* 0x00000002382a7890 */ /* 0x000fe4000ff3e0ff */
[----:B------:R-:W-:Y:S02]  /*649a0*/  UIADD3.64 UR18, UPT, UPT, UR24, 0x2, URZ ;  /* 0x0000000218127897 */ /* 0x000fe4000fffe0ff */
[----:B------:R-:W-:Y:S02]  /*649b0*/  UIADD3.X UR43, UPT, UPT, UR4, 0x40004040, URZ, UP1, !UPT ;  /* 0x40004040042b7890 */ /* 0x000fe40008ffe4ff */
[----:B------:R-:W-:Y:S02]  /*649c0*/  UIADD3.64 UR76, UPT, UPT, UR24, 0x4, URZ ;  /* 0x00000004184c7897 */ /* 0x000fe4000fffe0ff */
[----:B------:R-:W-:Y:S02]  /*649d0*/  UIADD3.64 UR44, UPT, UPT, UR42, 0x2, URZ ;  /* 0x000000022a2c7897 */ /* 0x000fe4000fffe0ff */
[----:B------:R-:W-:-:S02]  /*649e0*/  UIADD3.64 UR48, UPT, UPT, UR42, 0x4, URZ ;  /* 0x000000042a307897 */ /* 0x000fc4000fffe0ff */
[----:B------:R-:W-:Y:S02]  /*649f0*/  UIADD3.64 UR4, UPT, UPT, UR24, 0x7fe, URZ ;  /* 0x000007fe18047897 */ /* 0x000fe4000fffe0ff */
[----:B------:R-:W-:Y:S01]  /*64a00*/  UIADD3.64 UR54, UPT, UPT, UR42, 0x1fe, URZ ;  /* 0x000001fe2a367897 */ /* 0x000fe2000fffe0ff */
[----:B------:R-:W-:Y:S01]  /*64a10*/  UMOV UR28, 0x0 ;  /* 0x00000000001c7882 */ /* 0x000fe20000000000 */
[----:B------:R-:W-:Y:S01]  /*64a20*/  UMOV UR29, 0x4400910 ;  /* 0x04400910001d7882 */ /* 0x000fe20000000000 */
[----:B------:R-:W-:Y:S01]  /*64a30*/  UMOV UR33, 0x40004040 ;  /* 0x4000404000217882 */ /* 0x000fe20000000000 */
[----:B------:R-:W-:Y:S01]  /*64a40*/  UMOV UR57, 0x40004040 ;  /* 0x4000404000397882 */ /* 0x000fe20000000000 */
[----:B------:R-:W-:Y:S01]  /*64a50*/  UMOV UR26, 0x0 ;  /* 0x00000000001a7882 */ /* 0x000fe20000000000 */
[----:B------:R-:W-:Y:S01]  /*64a60*/  UMOV UR27, 0x4400910 ;  /* 0x04400910001b7882 */ /* 0x000fe20000000000 */
[----:B------:R-:W-:Y:S01]  /*64a70*/  UMOV UR70, 0x0 ;  /* 0x0000000000467882 */ /* 0x000fe20000000000 */
[----:B------:R-:W-:Y:S01]  /*64a80*/  UMOV UR71, 0x4400910 ;  /* 0x0440091000477882 */ /* 0x000fe20000000000 */
[----:B------:R1:W-:Y:S01]  /*64a90*/  UTCHMMA gdesc[UR56], gdesc[UR32], tmem[UR10], tmem[UR28], idesc[UR29], !UPT ;  /* 0x00ff1c20380075ea */ /* 0x0003e2000f80000a */
[----:B------:R-:W-:Y:S01]  /*64aa0*/  UMOV UR30, 0x0 ;  /* 0x00000000001e7882 */ /* 0x000fe20000000000 */
[----:B------:R-:W-:Y:S01]  /*64ab0*/  UMOV UR31, 0x4400910 ;  /* 0x04400910001f7882 */ /* 0x000fe20000000000 */
[----:B------:R2:W-:Y:S01]  /*64ac0*/  UTCHMMA gdesc[UR42], gdesc[UR24], tmem[UR10], tmem[UR26], idesc[UR27], UPT ;  /* 0x00ff1a182a0075ea */ /* 0x0005e2000b80000a */
[----:B------:R-:W-:Y:S01]  /*64ad0*/  UMOV UR68, 0x0 ;  /* 0x0000000000447882 */ /* 0x000fe20000000000 */
[----:B------:R-:W-:Y:S01]  /*64ae0*/  UMOV UR69, 0x4400910 ;  /* 0x0440091000457882 */ /* 0x000fe20000000000 */
[----:B------:R-:W-:Y:S01]  /*64af0*/  UTCHMMA gdesc[UR44], gdesc[UR18], tmem[UR10], tmem[UR70], idesc[UR71], UPT ;  /* 0x00ff46122c0075ea */ /* 0x000fe2000b80000a */
[----:B------:R-:W-:Y:S01]  /*64b00*/  UIADD3.64 UR58, UPT, UPT, UR24, 0x800, URZ ;  /* 0x00000800183a7897 */ /* 0x000fe2000fffe0ff */
[----:B------:R-:W-:Y:S01]  /*64b10*/  UTCHMMA gdesc[UR48], gdesc[UR76], tmem[UR10], tmem[UR30], idesc[UR31], UPT ;  /* 0x00ff1e4c300075ea */ /* 0x000fe2000b80000a */
[----:B------:R-:W-:Y:S01]  /*64b20*/  UIADD3.64 UR72, UPT, UPT, UR42, 0x200, URZ ;  /* 0x000002002a487897 */ /* 0x000fe2000fffe0ff */
[----:B------:R3:W-:Y:S01]  /*64b30*/  UTCHMMA gdesc[UR54], gdesc[UR4], tmem[UR10], tmem[UR68], idesc[UR69], UPT ;  /* 0x00ff4404360075ea */ /* 0x0007e2000b80000a */
[----:B-1----:R-:W-:-:S02]  /*64b40*/  UIADD3.64 UR28, UPT, UPT, UR24, 0x802, URZ ;  /* 0x00000802181c7897 */ /* 0x002fc4000fffe0ff */
[----:B------:R-:W-:Y:S02]  /*64b50*/  UIADD3.64 UR66, UPT, UPT, UR42, 0x202, URZ ;  /* 0x000002022a427897 */ /* 0x000fe4000fffe0ff */
[----:B------:R-:W-:Y:S02]  /*64b60*/  UIADD3.64 UR50, UPT, UPT, UR24, 0x804, URZ ;  /* 0x0000080418327897 */ /* 0x000fe4000fffe0ff */
[----:B------:R-:W-:Y:S02]  /*64b70*/  UIADD3.64 UR32, UPT, UPT, UR24, 0xffe, URZ ;  /* 0x00000ffe18207897 */ /* 0x000fe4000fffe0ff */
[----:B--2---:R-:W-:Y:S02]  /*64b80*/  UIADD3.64 UR26, UPT, UPT, UR42, 0x3fe, URZ ;  /* 0x000003fe2a1a7897 */ /* 0x004fe4000fffe0ff */
[----:B---3--:R-:W-:Y:S01]  /*64b90*/  UIADD3.64 UR4, UPT, UPT, UR42, 0x204, URZ ;  /* 0x000002042a047897 */ /* 0x008fe2000fffe0ff */
[----:B------:R-:W-:Y:S01]  /*64ba0*/  UMOV UR34, 0x0 ;  /* 0x0000000000227882 */ /* 0x000fe20000000000 */
[----:B------:R-:W-:Y:S01]  /*64bb0*/  UMOV UR35, 0x4400910 ;  /* 0x0440091000237882 */ /* 0x000fe20000000000 */
[----:B------:R-:W-:Y:S01]  /*64bc0*/  UMOV UR46, 0x0 ;  /* 0x00000000002e7882 */ /* 0x000fe20000000000 */
[----:B------:R-:W-:Y:S01]  /*64bd0*/  UMOV UR47, 0x4400910 ;  /* 0x04400910002f7882 */ /* 0x000fe20000000000 */
[----:B------:R-:W-:Y:S01]  /*64be0*/  UMOV UR36, 0x0 ;  /* 0x0000000000247882 */ /* 0x000fe20000000000 */
[----:B------:R-:W-:Y:S01]  /*64bf0*/  UMOV UR37, 0x4400910 ;  /* 0x0440091000257882 */ /* 0x000fe20000000000 */
[----:B------:R-:W-:Y:S01]  /*64c00*/  UTCHMMA gdesc[UR72], gdesc[UR58], tmem[UR10], tmem[UR34], idesc[UR35], UPT ;  /* 0x00ff223a480075ea */ /* 0x000fe2000b80000a */
[----:B------:R-:W-:Y:S01]  /*64c10*/  UMOV UR38, 0x0 ;  /* 0x0000000000267882 */ /* 0x000fe20000000000 */
[----:B------:R-:W-:Y:S01]  /*64c20*/  UMOV UR39, 0x4400910 ;  /* 0x0440091000277882 */ /* 0x000fe20000000000 */
[----:B------:R1:W-:Y:S01]  /*64c30*/  UTCHMMA gdesc[UR66], gdesc[UR28], tmem[UR10], tmem[UR46], idesc[UR47], UPT ;  /* 0x00ff2e1c420075ea */ /* 0x0003e2000b80000a */
[----:B------:R-:W-:Y:S01]  /*64c40*/  UIADD3.64 UR18, UPT, UPT, UR24, 0x1000, URZ ;  /* 0x0000100018127897 */ /* 0x000fe2000fffe0ff */
[----:B------:R-:W-:Y:S01]  /*64c50*/  UTCHMMA gdesc[UR4], gdesc[UR50], tmem[UR10], tmem[UR36], idesc[UR37], UPT ;  /* 0x00ff2432040075ea */ /* 0x000fe2000b80000a */
[----:B------:R-:W-:Y:S01]  /*64c60*/  UIADD3.64 UR70, UPT, UPT, UR24, 0x1002, URZ ;  /* 0x0000100218467897 */ /* 0x000fe2000fffe0ff */
[----:B------:R2:W-:Y:S01]  /*64c70*/  UTCHMMA gdesc[UR26], gdesc[UR32], tmem[UR10], tmem[UR38], idesc[UR39], UPT ;  /* 0x00ff26201a0075ea */ /* 0x0005e2000b80000a */
[----:B------:R-:W-:-:S02]  /*64c80*/  UIADD3.64 UR30, UPT, UPT, UR42, 0x402, URZ ;  /* 0x000004022a1e7897 */ /* 0x000fc4000fffe0ff */
[----:B------:R-:W-:Y:S02]  /*64c90*/  UIADD3.64 UR76, UPT, UPT, UR24, 0x1004, URZ ;  /* 0x00001004184c7897 */ /* 0x000fe4000fffe0ff */
[----:B------:R-:W-:Y:S02]  /*64ca0*/  UIADD3.64 UR68, UPT, UPT, UR24, 0x17fe, URZ ;  /* 0x000017fe18447897 */ /* 0x000fe4000fffe0ff */
[----:B-1----:R-:W-:Y:S02]  /*64cb0*/  UIADD3.64 UR28, UPT, UPT, UR42, 0x400, URZ ;  /* 0x000004002a1c7897 */ /* 0x002fe4000fffe0ff */
[----:B------:R-:W-:Y:S02]  /*64cc0*/  UIADD3.64 UR34, UPT, UPT, UR42, 0x5fe, URZ ;  /* 0x000005fe2a227897 */ /* 0x000fe4000fffe0ff */
[----:B--2---:R-:W-:Y:S02]  /*64cd0*/  UIADD3.64 UR32, UPT, UPT, UR42, 0x404, URZ ;  /* 0x000004042a207897 */ /* 0x004fe4000fffe0ff */
[----:B------:R-:W-:-:S02]  /*64ce0*/  UIADD3.64 UR46, UPT, UPT, UR24, 0x1800, URZ ;  /* 0x00001800182e7897 */ /* 0x000fc4000fffe0ff */
[----:B------:R-:W-:Y:S01]  /*64cf0*/  UIADD3.64 UR36, UPT, UPT, UR42, 0x600, URZ ;  /* 0x000006002a247897 */ /* 0x000fe2000fffe0ff */
[----:B------:R-:W-:Y:S01]  /*64d00*/  UMOV UR40, 0x0 ;  /* 0x0000000000287882 */ /* 0x000fe20000000000 */
[----:B------:R-:W-:Y:S01]  /*64d10*/  UMOV UR41, 0x4400910 ;  /* 0x0440091000297882 */ /* 0x000fe20000000000 */
[----:B------:R-:W-:Y:S01]  /*64d20*/  UMOV UR64, 0x0 ;  /* 0x0000000000407882 */ /* 0x000fe20000000000 */
[----:B------:R-:W-:Y:S01]  /*64d30*/  UMOV UR65, 0x4400910 ;  /* 0x0440091000417882 */ /* 0x000fe20000000000 */
[----:B------:R-:W-:Y:S01]  /*64d40*/  UMOV UR74, 0x0 ;  /* 0x00000000004a7882 */ /* 0x000fe20000000000 */
[----:B------:R-:W-:Y:S01]  /*64d50*/  UMOV UR75, 0x4400910 ;  /* 0x04400910004b7882 */ /* 0x000fe20000000000 */
[----:B------:R1:W-:Y:S01]  /*64d60*/  UTCHMMA gdesc[UR28], gdesc[UR18], tmem[UR10], tmem[UR40], idesc[UR41], UPT ;  /* 0x00ff28121c0075ea */ /* 0x0003e2000b80000a */
[----:B------:R-:W-:Y:S01]  /*64d70*/  UMOV UR62, 0x0 ;  /* 0x00000000003e7882 */ /* 0x000fe20000000000 */
[----:B------:R-:W-:Y:S01]  /*64d80*/  UMOV UR63, 0x4400910 ;  /* 0x04400910003f7882 */ /* 0x000fe20000000000 */
[----:B------:R-:W-:Y:S01]  /*64d90*/  UTCHMMA gdesc[UR30], gdesc[UR70], tmem[UR10], tmem[UR64], idesc[UR65], UPT ;  /* 0x00ff40461e0075ea */ /* 0x000fe2000b80000a */
[----:B------:R2:W-:Y:S01]  /*64da0*/  UTCHMMA gdesc[UR32], gdesc[UR76], tmem[UR10], tmem[UR74], idesc[UR75], UPT ;  /* 0x00ff4a4c200075ea */ /* 0x0005e2000b80000a */
[----:B------:R-:W-:Y:S01]  /*64db0*/  UIADD3.64 UR50, UPT, UPT, UR24, 0x1802, URZ ;  /* 0x0000180218327897 */ /* 0x000fe2000fffe0ff */
[----:B------:R-:W-:Y:S01]  /*64dc0*/  UTCHMMA gdesc[UR34], gdesc[UR68], tmem[UR10], tmem[UR62], idesc[UR63], UPT ;  /* 0x00ff3e44220075ea */ /* 0x000fe2000b80000a */
[----:B------:R-:W-:Y:S01]  /*64dd0*/  UIADD3.64 UR38, UPT, UPT, UR42, 0x602, URZ ;  /* 0x000006022a267897 */ /* 0x000fe2000fffe0ff */
[----:B------:R3:W-:Y:S01]  /*64de0*/  UTCHMMA gdesc[UR36], gdesc[UR46], tmem[UR10], tmem[UR64], idesc[UR65], UPT ;  /* 0x00ff402e240075ea */ /* 0x0007e2000b80000a */
[----:B------:R-:W-:-:S02]  /*64df0*/  UIADD3 UR17, UPT, UPT, UR10, 0x100000, URZ ;  /* 0x001000000a117890 */ /* 0x000fc4000fffe0ff */
[----:B-1----:R-:W-:Y:S02]  /*64e00*/  UIADD3.64 UR18, UPT, UPT, UR24, 0x1804, URZ ;  /* 0x0000180418127897 */ /* 0x002fe4000fffe0ff */
[----:B------:R-:W-:Y:S01]  /*64e10*/  UIADD3.64 UR40, UPT, UPT, UR42, 0x604, URZ ;  /* 0x000006042a287897 */ /* 0x000fe2000fffe0ff */
[----:B--2---:R-:W-:Y:S01]  /*64e20*/  UMOV UR76, 0x0 ;  /* 0x00000000004c7882 */ /* 0x004fe20000000000 */
[----:B------:R-:W-:Y:S01]  /*64e30*/  UMOV UR77, 0x4400910 ;  /* 0x04400910004d7882 */ /* 0x000fe20000000000 */
[----:B------:R-:W-:Y:S02]  /*64e40*/  UIADD3 UR21, UPT, UPT, UR10, 0x100000, URZ ;  /* 0x001000000a157890 */ /* 0x000fe4000fffe0ff */
[----:B------:R1:W-:Y:S01]  /*64e50*/  UTCHMMA gdesc[UR38], gdesc[UR50], tmem[UR10], tmem[UR76], idesc[UR77], UPT ;  /* 0x00ff4c32260075ea */ /* 0x0003e2000b80000a */
[----:B---3--:R-:W-:Y:S02]  /*64e60*/  UIADD3.64 UR64, UPT, UPT, UR24, 0x1ffe, URZ ;  /* 0x00001ffe18407897 */ /* 0x008fe4000fffe0ff */
[----:B------:R-:W-:Y:S01]  /*64e70*/  UIADD3.64 UR62, UPT, UPT, UR24, 0x2000, URZ ;  /* 0x00002000183e7897 */ /* 0x000fe2000fffe0ff */
[----:B------:R-:W-:Y:S01]  /*64e80*/  UTCHMMA gdesc[UR40], gdesc[UR18], tmem[UR10], tmem[UR74], idesc[UR75], UPT ;  /* 0x00ff4a12280075ea */ /* 0x000fe2000b80000a */
[----:B------:R-:W-:-:S02]  /*64e90*/  UIADD3 UR61, UPT, UPT, UR10, 0x100000, URZ ;  /* 0x001000000a3d7890 */ /* 0x000fc4000fffe0ff */
[----:B------:R-:W-:Y:S02]  /*64ea0*/  UIADD3.64 UR46, UPT, UPT, UR24, 0x2002, URZ ;  /* 0x00002002182e7897 */ /* 0x000fe4000fffe0ff */
[----:B------:R-:W-:Y:S01]  /*64eb0*/  UIADD3 UR53, UPT, UPT, UR10, 0x100000, URZ ;  /* 0x001000000a357890 */ /* 0x000fe2000fffe0ff */
[----:B------:R2:W-:Y:S01]  /*64ec0*/  UTCHMMA gdesc[UR56], gdesc[UR64], tmem[UR17], tmem[UR74], idesc[UR75], !UPT ;  /* 0x00ff4a40380075ea */ /* 0x0005e2000f800011 */
[----:B-1----:R-:W-:Y:S01]  /*64ed0*/  UIADD3.64 UR50, UPT, UPT, UR24, 0x2004, URZ ;  /* 0x0000200418327897 */ /* 0x002fe2000fffe0ff */
[----:B------:R1:W-:Y:S01]  /*64ee0*/  UTCHMMA gdesc[UR42], gdesc[UR62], tmem[UR21], tmem[UR74], idesc[UR75], UPT ;  /* 0x00ff4a3e2a0075ea */ /* 0x0003e2000b800015 */
[----:B------:R-:W-:Y:S01]  /*64ef0*/  UIADD3 UR59, UPT, UPT, UR10, 0x100000, URZ ;  /* 0x001000000a3b7890 */ /* 0x000fe2000fffe0ff */
[----:B------:R-:W-:Y:S02]  /*64f00*/  UMOV UR68, 0x0 ;  /* 0x0000000000447882 */ /* 0x000fe40000000000 */
[----:B------:R-:W-:Y:S01]  /*64f10*/  UTCHMMA gdesc[UR44], gdesc[UR46], tmem[UR61], tmem[UR74], idesc[UR75], UPT ;  /* 0x00ff4a2e2c0075ea */ /* 0x000fe2000b80003d */
[----:B------:R-:W-:Y:S01]  /*64f20*/  UMOV UR69, 0x4400910 ;  /* 0x0440091000457882 */ /* 0x000fe20000000000 */
[----:B------:R-:W-:-:S02]  /*64f30*/  UIADD3 UR52, UPT, UPT, UR10, 0x100000, URZ ;  /* 0x001000000a347890 */ /* 0x000fc4000fffe0ff */
[----:B--2---:R-:W-:Y:S01]  /*64f40*/  UIADD3.64 UR56, UPT, UPT, UR24, 0x27fe, URZ ;  /* 0x000027fe18387897 */ /* 0x004fe2000fffe0ff */
[----:B------:R2:W-:Y:S01]  /*64f50*/  UTCHMMA gdesc[UR48], gdesc[UR50], tmem[UR53], tmem[UR74], idesc[UR75], UPT ;  /* 0x00ff4a32300075ea */ /* 0x0005e2000b800035 */
[----:B------:R-:W-:Y:S02]  /*64f60*/  UIADD3 UR58, UPT, UPT, UR10, 0x100000, URZ ;  /* 0x001000000a3a7890 */ /* 0x000fe4000fffe0ff */
[----:B------:R-:W-:Y:S02]  /*64f70*/  UIADD3 UR60, UPT, UPT, UR10, 0x100000, URZ ;  /* 0x001000000a3c7890 */ /* 0x000fe4000fffe0ff */
[----:B-1----:R-:W-:Y:S01]  /*64f80*/  UIADD3.64 UR62, UPT, UPT, UR24, 0x2804, URZ ;  /* 0x00002804183e7897 */ /* 0x002fe2000fffe0ff */
[----:B------:R-:W-:Y:S02]  /*64f90*/  UMOV UR70, 0x0 ;  /* 0x0000000000467882 */ /* 0x000fe40000000000 */
[----:B------:R1:W-:Y:S01]  /*64fa0*/  UTCHMMA gdesc[UR54], gdesc[UR56], tmem[UR59], tmem[UR68], idesc[UR69], UPT ;  /* 0x00ff4438360075ea */ /* 0x0003e2000b80003b */
[----:B------:R-:W-:Y:S01]  /*64fb0*/  UMOV UR71, 0x4400910 ;  /* 0x0440091000477882 */ /* 0x000fe20000000000 */
[----:B--2---:R-:W-:-:S02]  /*64fc0*/  UIADD3.64 UR74, UPT, UPT, UR24, 0x2800, URZ ;  /* 0x00002800184a7897 */ /* 0x004fc4000fffe0ff */
[----:B------:R-:W-:Y:S02]  /*64fd0*/  UIADD3 UR14, UPT, UPT, UR10, 0x100000, URZ ;  /* 0x001000000a0e7890 */ /* 0x000fe4000fffe0ff */
[----:B------:R-:W-:Y:S02]  /*64fe0*/  UIADD3.64 UR48, UPT, UPT, UR24, 0x2ffe, URZ ;  /* 0x00002ffe18307897 */ /* 0x000fe4000fffe0ff */
[----:B------:R-:W-:Y:S02]  /*64ff0*/  UIADD3 UR20, UPT, UPT, UR10, 0x100000, URZ ;  /* 0x001000000a147890 */ /* 0x000fe4000fffe0ff */
[----:B-1----:R-:W-:Y:S01]  /*65000*/  UIADD3.64 UR68, UPT, UPT, UR24, 0x2802, URZ ;  /* 0x0000280218447897 */ /* 0x002fe2000fffe0ff */
[----:B------:R1:W-:Y:S01]  /*65010*/  UTCHMMA gdesc[UR72], gdesc[UR74], tmem[UR52], tmem[UR70], idesc[UR71], UPT ;  /* 0x00ff464a480075ea */ /* 0x0003e2000b800034 */
[----:B------:R-:W-:Y:S01]  /*65020*/  UMOV UR56, 0x0 ;  /* 0x0000000000387882 */ /* 0x000fe20000000000 */
[----:B------:R-:W-:Y:S01]  /*65030*/  UMOV UR57, 0x4400910 ;  /* 0x0440091000397882 */ /* 0x000fe20000000000 */
[----:B------:R-:W-:-:S02]  /*65040*/  UIADD3.64 UR50, UPT, UPT, UR24, 0x3000, URZ ;  /* 0x0000300018327897 */ /* 0x000fc4000fffe0ff */
[----:B------:R-:W-:Y:S02]  /*65050*/  UIADD3 UR19, UPT, UPT, UR10, 0x100000, URZ ;  /* 0x001000000a137890 */ /* 0x000fe4000fffe0ff */
[----:B------:R-:W-:Y:S01]  /*65060*/  UIADD3 UR18, UPT, UPT, UR10, 0x100000, URZ ;  /* 0x001000000a127890 */ /* 0x000fe2000fffe0ff */
[----:B------:R2:W-:Y:S01]  /*65070*/  UTCHMMA gdesc[UR66], gdesc[UR68], tmem[UR58], tmem[UR56], idesc[UR57], UPT ;  /* 0x00ff3844420075ea */ /* 0x0005e2000b80003a */
[----:B------:R-:W-:Y:S01]  /*65080*/  UIADD3.64 UR54, UPT, UPT, UR24, 0x3004, URZ ;  /* 0x0000300418367897 */ /* 0x000fe2000fffe0ff */
[----:B------:R3:W-:Y:S01]  /*65090*/  UTCHMMA gdesc[UR4], gdesc[UR62], tmem[UR60], tmem[UR70], idesc[UR71], UPT ;  /* 0x00ff463e040075ea */ /* 0x0007e2000b80003c */
[----:B-1----:R-:W-:Y:S02]  /*650a0*/  UIADD3.64 UR52, UPT, UPT, UR24, 0x3002, URZ ;  /* 0x0000300218347897 */ /* 0x002fe4000fffe0ff */
[----:B------:R-:W-:Y:S02]  /*650b0*/  UIADD3 UR64, UPT, UPT, UR10, 0x100000, URZ ;  /* 0x001000000a407890 */ /* 0x000fe4000fffe0ff */
[----:B------:R-:W-:Y:S01]  /*650c0*/  UIADD3 UR65, UPT, UPT, UR10, 0x100000, URZ ;  /* 0x001000000a417890 */ /* 0x000fe2000fffe0ff */
[----:B------:R-:W-:Y:S01]  /*650d0*/  UMOV UR72, 0x0 ;  /* 0x0000000000487882 */ /* 0x000fe20000000000 */
[----:B--2---:R-:W-:-:S02]  /*650e0*/  UIADD3.64 UR56, UPT, UPT, UR24, 0x37fe, URZ ;  /* 0x000037fe18387897 */ /* 0x004fc4000fffe0ff */
[----:B------:R-:W-:Y:S02]  /*650f0*/  UIADD3.64 UR58, UPT, UPT, UR24, 0x3800, URZ ;  /* 0x00003800183a7897 */ /* 0x000fe4000fffe0ff */
[----:B---3--:R-:W-:Y:S02]  /*65100*/  UIADD3.64 UR60, UPT, UPT, UR24, 0x3802, URZ ;  /* 0x00003802183c7897 */ /* 0x008fe4000fffe0ff */
[----:B------:R-:W-:Y:S01]  /*65110*/  UIADD3.64 UR24, UPT, UPT, UR24, 0x3804, URZ ;  /* 0x0000380418187897 */ /* 0x000fe2000fffe0ff */
        /* <DEDUP_REMOVED lines=8> */
[----:B------:R1:W-:Y:S01]  /*651a0*/  UTCHMMA gdesc[UR28], gdesc[UR50], tmem[UR20], tmem[UR68], idesc[UR69], UPT ;  /* 0x00ff44321c0075ea */ /* 0x0003e2000b800014 */
[----:B------:R1:W-:Y:S01]  /*651b0*/  UTCHMMA gdesc[UR30], gdesc[UR52], tmem[UR19], tmem[UR72], idesc[UR73], UPT ;  /* 0x00ff48341e0075ea */ /* 0x0003e2000b800013 */
[----:B------:R-:W-:Y:S01]  /*651c0*/  UMOV UR42, 0x0 ;  /* 0x00000000002a7882 */ /* 0x000fe20000000000 */
[----:B------:R-:W-:Y:S01]  /*651d0*/  UMOV UR43, 0x4400910 ;  /* 0x04400910002b7882 */ /* 0x000fe20000000000 */
[----:B------:R1:W-:Y:S01]  /*651e0*/  UTCHMMA gdesc[UR32], gdesc[UR54], tmem[UR18], tmem[UR74], idesc[UR75], UPT ;  /* 0x00ff4a36200075ea */ /* 0x0003e2000b800012 */
[----:B------:R-:W-:Y:S01]  /*651f0*/  UMOV UR44, 0x0 ;  /* 0x00000000002c7882 */ /* 0x000fe20000000000 */
[----:B------:R-:W-:Y:S01]  /*65200*/  UMOV UR45, 0x4400910 ;  /* 0x04400910002d7882 */ /* 0x000fe20000000000 */
[----:B------:R-:W-:Y:S01]  /*65210*/  UMOV UR4, UR16 ;  /* 0x0000001000047c82 */ /* 0x000fe20008000000 */
[----:B------:R-:W-:Y:S01]  /*65220*/  UMOV UR5, URZ ;  /* 0x000000ff00057c82 */ /* 0x000fe20008000000 */
[----:B------:R1:W-:Y:S01]  /*65230*/  UTCHMMA gdesc[UR34], gdesc[UR56], tmem[UR17], tmem[UR76], idesc[UR77], UPT ;  /* 0x00ff4c38220075ea */ /* 0x0003e2000b800011 */
[----:B------:R-:W-:Y:S01]  /*65240*/  UMOV UR46, 0x0 ;  /* 0x00000000002e7882 */ /* 0x000fe20000000000 */
[----:B------:R-:W-:Y:S01]  /*65250*/  UMOV UR47, 0x4400910 ;  /* 0x04400910002f7882 */ /* 0x000fe20000000000 */
[----:B------:R1:W-:Y:S01]  /*65260*/  UTCHMMA gdesc[UR36], gdesc[UR58], tmem[UR21], tmem[UR42], idesc[UR43], UPT ;  /* 0x00ff2a3a240075ea */ /* 0x0003e2000b800015 */
[----:B------:R-:W-:Y:S01]  /*65270*/  UMOV UR70, UR4 ;  /* 0x0000000400467c82 */ /* 0x000fe20008000000 */
[----:B------:R1:W-:Y:S01]  /*65280*/  UTCHMMA gdesc[UR38], gdesc[UR60], tmem[UR64], tmem[UR44], idesc[UR45], UPT ;  /* 0x00ff2c3c260075ea */ /* 0x0003e2000b800040 */
[----:B------:R1:W-:Y:S01]  /*65290*/  UTCHMMA gdesc[UR40], gdesc[UR24], tmem[UR65], tmem[UR46], idesc[UR47], UPT ;  /* 0x00ff2e18280075ea */ /* 0x0003e2000b800041 */
[----:B------:R1:W-:Y:S01]  /*652a0*/  UTCBAR [UR70], URZ ;  /* 0x000000ff460073e9 */ /* 0x0003e200080000ff */
[----:B------:R-:W-:Y:S01]  /*652b0*/  NOP ;  /* 0x0000000000007918 */ /* 0x000fe20000000000 */
.L_x_6:
[----:B------:R-:W-:Y:S01]  /*652c0*/  BAR.SYNC.DEFER_BLOCKING 0x0 ;  /* 0x0000000000007b1d */ /* 0x000fe20000010000 */
[C---:B------:R-:W-:Y:S02]  /*652d0*/  LOP3.LUT R2, R3.reuse, 0x20, RZ, 0xfc, !PT ;  /* 0x0000002003027812 */ /* 0x040fe400078efcff */
[----:B------:R-:W-:-:S04]  /*652e0*/  LOP3.LUT R4, R3, 0x40, RZ, 0xfc, !PT ;  /* 0x0000004003047812 */ /* 0x000fc800078efcff */
[----:B------:R-:W-:Y:S01]  /*652f0*/  ISETP.GE.AND P4, PT, R4, UR9, PT ;  /* 0x0000000904007c0c */ /* 0x000fe2000bf86270 */
[----:B-----5:R2:W-:Y:S02]  /*65300*/  STL.64 [R1+0x1828], R12 ;  /* 0x0018280c01007387 */ /* 0x0205e40000100a00 */
[----:B--2---:R-:W-:Y:S02]  /*65310*/  LOP3.LUT R13, R3, 0x22, RZ, 0xfc, !PT ;  /* 0x00000022030d7812 */ /* 0x004fe400078efcff */
[----:B------:R-:W-:Y:S01]  /*65320*/  @!PT LDS RZ, [RZ] ;  /* 0x00000000fffff984 */ /* 0x000fe20000000800 */
[----:B------:R-:W-:Y:S01]  /*65330*/  @!PT LDS RZ, [RZ] ;  /* 0x00000000fffff984 */ /* 0x000fe20000000800 */
[----:B------:R-:W-:Y:S01]  /*65340*/  @!PT LDS RZ, [RZ] ;  /* 0x00000000fffff984 */ /* 0x000fe20000000800 */
[----:B------:R-:W-:Y:S02]  /*65350*/  LDGSTS.E [R235+-0x58000], desc[UR22][R222.64], P6 ;  /* 0xa8000000deeb7fae */ /* 0x000fe4000b1a1016 */
[----:B------:R-:W-:Y:S02]  /*65360*/  ISETP.GE.AND P2, PT, R13, UR9, PT ;  /* 0x000000090d007c0c */ /* 0x000fe4000bf46270 */
[----:B------:R-:W-:Y:S01]  /*65370*/  IADD3 R218, P6, PT, R218, UR12, RZ ;  /* 0x0000000cdada7c10 */ /* 0x000fe2000ffde0ff */
[----:B------:R-:W-:Y:S01]  /*65380*/  LDGSTS.E [R235+-0x57ff8], desc[UR22][R220.64], P1 ;  /* 0xa8008000dceb7fae */ /* 0x000fe200089a1016 */
[----:B------:R-:W-:-:S02]  /*65390*/  ISETP.GE.AND P1, PT, R2, UR9, PT ;  /* 0x0000000902007c0c */ /* 0x000fc4000bf26270 */
[----:B------:R-:W-:Y:S02]  /*653a0*/  SEL R4, RZ, 0x4, P2 ;  /* 0x00000004ff047807 */ /* 0x000fe40001000000 */
[----:B------:R-:W-:Y:S02]  /*653b0*/  SEL R2, RZ, 0x4, P1 ;  /* 0x00000004ff027807 */ /* 0x000fe40000800000 */
[----:B------:R-:W-:Y:S02]  /*653c0*/  IADD3.X R219, PT, PT, R219, UR13, RZ, P6, !PT ;  /* 0x0000000ddbdb7c10 */ /* 0x000fe4000b7fe4ff */
[----:B------:R-:W-:Y:S02]  /*653d0*/  SEL R2, R2, RZ, P3 ;  /* 0x000000ff02027207 */ /* 0x000fe40001800000 */
[----:B------:R-:W-:Y:S02]  /*653e0*/  IADD3 R216, P6, PT, R216, UR12, RZ ;  /* 0x0000000cd8d87c10 */ /* 0x000fe4000ffde0ff */
[----:B------:R-:W-:-:S02]  /*653f0*/  ISETP.NE.U32.AND P1, PT, R2, RZ, PT ;  /* 0x000000ff0200720c */ /* 0x000fc40003f25070 */
[----:B------:R-:W-:Y:S02]  /*65400*/  SEL R2, RZ, 0x4, P4 ;  /* 0x00000004ff027807 */ /* 0x000fe40002000000 */
[----:B------:R-:W-:Y:S02]  /*65410*/  SEL R4, R4, RZ, P3 ;  /* 0x000000ff04047207 */ /* 0x000fe40001800000 */
[----:B------:R-:W-:Y:S02]  /*65420*/  SEL R2, R2, RZ, P3 ;  /* 0x000000ff02027207 */ /* 0x000fe40001800000 */
[----:B------:R-:W-:Y:S02]  /*65430*/  IADD3.X R217, PT, PT, R217, UR13, RZ, P6, !PT ;  /* 0x0000000dd9d97c10 */ /* 0x000fe4000b7fe4ff */
[----:B------:R-:W-:Y:S02]  /*65440*/  ISETP.NE.U32.AND P4, PT, R4, RZ, PT ;  /* 0x000000ff0400720c */ /* 0x000fe40003f85070 */
[----:B------:R-:W-:Y:S01]  /*65450*/  IADD3 R12, P6, PT, R214, UR12, RZ ;  /* 0x0000000cd60c7c10 */ /* 0x000fe2000ffde0ff */
[----:B------:R-:W-:Y:S01]  /*65460*/  LDGSTS.E [R235+-0x56000], desc[UR22][R218.64], P1 ;  /* 0xaa000000daeb7fae */ /* 0x000fe200089a1016 */
[----:B------:R-:W-:-:S02]  /*65470*/  ISETP.NE.U32.AND P2, PT, R2, RZ, PT ;  /* 0x000000ff0200720c */ /* 0x000fc40003f45070 */
[----:B------:R-:W-:Y:S01]  /*65480*/  IADD3.X R13, PT, PT, R215, UR13, RZ, P6, !PT ;  /* 0x0000000dd70d7c10 */ /* 0x000fe2000b7fe4ff */
[----:B------:R-:W-:Y:S01]  /*65490*/  IMAD.MOV.U32 R214, RZ, RZ, R12 ;  /* 0x000000ffffd67224 */ /* 0x000fe200078e000c */
[----:B------:R-:W-:-:S03]  /*654a0*/  LOP3.LUT R4, R3, 0x42, RZ, 0xfc, !PT ;  /* 0x0000004203047812 */ /* 0x000fc600078efcff */
[----:B------:R-:W-:Y:S01]  /*654b0*/  IMAD.MOV.U32 R215, RZ, RZ, R13 ;  /* 0x000000ffffd77224 */ /* 0x000fe200078e000d */
[----:B------:R-:W-:Y:S01]  /*654c0*/  ISETP.GE.AND P1, PT, R4, UR9, PT ;  /* 0x0000000904007c0c */ /* 0x000fe2000bf26270 */
[----:B------:R-:W-:Y:S03]  /*654d0*/  LDGSTS.E [R235+-0x55ff8], desc[UR22][R216.64], P4 ;  /* 0xaa008000d8eb7fae */ /* 0x000fe6000a1a1016 */
[----:B------:R-:W-:Y:S01]  /*654e0*/  SEL R2, RZ, 0x4, P1 ;  /* 0x00000004ff027807 */ /* 0x000fe20000800000 */
[----:B------:R2:W-:Y:S01]  /*654f0*/  LDGSTS.E [R235+-0x54000], desc[UR22][R214.64], P2 ;  /* 0xac000000d6eb7fae */ /* 0x0005e200091a1016 */
[----:B------:R-:W-:Y:S02]  /*65500*/  LOP3.LUT R4, R3, 0x62, RZ, 0xfc, !PT ;  /* 0x0000006203047812 */ /* 0x000fe400078efcff */
[----:B------:R-:W-:Y:S01]  /*65510*/  SEL R2, R2, RZ, P3 ;  /* 0x000000ff02027207 */ /* 0x000fe20001800000 */
[----:B------:R3:W-:Y:S01]  /*65520*/  STL.64 [R1+0x2b0], R12 ;  /* 0x0002b00c01007387 */ /* 0x0007e20000100a00 */
[----:B------:R-:W-:-:S02]  /*65530*/  ISETP.GE.AND P4, PT, R4, UR9, PT ;  /* 0x0000000904007c0c */ /* 0x000fc4000bf86270 */
[----:B------:R-:W-:Y:S02]  /*65540*/  ISETP.NE.U32.AND P1, PT, R2, RZ, PT ;  /* 0x000000ff0200720c */ /* 0x000fe40003f25070 */
[----:B--2---:R-:W-:Y:S02]  /*65550*/  LOP3.LUT R215, R3, 0x60, RZ, 0xfc, !PT ;  /* 0x0000006003d77812 */ /* 0x004fe400078efcff */
[----:B------:R-:W-:Y:S02]  /*65560*/  IADD3 R214, P6, PT, R212, UR12, RZ ;  /* 0x0000000cd4d67c10 */ /* 0x000fe4000ffde0ff */
[----:B------:R-:W-:Y:S01]  /*65570*/  ISETP.GE.AND P2, PT, R215, UR9, PT ;  /* 0x00000009d7007c0c */ /* 0x000fe2000bf46270 */
[----:B---3--:R-:W5:Y:S01]  /*65580*/  LDL.LU.64 R12, [R1+0x1828] ;  /* 0x00182800010c7983 */ /* 0x008f620000300a00 */
[----:B------:R-:W-:Y:S02]  /*65590*/  IADD3.X R215, PT, PT, R213, UR13, RZ, P6, !PT ;  /* 0x0000000dd5d77c10 */ /* 0x000fe4000b7fe4ff */
[----:B------:R-:W-:-:S02]  /*655a0*/  SEL R4, RZ, 0x4, P2 ;  /* 0x00000004ff047807 */ /* 0x000fc40001000000 */
[----:B------:R-:W-:Y:S01]  /*655b0*/  IADD3 R212, P6, PT, R210, UR12, RZ ;  /* 0x0000000cd2d47c10 */ /* 0x000fe2000ffde0ff */
[----:B------:R2:W-:Y:S01]  /*655c0*/  LDGSTS.E [R235+-0x53ff8], desc[UR22][R214.64], P1 ;  /* 0xac008000d6eb7fae */ /* 0x0005e200089a1016 */
[----:B------:R-:W-:Y:S02]  /*655d0*/  SEL R2, RZ, 0x4, P4 ;  /* 0x00000004ff027807 */ /* 0x000fe40002000000 */
[----:B------:R-:W-:Y:S01]  /*655e0*/  SEL R4, R4, RZ, P3 ;  /* 0x000000ff04047207 */ /* 0x000fe20001800000 */
[----:B------:R-:W-:Y:S01]  /*655f0*/  IMAD.MOV.U32 R210, RZ, RZ, R212 ;  /* 0x000000ffffd27224 */ /* 0x000fe200078e00d4 */
[----:B------:R-:W-:Y:S02]  /*65600*/  IADD3.X R213, PT, PT, R211, UR13, RZ, P6, !PT ;  /* 0x0000000dd3d57c10 */ /* 0x000fe4000b7fe4ff */
[----:B------:R-:W-:Y:S02]  /*65610*/  SEL R2, R2, RZ, P3 ;  /* 0x000000ff02027207 */ /* 0x000fe40001800000 */
[----:B------:R-:W-:Y:S01]  /*65620*/  ISETP.NE.U32.AND P4, PT, R4, RZ, PT ;  /* 0x000000ff0400720c */ /* 0x000fe20003f85070 */
[----:B------:R3:W-:Y:S01]  /*65630*/  STL.64 [R1+0x498], R212 ;  /* 0x000498d401007387 */ /* 0x0007e20000100a00 */
[----:B------:R-:W-:Y:S01]  /*65640*/  ISETP.NE.U32.AND P2, PT, R2, RZ, PT ;  /* 0x000000ff0200720c */ /* 0x000fe20003f45070 */
[----:B------:R-:W-:-:S02]  /*65650*/  IMAD.MOV.U32 R211, RZ, RZ, R213 ;  /* 0x000000ffffd37224 */ /* 0x000fc400078e00d5 */
[----:B------:R2:W-:Y:S01]  /*65660*/  STL.64 [R1+0x2d8], R214 ;  /* 0x0002d8d601007387 */ /* 0x0005e20000100a00 */
[----:B---3--:R-:W-:-:S07]  /*65670*/  IADD3 R212, P6, PT, R208, UR12, RZ ;  /* 0x0000000cd0d47c10 */ /* 0x008fce000ffde0ff */
[----:B------:R3:W-:Y:S01]  /*65680*/  LDGSTS.E [R235+-0x52000], desc[UR22][R210.64], P4 ;  /* 0xae000000d2eb7fae */ /* 0x0007e2000a1a1016 */
[----:B------:R-:W-:Y:S02]  /*65690*/  IADD3 R206, P4, PT, R206, UR12, RZ ;  /* 0x0000000ccece7c10 */ /* 0x000fe4000ff9e0ff */
[----:B--2---:R-:W-:Y:S02]  /*656a0*/  LOP3.LUT R214, R3, 0x4, RZ, 0xfc, !PT ;  /* 0x0000000403d67812 */ /* 0x004fe400078efcff */
[----:B------:R-:W-:Y:S02]  /*656b0*/  IADD3.X R213, PT, PT, R209, UR13, RZ, P6, !PT ;  /* 0x0000000dd1d57c10 */ /* 0x000fe4000b7fe4ff */
[----:B------:R-:W-:Y:S02]  /*656c0*/  ISETP.GE.AND P1, PT, R214, UR9, PT ;  /* 0x00000009d6007c0c */ /* 0x000fe4000bf26270 */
[----:B------:R-:W-:Y:S01]  /*656d0*/  LOP3.LUT R215, R3, 0x6, RZ, 0xfc, !PT ;  /* 0x0000000603d77812 */ /* 0x000fe200078efcff */
[----:B------:R2:W-:Y:S01]  /*656e0*/  LDGSTS.E [R235+-0x51ff8], desc[UR22][R212.64], P2 ;  /* 0xae008000d4eb7fae */ /* 0x0005e200091a1016 */
[----:B------:R-:W-:-:S02]  /*656f0*/  SEL R4, RZ, 0x4, P1 ;  /* 0x00000004ff047807 */ /* 0x000fc40000800000 */
[----:B------:R-:W-:Y:S01]  /*65700*/  ISETP.GE.AND P2, PT, R215, UR9, PT ;  /* 0x00000009d7007c0c */ /* 0x000fe2000bf46270 */
[----:B------:R2:W-:Y:S01]  /*65710*/  STL.64 [R1+0x4b8], R212 ;  /* 0x0004b8d401007387 */ /* 0x0005e20000100a00 */
[----:B------:R-:W-:Y:S02]  /*65720*/  SEL R4, R4, RZ, P3 ;  /* 0x000000ff04047207 */ /* 0x000fe40001800000 */
[----:B------:R-:W-:Y:S02]  /*65730*/  SEL R2, RZ, 0x4, P2 ;  /* 0x00000004ff027807 */ /* 0x000fe40001000000 */
[----:B------:R-:W-:Y:S02]  /*65740*/  ISETP.NE.U32.AND P1, PT, R4, RZ, PT ;  /* 0x000000ff0400720c */ /* 0x000fe40003f25070 */
[----:B------:R-:W-:Y:S02]  /*65750*/  SEL R2, R2, RZ, P3 ;  /* 0x000000ff02027207 */ /* 0x000fe40001800000 */
[----:B------:R-:W-:-:S02]  /*65760*/  IADD3.X R207, PT, PT, R207, UR13, RZ, P4, !PT ;  /* 0x0000000dcfcf7c10 */ /* 0x000fc4000a7fe4ff */
[----:B------:R-:W-:Y:S02]  /*65770*/  ISETP.NE.U32.AND P2, PT, R2, RZ, PT ;  /* 0x000000ff0200720c */ /* 0x000fe40003f45070 */
[C---:B------:R-:W-:Y:S02]  /*65780*/  LOP3.LUT R215, R3.reuse, 0x24, RZ, 0xfc, !PT ;  /* 0x0000002403d77812 */ /* 0x040fe400078efcff */
[----:B------:R-:W-:Y:S02]  /*65790*/  IADD3 R204, P4, PT, R204, UR12, RZ ;  /* 0x0000000ccccc7c10 */ /* 0x000fe4000ff9e0ff */
[----:B------:R-:W-:Y:S01]  /*657a0*/  LOP3.LUT R214, R3, 0x26, RZ, 0xfc, !PT ;  /* 0x0000002603d67812 */ /* 0x000fe200078efcff */
[----:B------:R-:W-:Y:S01]  /*657b0*/  LDGSTS.E [R234+-0x58000], desc[UR22][R206.64], P1 ;  /* 0xa8000000ceea7fae */ /* 0x000fe200089a1016 */
[----:B------:R-:W-:Y:S02]  /*657c0*/  ISETP.GE.AND P1, PT, R215, UR9, PT ;  /* 0x00000009d7007c0c */ /* 0x000fe4000bf26270 */
[----:B------:R-:W-:-:S02]  /*657d0*/  IADD3.X R205, PT, PT, R205, UR13, RZ, P4, !PT ;  /* 0x0000000dcdcd7c10 */ /* 0x000fc4000a7fe4ff */
[----:B------:R-:W-:Y:S02]  /*657e0*/  SEL R2, RZ, 0x4, P1 ;  /* 0x00000004ff027807 */ /* 0x000fe40000800000 */
[----:B------:R-:W-:Y:S01]  /*657f0*/  LOP3.LUT R215, R3, 0x44, RZ, 0xfc, !PT ;  /* 0x0000004403d77812 */ /* 0x000fe200078efcff */
[----:B------:R-:W-:Y:S01]  /*65800*/  LDGSTS.E [R234+-0x57ff8], desc[UR22][R204.64], P2 ;  /* 0xa8008000ccea7fae */ /* 0x000fe200091a1016 */
[----:B------:R-:W-:Y:S02]  /*65810*/  SEL R2, R2, RZ, P3 ;  /* 0x000000ff02027207 */ /* 0x000fe40001800000 */
[----:B------:R-:W-:Y:S02]  /*65820*/  ISETP.GE.AND P2, PT, R214, UR9, PT ;  /* 0x00000009d6007c0c */ /* 0x000fe4000bf46270 */
[----:B------:R-:W-:Y:S02]  /*65830*/  ISETP.GE.AND P4, PT, R215, UR9, PT ;  /* 0x00000009d7007c0c */ /* 0x000fe4000bf86270 */
[----:B------:R-:W-:-:S02]  /*65840*/  ISETP.NE.U32.AND P1, PT, R2, RZ, PT ;  /* 0x000000ff0200720c */ /* 0x000fc40003f25070 */
[----:B------:R-:W-:Y:S02]  /*65850*/  SEL R4, RZ, 0x4, P2 ;  /* 0x00000004ff047807 */ /* 0x000fe40001000000 */
[----:B------:R-:W-:Y:S02]  /*65860*/  SEL R2, RZ, 0x4, P4 ;  /* 0x00000004ff027807 */ /* 0x000fe40002000000 */
[----:B------:R-:W-:Y:S02]  /*65870*/  IADD3 R202, P6, PT, R202, UR12, RZ ;  /* 0x0000000ccaca7c10 */ /* 0x000fe4000ffde0ff */
[----:B------:R-:W-:Y:S02]  /*65880*/  SEL R4, R4, RZ, P3 ;  /* 0x000000ff04047207 */ /* 0x000fe40001800000 */
[----:B------:R-:W-:Y:S02]  /*65890*/  SEL R2, R2, RZ, P3 ;  /* 0x000000ff02027207 */ /* 0x000fe40001800000 */
[----:B------:R-:W-:-:S02]  /*658a0*/  IADD3.X R203, PT, PT, R203, UR13, RZ, P6, !PT ;  /* 0x0000000dcbcb7c10 */ /* 0x000fc4000b7fe4ff */
[----:B------:R-:W-:Y:S02]  /*658b0*/  ISETP.NE.U32.AND P4, PT, R4, RZ, PT ;  /* 0x000000ff0400720c */ /* 0x000fe40003f85070 */
[----:B------:R-:W-:Y:S01]  /*658c0*/  IADD3 R200, P6, PT, R200, UR12, RZ ;  /* 0x0000000cc8c87c10 */ /* 0x000fe2000ffde0ff */
[----:B------:R-:W-:Y:S01]  /*658d0*/  LDGSTS.E [R234+-0x56000], desc[UR22][R202.64], P1 ;  /* 0xaa000000caea7fae */ /* 0x000fe200089a1016 */
[----:B------:R-:W-:Y:S02]  /*658e0*/  ISETP.NE.U32.AND P2, PT, R2, RZ, PT ;  /* 0x000000ff0200720c */ /* 0x000fe40003f45070 */
[----:B------:R-:W-:Y:S02]  /*658f0*/  LOP3.LUT R215, R3, 0x46, RZ, 0xfc, !PT ;  /* 0x0000004603d77812 */ /* 0x000fe400078efcff */
[----:B------:R-:W-:Y:S02]  /*65900*/  IADD3.X R201, PT, PT, R201, UR13, RZ, P6, !PT ;  /* 0x0000000dc9c97c10 */ /* 0x000fe4000b7fe4ff */
[----:B---3--:R-:W-:-:S02]  /*65910*/  IADD3 R210, P6, PT, R198, UR12, RZ ;  /* 0x0000000cc6d27c10 */ /* 0x008fc4000ffde0ff */
[----:B------:R-:W-:Y:S01]  /*65920*/  ISETP.GE.AND P1, PT, R215, UR9, PT ;  /* 0x00000009d7007c0c */ /* 0x000fe2000bf26270 */
[----:B------:R-:W-:Y:S01]  /*65930*/  LDGSTS.E [R234+-0x55ff8], desc[UR22][R200.64], P4 ;  /* 0xaa008000c8ea7fae */ /* 0x000fe2000a1a1016 */
[----:B------:R-:W-:Y:S02]  /*65940*/  IADD3.X R211, PT, PT, R199, UR13, RZ, P6, !PT ;  /* 0x0000000dc7d37c10 */ /* 0x000fe4000b7fe4ff */
[----:B------:R-:W-:Y:S02]  /*65950*/  SEL R2, RZ, 0x4, P1 ;  /* 0x00000004ff027807 */ /* 0x000fe40000800000 */
[C---:B------:R-:W-:Y:S01]  /*65960*/  LOP3.LUT R214, R3.reuse, 0x64, RZ, 0xfc, !PT ;  /* 0x0000006403d67812 */ /* 0x040fe200078efcff */
[----:B------:R-:W-:Y:S01]  /*65970*/  LDGSTS.E [R234+-0x54000], desc[UR22][R210.64], P2 ;  /* 0xac000000d2ea7fae */ /* 0x000fe200091a1016 */
[----:B------:R-:W-:Y:S02]  /*65980*/  LOP3.LUT R215, R3, 0x66, RZ, 0xfc, !PT ;  /* 0x0000006603d77812 */ /* 0x000fe400078efcff */
[----:B------:R-:W-:-:S02]  /*65990*/  SEL R2, R2, RZ, P3 ;  /* 0x000000ff02027207 */ /* 0x000fc40001800000 */
[----:B------:R-:W-:Y:S02]  /*659a0*/  ISETP.GE.AND P2, PT, R214, UR9, PT ;  /* 0x00000009d6007c0c */ /* 0x000fe4000bf46270 */
[----:B------:R-:W-:Y:S02]  /*659b0*/  ISETP.GE.AND P4, PT, R215, UR9, PT ;  /* 0x00000009d7007c0c */ /* 0x000fe4000bf86270 */
[----:B------:R-:W-:Y:S02]  /*659c0*/  ISETP.NE.U32.AND P1, PT, R2, RZ, PT ;  /* 0x000000ff0200720c */ /* 0x000fe40003f25070 */
[----:B------:R-:W-:Y:S02]  /*659d0*/  SEL R4, RZ, 0x4, P2 ;  /* 0x00000004ff047807 */ /* 0x000fe40001000000 */
[----:B------:R-:W-:Y:S02]  /*659e0*/  SEL R2, RZ, 0x4, P4 ;  /* 0x00000004ff027807 */ /* 0x000fe40002000000 */
[----:B--2---:R-:W-:-:S02]  /*659f0*/  IADD3 R212, P6, PT, R196, UR12, RZ ;  /* 0x0000000cc4d47c10 */ /* 0x004fc4000ffde0ff */
[----:B------:R-:W-:Y:S02]  /*65a00*/  SEL R4, R4, RZ, P3 ;  /* 0x000000ff04047207 */ /* 0x000fe40001800000 */
[----:B------:R-:W-:Y:S02]  /*65a10*/  SEL R2, R2, RZ, P3 ;  /* 0x000000ff02027207 */ /* 0x000fe40001800000 */
[----:B------:R-:W-:Y:S02]  /*65a20*/  IADD3.X R213, PT, PT, R197, UR13, RZ, P6, !PT ;  /* 0x0000000dc5d57c10 */ /* 0x000fe4000b7fe4ff */
[----:B------:R-:W-:Y:S02]  /*65a30*/  ISETP.NE.U32.AND P4, PT, R4, RZ, PT ;  /* 0x000000ff0400720c */ /* 0x000fe40003f85070 */
[----:B------:R-:W-:Y:S01]  /*65a40*/  IADD3 R208, P6, PT, R194, UR12, RZ ;  /* 0x0000000cc2d07c10 */ /* 0x000fe2000ffde0ff */
[----:B------:R-:W-:Y:S01]  /*65a50*/  LDGSTS.E [R234+-0x53ff8], desc[UR22][R212.64], P1 ;  /* 0xac008000d4ea7fae */ /* 0x000fe200089a1016 */
[----:B------:R-:W-:-:S02]  /*65a60*/  ISETP.NE.U32.AND P2, PT, R2, RZ, PT ;  /* 0x000000ff0200720c */ /* 0x000fc40003f45070 */
[----:B------:R-:W-:Y:S01]  /*65a70*/  LOP3.LUT R214, R3, 0x8, RZ, 0xfc, !PT ;  /* 0x0000000803d67812 */ /* 0x000fe200078efcff */
[----:B------:R-:W-:Y:S01]  /*65a80*/  STL.64 [R1+0x228], R212 ;  /* 0x000228d401007387 */ /* 0x000fe20000100a00 */
[----:B------:R-:W-:Y:S02]  /*65a90*/  IADD3.X R209, PT, PT, R195, UR13, RZ, P6, !PT ;  /* 0x0000000dc3d17c10 */ /* 0x000fe4000b7fe4ff */
[----:B------:R-:W-:Y:S02]  /*65aa0*/  IADD3 R198, P6, PT, R192, UR12, RZ ;  /* 0x0000000cc0c67c10 */ /* 0x000fe4000ffde0ff */
[----:B------:R-:W-:Y:S01]  /*65ab0*/  ISETP.GE.AND P1, PT, R214, UR9, PT ;  /* 0x00000009d6007c0c */ /* 0x000fe2000bf26270 */
[----:B------:R-:W-:Y:S01]  /*65ac0*/  LDGSTS.E [R234+-0x52000], desc[UR22][R208.64], P4 ;  /* 0xae000000d0ea7fae */ /* 0x000fe2000a1a1016 */
[----:B------:R-:W-:Y:S02]  /*65ad0*/  IADD3.X R199, PT, PT, R193, UR13, RZ, P6, !PT ;  /* 0x0000000dc1c77c10 */ /* 0x000fe4000b7fe4ff */
[----:B------:R-:W-:Y:S01]  /*65ae0*/  LOP3.LUT R215, R3, 0xa, RZ, 0xfc, !PT ;  /* 0x0000000a03d77812 */ /* 0x000fe200078efcff */
[----:B------:R-:W-:Y:S01]  /*65af0*/  STL.64 [R1+0x460], R208 ;  /* 0x000460d001007387 */ /* 0x000fe20000100a00 */
[----:B------:R-:W-:-:S02]  /*65b00*/  SEL R4, RZ, 0x4, P1 ;  /* 0x00000004ff047807 */ /* 0x000fc40000800000 */
[----:B------:R-:W-:Y:S01]  /*65b10*/  IADD3 R190, P4, PT, R190, UR12, RZ ;  /* 0x0000000cbebe7c10 */ /* 0x000fe2000ff9e0ff */
[----:B------:R2:W-:Y:S01]  /*65b20*/  LDGSTS.E [R234+-0x51ff8], desc[UR22][R198.64], P2 ;  /* 0xae008000c6ea7fae */ /* 0x0005e200091a1016 */
[----:B------:R-:W-:Y:S02]  /*65b30*/  ISETP.GE.AND P2, PT, R215, UR9, PT ;  /* 0x00000009d7007c0c */ /* 0x000fe4000bf46270 */
[----:B------:R-:W-:Y:S01]  /*65b40*/  SEL R4, R4, RZ, P3 ;  /* 0x000000ff04047207 */ /* 0x000fe20001800000 */
[----:B------:R2:W-:Y:S01]  /*65b50*/  STL.64 [R1+0x468], R198 ;  /* 0x000468c601007387 */ /* 0x0005e20000100a00 */
[----:B------:R-:W-:Y:S02]  /*65b60*/  SEL R2, RZ, 0x4, P2 ;  /* 0x00000004ff027807 */ /* 0x000fe40001000000 */
[----:B------:R-:W-:Y:S02]  /*65b70*/  ISETP.NE.U32.AND P1, PT, R4, RZ, PT ;  /* 0x000000ff0400720c */ /* 0x000fe40003f25070 */
[----:B------:R-:W-:-:S02]  /*65b80*/  SEL R2, R2, RZ, P3 ;  /* 0x000000ff02027207 */ /* 0x000fc40001800000 */
[----:B------:R-:W-:Y:S02]  /*65b90*/  IADD3.X R191, PT, PT, R191, UR13, RZ, P4, !PT ;  /* 0x0000000dbfbf7c10 */ /* 0x000fe4000a7fe4ff */
[----:B------:R-:W-:Y:S02]  /*65ba0*/  ISETP.NE.U32.AND P2, PT, R2, RZ, PT ;  /* 0x000000ff0200720c */ /* 0x000fe40003f45070 */
[C---:B------:R-:W-:Y:S02]  /*65bb0*/  LOP3.LUT R215, R3.reuse, 0x28, RZ, 0xfc, !PT ;  /* 0x0000002803d77812 */ /* 0x040fe400078efcff */
[----:B------:R-:W-:Y:S02]  /*65bc0*/  IADD3 R188, P4, PT, R188, UR12, RZ ;  /* 0x0000000cbcbc7c10 */ /* 0x000fe4000ff9e0ff */
[----:B------:R-:W-:Y:S01]  /*65bd0*/  LOP3.LUT R214, R3, 0x2a, RZ, 0xfc, !PT ;  /* 0x0000002a03d67812 */ /* 0x000fe200078efcff */
[----:B------:R-:W-:Y:S01]  /*65be0*/  LDGSTS.E [R233+-0x58000], desc[UR22][R190.64], P1 ;  /* 0xa8000000bee97fae */ /* 0x000fe200089a1016 */
[----:B------:R-:W-:-:S02]  /*65bf0*/  ISETP.GE.AND P1, PT, R215, UR9, PT ;  /* 0x00000009d7007c0c */ /* 0x000fc4000bf26270 */
[----:B------:R-:W-:Y:S02]  /*65c00*/  IADD3.X R189, PT, PT, R189, UR13, RZ, P4, !PT ;  /* 0x0000000dbdbd7c10 */ /* 0x000fe4000a7fe4ff */
[----:B------:R-:W-:Y:S02]  /*65c10*/  SEL R2, RZ, 0x4, P1 ;  /* 0x00000004ff027807 */ /* 0x000fe40000800000 */
[----:B------:R-:W-:Y:S01]  /*65c20*/  LOP3.LUT R215, R3, 0x48, RZ, 0xfc, !PT ;  /* 0x0000004803d77812 */ /* 0x000fe200078efcff */
[----:B------:R-:W-:Y:S01]  /*65c30*/  LDGSTS.E [R233+-0x57ff8], desc[UR22][R188.64], P2 ;  /* 0xa8008000bce97fae */ /* 0x000fe200091a1016 */
[----:B------:R-:W-:Y:S02]  /*65c40*/  SEL R2, R2, RZ, P3 ;  /* 0x000000ff02027207 */ /* 0x000fe40001800000 */
[----:B------:R-:W-:Y:S02]  /*65c50*/  ISETP.GE.AND P2, PT, R214, UR9, PT ;  /* 0x00000009d6007c0c */ /* 0x000fe4000bf46270 */
[----:B------:R-:W-:-:S02]  /*65c60*/  ISETP.GE.AND P4, PT, R215, UR9, PT ;  /* 0x00000009d7007c0c */ /* 0x000fc4000bf86270 */
[----:B------:R-:W-:Y:S02]  /*65c70*/  ISETP.NE.U32.AND P1, PT, R2, RZ, PT ;  /* 0x000000ff0200720c */ /* 0x000fe40003f25070 */
[----:B------:R-:W-:Y:S02]  /*65c80*/  SEL R4, RZ, 0x4, P2 ;  /* 0x00000004ff047807 */ /* 0x000fe40001000000 */
[----:B------:R-:W-:Y:S02]  /*65c90*/  SEL R2, RZ, 0x4, P4 ;  /* 0x00000004ff027807 */ /* 0x000fe40002000000 */
[----:B------:R-:W-:Y:S02]  /*65ca0*/  IADD3 R186, P6, PT, R186, UR12, RZ ;  /* 0x0000000cbaba7c10 */ /* 0x000fe4000ffde0ff */
[----:B------:R-:W-:Y:S02]  /*65cb0*/  SEL R4, R4, RZ, P3 ;  /* 0x000000ff04047207 */ /* 0x000fe40001800000 */
[----:B------:R-:W-:-:S02]  /*65cc0*/  SEL R2, R2, RZ, P3 ;  /* 0x000000ff02027207 */ /* 0x000fc40001800000 */
[----:B------:R-:W-:Y:S02]  /*65cd0*/  IADD3.X R187, PT, PT, R187, UR13, RZ, P6, !PT ;  /* 0x0000000dbbbb7c10 */ /* 0x000fe4000b7fe4ff */
[----:B------:R-:W-:Y:S02]  /*65ce0*/  ISETP.NE.U32.AND P4, PT, R4, RZ, PT ;  /* 0x000000ff0400720c */ /* 0x000fe40003f85070 */
[----:B------:R-:W-:Y:S01]  /*65cf0*/  IADD3 R184, P6, PT, R184, UR12, RZ ;  /* 0x0000000cb8b87c10 */ /* 0x000fe2000ffde0ff */
[----:B------:R-:W-:Y:S01]  /*65d00*/  LDGSTS.E [R233+-0x56000], desc[UR22][R186.64], P1 ;  /* 0xaa000000bae97fae */ /* 0x000fe200089a1016 */
[----:B------:R-:W-:Y:S02]  /*65d10*/  ISETP.NE.U32.AND P2, PT, R2, RZ, PT ;  /* 0x000000ff0200720c */ /* 0x000fe40003f45070 */
[----:B------:R-:W-:Y:S02]  /*65d20*/  LOP3.LUT R215, R3, 0x4a, RZ, 0xfc, !PT ;  /* 0x0000004a03d77812 */ /* 0x000fe400078efcff */
[----:B------:R-:W-:-:S02]  /*65d30*/  IADD3.X R185, PT, PT, R185, UR13, RZ, P6, !PT ;  /* 0x0000000db9b97c10 */ /* 0x000fc4000b7fe4ff */
[----:B------:R-:W-:Y:S02]  /*65d40*/  IADD3 R196, P6, PT, R182, UR12, RZ ;  /* 0x0000000cb6c47c10 */ /* 0x000fe4000ffde0ff */
[----:B------:R-:W-:Y:S01]  /*65d50*/  ISETP.GE.AND P1, PT, R215, UR9, PT ;  /* 0x00000009d7007c0c */ /* 0x000fe2000bf26270 */
[----:B------:R-:W-:Y:S01]  /*65d60*/  LDGSTS.E [R233+-0x55ff8], desc[UR22][R184.64], P4 ;  /* 0xaa008000b8e97fae */ /* 0x000fe2000a1a1016 */
[----:B------:R-:W-:Y:S02]  /*65d70*/  IADD3.X R197, PT, PT, R183, UR13, RZ, P6, !PT ;  /* 0x0000000db7c57c10 */ /* 0x000fe4000b7fe4ff */
[----:B------:R-:W-:Y:S02]  /*65d80*/  SEL R2, RZ, 0x4, P1 ;  /* 0x00000004ff027807 */ /* 0x000fe40000800000 */
[C---:B------:R-:W-:Y:S01]  /*65d90*/  LOP3.LUT R214, R3.reuse, 0x68, RZ, 0xfc, !PT ;  /* 0x0000006803d67812 */ /* 0x040fe200078efcff */
[----:B------:R-:W-:Y:S01]  /*65da0*/  LDGSTS.E [R233+-0x54000], desc[UR22][R196.64], P2 ;  /* 0xac000000c4e97fae */ /* 0x000fe200091a1016 */
[----:B------:R-:W-:-:S02]  /*65db0*/  LOP3.LUT R215, R3, 0x6a, RZ, 0xfc, !PT ;  /* 0x0000006a03d77812 */ /* 0x000fc400078efcff */
[----:B------:R-:W-:Y:S02]  /*65dc0*/  SEL R2, R2, RZ, P3 ;  /* 0x000000ff02027207 */ /* 0x000fe40001800000 */
[----:B------:R-:W-:Y:S02]  /*65dd0*/  ISETP.GE.AND P2, PT, R214, UR9, PT ;  /* 0x00000009d6007c0c */ /* 0x000fe4000bf46270 */
[----:B------:R-:W-:Y:S02]  /*65de0*/  ISETP.GE.AND P4, PT, R215, UR9, PT ;  /* 0x00000009d7007c0c */ /* 0x000fe4000bf86270 */
[----:B------:R-:W-:Y:S02]  /*65df0*/  ISETP.NE.U32.AND P1, PT, R2, RZ, PT ;  /* 0x000000ff0200720c */ /* 0x000fe40003f25070 */
[----:B------:R-:W-:Y:S02]  /*65e00*/  SEL R4, RZ, 0x4, P2 ;  /* 0x00000004ff047807 */ /* 0x000fe40001000000 */
[----:B------:R-:W-:-:S02]  /*65e10*/  SEL R2, RZ, 0x4, P4 ;  /* 0x00000004ff027807 */ /* 0x000fc40002000000 */
[----:B--2---:R-:W-:Y:S02]  /*65e20*/  IADD3 R198, P6, PT, R180, UR12, RZ ;  /* 0x0000000cb4c67c10 */ /* 0x004fe4000ffde0ff */
[----:B------:R-:W-:Y:S02]  /*65e30*/  SEL R4, R4, RZ, P3 ;  /* 0x000000ff04047207 */ /* 0x000fe40001800000 */
[----:B------:R-:W-:Y:S02]  /*65e40*/  SEL R2, R2, RZ, P3 ;  /* 0x000000ff02027207 */ /* 0x000fe40001800000 */
[----:B------:R-:W-:Y:S02]  /*65e50*/  IADD3.X R199, PT, PT, R181, UR13, RZ, P6, !PT ;  /* 0x0000000db5c77c10 */ /* 0x000fe4000b7fe4ff */
[----:B------:R-:W-:Y:S02]  /*65e60*/  ISETP.NE.U32.AND P4, PT, R4, RZ, PT ;  /* 0x000000ff0400720c */ /* 0x000fe40003f85070 */
[----:B------:R-:W-:Y:S01]  /*65e70*/  IADD3 R192, P6, PT, R178, UR12, RZ ;  /* 0x0000000cb2c07c10 */ /* 0x000fe2000ffde0ff */
[----:B------:R-:W-:Y:S01]  /*65e80*/  LDGSTS.E [R233+-0x53ff8], desc[UR22][R198.64], P1 ;  /* 0xac008000c6e97fae */ /* 0x000fe200089a1016 */
[----:B------:R-:W-:-:S02]  /*65e90*/  ISETP.NE.U32.AND P2, PT, R2, RZ, PT ;  /* 0x000000ff0200720c */ /* 0x000fc40003f45070 */
[----:B------:R-:W-:Y:S02]  /*65ea0*/  LOP3.LUT R214, R3, 0xc, RZ, 0xfc, !PT ;  /* 0x0000000c03d67812 */ /* 0x000fe400078efcff */
        /* <DEDUP_REMOVED lines=9> */
[----:B------:R-:W-:Y:S01]  /*65f40*/  LDGSTS.E [R233+-0x51ff8], desc[UR22][R182.64], P2 ;  /* 0xae008000b6e97fae */ /* 0x000fe200091a1016 */
        /* <DEDUP_REMOVED lines=47> */
[----:B------:R-:W-:Y:S02]  /*66240*/  IADD3 R178, P6, PT, R164, UR12, RZ ;  /* 0x0000000ca4b27c10 */ /* 0x000fe4000ffde0ff */
        /* <DEDUP_REMOVED lines=86> */
[----:B------:R-:W-:Y:S01]  /*667b0*/  STL.64 [R1+0x340], R160 ;  /* 0x000340a001007387 */ /* 0x000fe20000100a00 */
        /* <DEDUP_REMOVED lines=133> */
[----:B------:R-:W-:Y:S01]  /*67010*/  ISETP.NE.U32.AND P1, PT, R4, RZ, PT ;  /* 0x000000ff0400720c */ /* 0x000fe20003f25070 */
[----:B------:R-:W4:Y:S01]  /*67020*/  LDL.LU.64 R212, [R1+0xbb8] ;  /* 0x000bb80001d47983 */ /* 0x000f220000300a00 */
[----:B------:R-:W-:-:S02]  /*67030*/  SEL R2, R2, RZ, P3 ;  /* 0x000000ff02027207 */ /* 0x000fc40001800000 */
[----:B------:R-:W-:Y:S01]  /*67040*/  IADD3.X R111, PT, PT, R111, UR13, RZ, P4, !PT ;  /* 0x0000000d6f6f7c10 */ /* 0x000fe2000a7fe4ff */
[----:B--2---:R-:W2:Y:S01]  /*67050*/  LDL.LU.64 R182, [R1+0xb88] ;  /* 0x000b880001b67983 */ /* 0x004ea20000300a00 */
[----:B------:R-:W-:Y:S02]  /*67060*/  ISETP.NE.U32.AND P2, PT, R2, RZ, PT ;  /* 0x000000ff0200720c */ /* 0x000fe40003f45070 */
[C---:B------:R-:W-:Y:S01]  /*67070*/  LOP3.LUT R215, R3.reuse, 0x3c, RZ, 0xfc, !PT ;  /* 0x0000003c03d77812 */ /* 0x040fe200078efcff */
[----:B------:R-:W2:Y:S01]  /*67080*/  LDL.LU.64 R234, [R1+0xb58] ;  /* 0x000b580001ea7983 */ /* 0x000ea20000300a00 */
        /* <DEDUP_REMOVED lines=22> */
[----:B------:R-:W-:Y:S02]  /*671f0*/  IADD3.X R105, PT, PT, R105, UR13, RZ, P6, !PT ;  /* 0x0000000d69697c10 */ /* 0x000fe4000b7fe4ff */
[----:B------:R-:W-:-:S02]  /*67200*/  IADD3 R102, P6, PT, R102, UR12, RZ ;  /* 0x0000000c66667c10 */ /* 0x000fc4000ffde0ff */
[----:B------:R-:W-:Y:S02]  /*67210*/  LOP3.LUT R215, R3, 0x5e, RZ, 0xfc, !PT ;  /* 0x0000005e03d77812 */ /* 0x000fe400078efcff */
[----:B------:R-:W-:Y:S01]  /*67220*/  IADD3.X R103, PT, PT, R103, UR13, RZ, P6, !PT ;  /* 0x0000000d67677c10 */ /* 0x000fe2000b7fe4ff */
[----:B------:R-:W-:Y:S01]  /*67230*/  LDGSTS.E [R20+-0x55ff8], desc[UR22][R104.64], P4 ;  /* 0xaa00800068147fae */ /* 0x000fe2000a1a1016 */
[----:B------:R-:W-:Y:S02]  /*67240*/  ISETP.GE.AND P1, PT, R215, UR9, PT ;  /* 0x00000009d7007c0c */ /* 0x000fe4000bf26270 */
[C---:B------:R-:W-:Y:S01]  /*67250*/  LOP3.LUT R214, R3.reuse, 0x7c, RZ, 0xfc, !PT ;  /* 0x0000007c03d67812 */ /* 0x040fe200078efcff */
[----:B------:R-:W-:Y:S01]  /*67260*/  LDGSTS.E [R20+-0x54000], desc[UR22][R102.64], P2 ;  /* 0xac00000066147fae */ /* 0x000fe200091a1016 */
[----:B------:R-:W-:Y:S02]  /*67270*/  LOP3.LUT R215, R3, 0x7e, RZ, 0xfc, !PT ;  /* 0x0000007e03d77812 */ /* 0x000fe400078efcff */
[----:B------:R-:W-:-:S02]  /*67280*/  ISETP.GE.AND P2, PT, R214, UR9, PT ;  /* 0x00000009d6007c0c */ /* 0x000fc4000bf46270 */
[----:B------:R-:W-:Y:S02]  /*67290*/  ISETP.GE.AND P4, PT, R215, UR9, PT ;  /* 0x00000009d7007c0c */ /* 0x000fe4000bf86270 */
[----:B------:R-:W2:Y:S01]  /*672a0*/  LDL.LU.64 R214, [R1+0x540] ;  /* 0x0005400001d67983 */ /* 0x000ea20000300a00 */
[----:B------:R-:W-:Y:S01]  /*672b0*/  SEL R2, RZ, 0x4, P1 ;  /* 0x00000004ff027807 */ /* 0x000fe20000800000 */
[----:B------:R-:W1:Y:S03]  /*672c0*/  S2R R209, SR_TID.X ;  /* 0x0000000000d17919 */ /* 0x000e660000002100 */
[----:B------:R-:W-:Y:S02]  /*672d0*/  SEL R2, R2, RZ, P3 ;  /* 0x000000ff02027207 */ /* 0x000fe40001800000 */
[----:B------:R-:W-:Y:S01]  /*672e0*/  SEL R4, RZ, 0x4, P2 ;  /* 0x00000004ff047807 */ /* 0x000fe20001000000 */
[----:B---3--:R-:W3:Y:S01]  /*672f0*/  LDL.LU.64 R176, [R1+0x610] ;  /* 0x0006100001b07983 */ /* 0x008ee20000300a00 */
[----:B------:R-:W-:-:S02]  /*67300*/  ISETP.NE.U32.AND P1, PT, R2, RZ, PT ;  /* 0x000000ff0200720c */ /* 0x000fc40003f25070 */
[----:B------:R-:W-:Y:S01]  /*67310*/  SEL R2, RZ, 0x4, P4 ;  /* 0x00000004ff027807 */ /* 0x000fe20002000000 */
[----:B------:R-:W3:Y:S01]  /*67320*/  LDL.LU.64 R192, [R1+0x710] ;  /* 0x0007100001c07983 */ /* 0x000ee20000300a00 */
[----:B------:R-:W-:Y:S02]  /*67330*/  IADD3 R100, P6, PT, R100, UR12, RZ ;  /* 0x0000000c64647c10 */ /* 0x000fe4000ffde0ff */
[----:B------:R-:W-:Y:S01]  /*67340*/  SEL R4, R4, RZ, P3 ;  /* 0x000000ff04047207 */ /* 0x000fe20001800000 */
[----:B------:R-:W3:Y:S01]  /*67350*/  LDL.LU.64 R194, [R1+0x7b0] ;  /* 0x0007b00001c27983 */ /* 0x000ee20000300a00 */
[----:B------:R-:W-:Y:S02]  /*67360*/  SEL R2, R2, RZ, P3 ;  /* 0x000000ff02027207 */ /* 0x000fe40001800000 */
[----:B------:R-:W-:Y:S01]  /*67370*/  IADD3.X R101, PT, PT, R101, UR13, RZ, P6, !PT ;  /* 0x0000000d65657c10 */ /* 0x000fe2000b7fe4ff */
[----:B------:R-:W-:Y:S01]  /*67380*/  USHF.R.S32.HI UR4, URZ, 0x1f, UR15 ;  /* 0x0000001fff047899 */ /* 0x000fe2000801140f */
[----:B------:R-:W-:Y:S01]  /*67390*/  ISETP.NE.U32.AND P4, PT, R4, RZ, PT ;  /* 0x000000ff0400720c */ /* 0x000fe20003f85070 */
[----:B-1----:R-:W-:Y:S01]  /*673a0*/  USHF.L.U32 UR14, UR15, 0x2, URZ ;  /* 0x000000020f0e7899 */ /* 0x002fe200080006ff */
[----:B------:R-:W-:Y:S01]  /*673b0*/  IADD3 R98, P6, PT, R98, UR12, RZ ;  /* 0x0000000c62627c10 */ /* 0x000fe2000ffde0ff */
[----:B------:R-:W3:Y:S01]  /*673c0*/  LDL.LU.64 R180, [R1+0x860] ;  /* 0x0008600001b47983 */ /* 0x000ee20000300a00 */
[----:B------:R-:W-:-:S02]  /*673d0*/  ISETP.NE.U32.AND P2, PT, R2, RZ, PT ;  /* 0x000000ff0200720c */ /* 0x000fc40003f45070 */
[----:B------:R-:W-:Y:S01]  /*673e0*/  IADD3.X R99, PT, PT, R99, UR13, RZ, P6, !PT ;  /* 0x0000000d63637c10 */ /* 0x000fe2000b7fe4ff */
[----:B------:R-:W-:Y:S01]  /*673f0*/  LDGSTS.E [R20+-0x53ff8], desc[UR22][R100.64], P1 ;  /* 0xac00800064147fae */ /* 0x000fe200089a1016 */
[----:B------:R-:W-:-:S04]  /*67400*/  IADD3 R224, P6, PT, R224, UR12, RZ ;  /* 0x0000000ce0e07c10 */ /* 0x000fc8000ffde0ff */
[----:B------:R-:W-:Y:S01]  /*67410*/  IADD3.X R225, PT, PT, R225, UR13, RZ, P6, !PT ;  /* 0x0000000de1e17c10 */ /* 0x000fe2000b7fe4ff */
[----:B------:R-:W-:Y:S01]  /*67420*/  LDGSTS.E [R20+-0x52000], desc[UR22][R98.64], P4 ;  /* 0xae00000062147fae */ /* 0x000fe2000a1a1016 */
[----:B------:R-:W-:Y:S01]  /*67430*/  LOP3.LUT R209, R209, 0x7f, RZ, 0xc0, !PT ;  /* 0x0000007fd1d17812 */ /* 0x000fe200078ec0ff */
[----:B------:R-:W-:Y:S02]  /*67440*/  USHF.L.U64.HI UR15, UR15, 0x2, UR4 ;  /* 0x000000020f0f7899 */ /* 0x000fe40008010204 */
[----:B------:R1:W-:Y:S01]  /*67450*/  LDGSTS.E [R20+-0x51ff8], desc[UR22][R224.64], P2 ;  /* 0xae008000e0147fae */ /* 0x0003e200091a1016 */
[----:B------:R-:W-:-:S03]  /*67460*/  ISETP.GE.AND P1, PT, R209, UR9, PT ;  /* 0x00000009d1007c0c */ /* 0x000fc6000bf26270 */
[----:B------:R-:W3:Y:S01]  /*67470*/  LDL.LU.64 R208, [R1+0x8f8] ;  /* 0x0008f80001d07983 */ /* 0x000ee20000300a00 */
[----:B----4-:R-:W-:Y:S01]  /*67480*/  IADD3 R230, P2, PT, R212, UR14, RZ ;  /* 0x0000000ed4e67c10 */ /* 0x010fe2000ff5e0ff */
[----:B------:R-:W-:Y:S02]  /*67490*/  VIADD R19, R19, 0x100000 ;  /* 0x0010000013137836 */ /* 0x000fe40000000000 */
[----:B------:R-:W0:Y:S01]  /*674a0*/  LDGDEPBAR ;  /* 0x00000000000079af */ /* 0x000e220000000000 */
[----:B------:R-:W-:-:S03]  /*674b0*/  IADD3.X R231, PT, PT, R213, UR15, RZ, P2, !PT ;  /* 0x0000000fd5e77c10 */ /* 0x000fc600097fe4ff */
[----:B------:R-:W4:Y:S01]  /*674c0*/  LDL.LU.64 R212, [R1+0x990] ;  /* 0x0009900001d47983 */ /* 0x000f220000300a00 */
[----:B--2---:R-:W-:-:S04]  /*674d0*/  IADD3 R114, P2, PT, R182, UR14, RZ ;  /* 0x0000000eb6727c10 */ /* 0x004fc8000ff5e0ff */
[----:B------:R-:W-:Y:S02]  /*674e0*/  IADD3.X R115, PT, PT, R183, UR15, RZ, P2, !PT ;  /* 0x0000000fb7737c10 */ /* 0x000fe400097fe4ff */
[----:B------:R-:W-:Y:S01]  /*674f0*/  IADD3 R112, P2, PT, R234, UR14, RZ ;  /* 0x0000000eea707c10 */ /* 0x000fe2000ff5e0ff */
[----:B------:R-:W2:Y:S03]  /*67500*/  LDL.LU.64 R182, [R1+0x9f8] ;  /* 0x0009f80001b67983 */ /* 0x000ea60000300a00 */
[----:B------:R-:W-:Y:S01]  /*67510*/  IADD3.X R113, PT, PT, R235, UR15, RZ, P2, !PT ;  /* 0x0000000feb717c10 */ /* 0x000fe200097fe4ff */
[----:B------:R3:W-:Y:S04]  /*67520*/  STL.64 [R1+0x358], R114 ;  /* 0x0003587201007387 */ /* 0x0007e80000100a00 */
[----:B------:R1:W-:Y:S04]  /*67530*/  STL.64 [R1+0x488], R112 ;  /* 0x0004887001007387 */ /* 0x0003e80000100a00 */
[----:B------:R-:W2:Y:S01]  /*67540*/  LDL.LU.64 R234, [R1+0x9c8] ;  /* 0x0009c80001ea7983 */ /* 0x000ea20000300a00 */
[----:B-1----:R-:W-:-:S04]  /*67550*/  IADD3 R20, P2, PT, R214, UR14, RZ ;  /* 0x0000000ed6147c10 */ /* 0x002fc8000ff5e0ff */
[----:B------:R-:W-:-:S05]  /*67560*/  IADD3.X R21, PT, PT, R215, UR15, RZ, P2, !PT ;  /* 0x0000000fd7157c10 */ /* 0x000fca00097fe4ff */
[----:B------:R1:W-:Y:S04]  /*67570*/  STL.64 [R1+0x540], R20 ;  /* 0x0005401401007387 */ /* 0x0003e80000100a00 */
[----:B------:R-:W2:Y:S01]  /*67580*/  LDL.LU.64 R214, [R1+0x978] ;  /* 0x0009780001d67983 */ /* 0x000ea20000300a00 */
[----:B------:R-:W-:-:S04]  /*67590*/  SEL R2, RZ, 0x4, P1 ;  /* 0x00000004ff027807 */ /* 0x000fc80000800000 */
[----:B------:R-:W-:-:S04]  /*675a0*/  SEL R2, R2, RZ, P3 ;  /* 0x000000ff02027207 */ /* 0x000fc80001800000 */
[----:B------:R-:W-:-:S13]  /*675b0*/  ISETP.NE.U32.AND P1, PT, R2, RZ, PT ;  /* 0x000000ff0200720c */ /* 0x000fda0003f25070 */
[----:B------:R-:W-:Y:S04]  /*675c0*/  LDGSTS.E [R19+0x40000], desc[UR22][R230.64], P1 ;  /* 0x40000000e6137fae */ /* 0x000fe800089a1016 */
[----:B------:R3:W-:Y:S04]  /*675d0*/  LDGSTS.E [R19+0x40400], desc[UR22][R114.64], P1 ;  /* 0x4040000072137fae */ /* 0x0007e800089a1016 */
[----:B------:R1:W-:Y:S04]  /*675e0*/  LDGSTS.E [R19+0x40800], desc[UR22][R112.64], P1 ;  /* 0x4080000070137fae */ /* 0x0003e800089a1016 */
[----:B------:R1:W-:Y:S01]  /*675f0*/  LDGSTS.E [R19+0x40c00], desc[UR22][R20.64], P1 ;  /* 0x40c0000014137fae */ /* 0x0003e200089a1016 */
[----:B---3--:R-:W-:-:S04]  /*67600*/  IADD3 R114, P2, PT, R176, UR14, RZ ;  /* 0x0000000eb0727c10 */ /* 0x008fc8000ff5e0ff */
[----:B------:R-:W-:Y:S02]  /*67610*/  IADD3.X R115, PT, PT, R177, UR15, RZ, P2, !PT ;  /* 0x0000000fb1737c10 */ /* 0x000fe400097fe4ff */
[----:B-1----:R-:W-:Y:S01]  /*67620*/  IADD3 R112, P2, PT, R192, UR14, RZ ;  /* 0x0000000ec0707c10 */ /* 0x002fe2000ff5e0ff */
[----:B------:R-:W3:Y:S03]  /*67630*/  LDL.LU.64 R176, [R1+0x940] ;  /* 0x0009400001b07983 */ /* 0x000ee60000300a00 */
[----:B------:R-:W-:Y:S01]  /*67640*/  IADD3.X R113, PT, PT, R193, UR15, RZ, P2, !PT ;  /* 0x0000000fc1717c10 */ /* 0x000fe200097fe4ff */
[----:B------:R1:W-:Y:S01]  /*67650*/  LDGSTS.E [R19+0x41000], desc[UR22][R114.64], P1 ;  /* 0x4100000072137fae */ /* 0x0003e200089a1016 */
[----:B------:R-:W-:-:S03]  /*67660*/  IADD3 R20, P2, PT, R194, UR14, RZ ;  /* 0x0000000ec2147c10 */ /* 0x000fc6000ff5e0ff */
[----:B------:R1:W-:Y:S01]  /*67670*/  STL.64 [R1+0x610], R114 ;  /* 0x0006107201007387 */ /* 0x0003e20000100a00 */
[----:B------:R-:W-:-:S03]  /*67680*/  IADD3.X R21, PT, PT, R195, UR15, RZ, P2, !PT ;  /* 0x0000000fc3157c10 */ /* 0x000fc600097fe4ff */
[----:B------:R1:W-:Y:S04]  /*67690*/  STL.64 [R1+0x710], R112 ;  /* 0x0007107001007387 */ /* 0x0003e80000100a00 */
[----:B------:R-:W3:Y:S01]  /*676a0*/  LDL.LU.64 R192, [R1+0x908] ;  /* 0x0009080001c07983 */ /* 0x000ee20000300a00 */
[----:B-1----:R-:W-:-:S03]  /*676b0*/  IADD3 R114, P2, PT, R180, UR14, RZ ;  /* 0x0000000eb4727c10 */ /* 0x002fc6000ff5e0ff */
[----:B------:R1:W-:Y:S01]  /*676c0*/  LDGSTS.E [R19+0x41400], desc[UR22][R112.64], P1 ;  /* 0x4140000070137fae */ /* 0x0003e200089a1016 */
[----:B------:R-:W-:-:S03]  /*676d0*/  IADD3.X R115, PT, PT, R181, UR15, RZ, P2, !PT ;  /* 0x0000000fb5737c10 */ /* 0x000fc600097fe4ff */
[----:B------:R4:W-:Y:S04]  /*676e0*/  STL.64 [R1+0x7b0], R20 ;  /* 0x0007b01401007387 */ /* 0x0009e80000100a00 */
[----:B------:R-:W3:Y:S01]  /*676f0*/  LDL.LU.64 R194, [R1+0x8e0] ;  /* 0x0008e00001c27983 */ /* 0x000ee20000300a00 */
[----:B-1----:R-:W-:-:S03]  /*67700*/  IADD3 R112, P2, PT, R208, UR14, RZ ;  /* 0x0000000ed0707c10 */ /* 0x002fc6000ff5e0ff */
[----:B------:R4:W-:Y:S01]  /*67710*/  LDGSTS.E [R19+0x41800], desc[UR22][R20.64], P1 ;  /* 0x4180000014137fae */ /* 0x0009e200089a1016 */
[----:B------:R-:W-:-:S03]  /*67720*/  IADD3.X R113, PT, PT, R209, UR15, RZ, P2, !PT ;  /* 0x0000000fd1717c10 */ /* 0x000fc600097fe4ff */
[----:B------:R-:W3:Y:S04]  /*67730*/  LDL.LU.64 R180, [R1+0x8a0] ;  /* 0x0008a00001b47983 */ /* 0x000ee80000300a00 */
[----:B------:R2:W-:Y:S04]  /*67740*/  STL.64 [R1+0x860], R114 ;  /* 0x0008607201007387 */ /* 0x0005e80000100a00 */
[----:B------:R1:W-:Y:S04]  /*67750*/  STL.64 [R1+0x8f8], R112 ;  /* 0x0008f87001007387 */ /* 0x0003e80000100a00 */
[----:B------:R-:W3:Y:S04]  /*67760*/  LDL.LU.64 R208, [R1+0x868] ;  /* 0x0008680001d07983 */ /* 0x000ee80000300a00 */
[----:B------:R2:W-:Y:S04]  /*67770*/  LDGSTS.E [R19+0x41c00], desc[UR22][R114.64], P1 ;  /* 0x41c0000072137fae */ /* 0x0005e800089a1016 */
[----:B------:R1:W-:Y:S01]  /*67780*/  LDGSTS.E [R19+0x42000], desc[UR22][R112.64], P1 ;  /* 0x4200000070137fae */ /* 0x0003e200089a1016 */
[----:B----4-:R-:W-:-:S04]  /*67790*/  IADD3 R20, P2, PT, R212, UR14, RZ ;  /* 0x0000000ed4147c10 */ /* 0x010fc8000ff5e0ff */
[----:B------:R-:W-:Y:S02]  /*677a0*/  IADD3.X R21, PT, PT, R213, UR15, RZ, P2, !PT ;  /* 0x0000000fd5157c10 */ /* 0x000fe400097fe4ff */
[----:B--2---:R-:W-:-:S03]  /*677b0*/  IADD3 R114, P2, PT, R182, UR14, RZ ;  /* 0x0000000eb6727c10 */ /* 0x004fc6000ff5e0ff */
[----:B------:R2:W-:Y:S04]  /*677c0*/  STL.64 [R1+0x990], R20 ;  /* 0x0009901401007387 */ /* 0x0005e80000100a00 */
[----:B------:R-:W4:Y:S01]  /*677d0*/  LDL.LU.64 R212, [R1+0x830] ;  /* 0x0008300001d47983 */ /* 0x000f220000300a00 */
[----:B------:R-:W-:-:S03]  /*677e0*/  IADD3.X R115, PT, PT, R183, UR15, RZ, P2, !PT ;  /* 0x0000000fb7737c10 */ /* 0x000fc600097fe4ff */
[----:B------:R2:W-:Y:S01]  /*677f0*/  LDGSTS.E [R19+0x42400], desc[UR22][R20.64], P1 ;  /* 0x4240000014137fae */ /* 0x0005e200089a1016 */
[----:B-1----:R-:W-:-:S03]  /*67800*/  IADD3 R112, P2, PT, R234, UR14, RZ ;  /* 0x0000000eea707c10 */ /* 0x002fc6000ff5e0ff */
[----:B------:R-:W4:Y:S01]  /*67810*/  LDL.LU.64 R182, [R1+0x800] ;  /* 0x0008000001b67983 */ /* 0x000f220000300a00 */
[----:B------:R-:W-:-:S03]  /*67820*/  IADD3.X R113, PT, PT, R235, UR15, RZ, P2, !PT ;  /* 0x0000000feb717c10 */ /* 0x000fc600097fe4ff */
[----:B------:R3:W-:Y:S04]  /*67830*/  STL.64 [R1+0x9f8], R114 ;  /* 0x0009f87201007387 */ /* 0x0007e80000100a00 */
[----:B------:R1:W-:Y:S04]  /*67840*/  STL.64 [R1+0x9c8], R112 ;  /* 0x0009c87001007387 */ /* 0x0003e80000100a00 */
[----:B------:R3:W-:Y:S04]  /*67850*/  LDGSTS.E [R19+0x42800], desc[UR22][R114.64], P1 ;  /* 0x4280000072137fae */ /* 0x0007e800089a1016 */
[----:B------:R1:W-:Y:S01]  /*67860*/  LDGSTS.E [R19+0x42c00], desc[UR22][R112.64], P1 ;  /* 0x42c0000070137fae */ /* 0x0003e200089a1016 */
[----:B--2---:R-:W-:-:S04]  /*67870*/  IADD3 R20, P2, PT, R214, UR14, RZ ;  /* 0x0000000ed6147c10 */ /* 0x004fc8000ff5e0ff */
[----:B------:R-:W-:Y:S02]  /*67880*/  IADD3.X R21, PT, PT, R215, UR15, RZ, P2, !PT ;  /* 0x0000000fd7157c10 */ /* 0x000fe400097fe4ff */
[----:B------:R-:W2:Y:S04]  /*67890*/  LDL.LU.64 R214, [R1+0x7c8] ;  /* 0x0007c80001d67983 */ /* 0x000ea80000300a00 */
[----:B------:R1:W-:Y:S04]  /*678a0*/  STL.64 [R1+0x978], R20 ;  /* 0x0009781401007387 */ /* 0x0003e80000100a00 */
[----:B------:R-:W2:Y:S04]  /*678b0*/  LDL.LU.64 R234, [R1+0x788] ;  /* 0x0007880001ea7983 */ /* 0x000ea80000300a00 */
[----:B------:R1:W-:Y:S01]  /*678c0*/  LDGSTS.E [R19+0x43000], desc[UR22][R20.64], P1 ;  /* 0x4300000014137fae */ /* 0x0003e200089a1016 */
[----:B---3--:R-:W-:-:S04]  /*678d0*/  IADD3 R114, P2, PT, R176, UR14, RZ ;  /* 0x0000000eb0727c10 */ /* 0x008fc8000ff5e0ff */
[----:B------:R-:W-:Y:S02]  /*678e0*/  IADD3.X R115, PT, PT, R177, UR15, RZ, P2, !PT ;  /* 0x0000000fb1737c10 */ /* 0x000fe400097fe4ff */
[----:B------:R-:W3:Y:S01]  /*678f0*/  LDL.LU.64 R176, [R1+0x758] ;  /* 0x0007580001b07983 */ /* 0x000ee20000300a00 */
[----:B-1----:R-:W-:-:S03]  /*67900*/  IADD3 R112, P2, PT, R192, UR14, RZ ;  /* 0x0000000ec0707c10 */ /* 0x002fc6000ff5e0ff */
[----:B------:R1:W-:Y:S01]  /*67910*/  LDGSTS.E [R19+0x43400], desc[UR22][R114.64], P1 ;  /* 0x4340000072137fae */ /* 0x0003e200089a1016 */
[----:B------:R-:W-:-:S03]  /*67920*/  IADD3.X R113, PT, PT, R193, UR15, RZ, P2, !PT ;  /* 0x0000000fc1717c10 */ /* 0x000fc600097fe4ff */
[----:B------:R1:W-:Y:S04]  /*67930*/  STL.64 [R1+0x940], R114 ;  /* 0x0009407201007387 */ /* 0x0003e80000100a00 */
[----:B------:R1:W-:Y:S01]  /*67940*/  STL.64 [R1+0x908], R112 ;  /* 0x0009087001007387 */ /* 0x0003e20000100a00 */
[----:B------:R-:W-:-:S03]  /*67950*/  IADD3 R20, P2, PT, R194, UR14, RZ ;  /* 0x0000000ec2147c10 */ /* 0x000fc6000ff5e0ff */
[----:B------:R-:W3:Y:S01]  /*67960*/  LDL.LU.64 R192, [R1+0x720] ;  /* 0x0007200001c07983 */ /* 0x000ee20000300a00 */
[----:B------:R-:W-:-:S03]  /*67970*/  IADD3.X R21, PT, PT, R195, UR15, RZ, P2, !PT ;  /* 0x0000000fc3157c10 */ /* 0x000fc600097fe4ff */
[----:B------:R1:W-:Y:S02]  /*67980*/  LDGSTS.E [R19+0x43800], desc[UR22][R112.64], P1 ;  /* 0x4380000070137fae */ /* 0x0003e400089a1016 */
[----:B-1----:R-:W-:Y:S02]  /*67990*/  IADD3 R114, P2, PT, R180, UR14, RZ ;  /* 0x0000000eb4727c10 */ /* 0x002fe4000ff5e0ff */
[----:B------:R4:W-:Y:S02]  /*679a0*/  STL.64 [R1+0x8e0], R20 ;  /* 0x0008e01401007387 */ /* 0x0009e40000100a00 */
[----:B------:R-:W-:Y:S02]  /*679b0*/  IADD3.X R115, PT, PT, R181, UR15, RZ, P2, !PT ;  /* 0x0000000fb5737c10 */ /* 0x000fe400097fe4ff */
[----:B------:R-:W3:Y:S04]  /*679c0*/  LDL.LU.64 R194, [R1+0x6d8] ;  /* 0x0006d80001c27983 */ /* 0x000ee80000300a00 */
[----:B------:R4:W-:Y:S01]  /*679d0*/  LDGSTS.E [R19+0x43c00], desc[UR22][R20.64], P1 ;  /* 0x43c0000014137fae */ /* 0x0009e200089a1016 */
[----:B------:R-:W-:-:S03]  /*679e0*/  IADD3 R112, P2, PT, R208, UR14, RZ ;  /* 0x0000000ed0707c10 */ /* 0x000fc6000ff5e0ff */
[----:B------:R1:W-:Y:S01]  /*679f0*/  LDGSTS.E [R19+0x44000], desc[UR22][R114.64], P1 ;  /* 0x4400000072137fae */ /* 0x0003e200089a1016 */
[----:B------:R-:W-:-:S03]  /*67a00*/  IADD3.X R113, PT, PT, R209, UR15, RZ, P2, !PT ;  /* 0x0000000fd1717c10 */ /* 0x000fc600097fe4ff */
[----:B------:R-:W3:Y:S04]  /*67a10*/  LDL.LU.64 R208, [R1+0x688] ;  /* 0x0006880001d07983 */ /* 0x000ee80000300a00 */
[----:B------:R1:W-:Y:S04]  /*67a20*/  STL.64 [R1+0x8a0], R114 ;  /* 0x0008a07201007387 */ /* 0x0003e80000100a00 */
[----:B------:R2:W-:Y:S04]  /*67a30*/  STL.64 [R1+0xb58], R112 ;  /* 0x000b587001007387 */ /* 0x0005e80000100a00 */
[----:B------:R-:W3:Y:S04]  /*67a40*/  LDL.LU.64 R180, [R1+0x5f0] ;  /* 0x0005f00001b47983 */ /* 0x000ee80000300a00 */
[----:B------:R2:W-:Y:S01]  /*67a50*/  LDGSTS.E [R19+0x44400], desc[UR22][R112.64], P1 ;  /* 0x4440000070137fae */ /* 0x0005e200089a1016 */
[----:B----4-:R-:W-:-:S04]  /*67a60*/  IADD3 R20, P2, PT, R212, UR14, RZ ;  /* 0x0000000ed4147c10 */ /* 0x010fc8000ff5e0ff */
[----:B------:R-:W-:Y:S02]  /*67a70*/  IADD3.X R21, PT, PT, R213, UR15, RZ, P2, !PT ;  /* 0x0000000fd5157c10 */ /* 0x000fe400097fe4ff */
[----:B-1----:R-:W-:-:S03]  /*67a80*/  IADD3 R114, P2, PT, R182, UR14, RZ ;  /* 0x0000000eb6727c10 */ /* 0x002fc6000ff5e0ff */
[----:B------:R1:W-:Y:S04]  /*67a90*/  STL.64 [R1+0xb88], R20 ;  /* 0x000b881401007387 */ /* 0x0003e80000100a00 */
[----:B------:R-:W4:Y:S01]  /*67aa0*/  LDL.LU.64 R212, [R1+0x5c8] ;  /* 0x0005c80001d47983 */ /* 0x000f220000300a00 */
[----:B------:R-:W-:-:S03]  /*67ab0*/  IADD3.X R115, PT, PT, R183, UR15, RZ, P2, !PT ;  /* 0x0000000fb7737c10 */ /* 0x000fc600097fe4ff */
[----:B------:R1:W-:Y:S04]  /*67ac0*/  LDGSTS.E [R19+0x44800], desc[UR22][R20.64], P1 ;  /* 0x4480000014137fae */ /* 0x0003e800089a1016 */
[----:B------:R3:W-:Y:S01]  /*67ad0*/  LDGSTS.E [R19+0x44c00], desc[UR22][R114.64], P1 ;  /* 0x44c0000072137fae */ /* 0x0007e200089a1016 */
[----:B--2---:R-:W-:-:S04]  /*67ae0*/  IADD3 R112, P2, PT, R214, UR14, RZ ;  /* 0x0000000ed6707c10 */ /* 0x004fc8000ff5e0ff */
[----:B------:R-:W-:Y:S02]  /*67af0*/  IADD3.X R113, PT, PT, R215, UR15, RZ, P2, !PT ;  /* 0x0000000fd7717c10 */ /* 0x000fe400097fe4ff */
[----:B------:R-:W2:Y:S01]  /*67b00*/  LDL.LU.64 R214, [R1+0x598] ;  /* 0x0005980001d67983 */ /* 0x000ea20000300a00 */
[----:B-1----:R-:W-:-:S03]  /*67b10*/  IADD3 R20, P2, PT, R234, UR14, RZ ;  /* 0x0000000eea147c10 */ /* 0x002fc6000ff5e0ff */
[----:B------:R3:W-:Y:S01]  /*67b20*/  STL.64 [R1+0xbb8], R114 ;  /* 0x000bb87201007387 */ /* 0x0007e20000100a00 */
[----:B------:R-:W-:-:S03]  /*67b30*/  IADD3.X R21, PT, PT, R235, UR15, RZ, P2, !PT ;  /* 0x0000000feb157c10 */ /* 0x000fc600097fe4ff */
[----:B------:R1:W-:Y:S04]  /*67b40*/  STL.64 [R1+0xe48], R112 ;  /* 0x000e487001007387 */ /* 0x0003e80000100a00 */
[----:B------:R-:W2:Y:S04]  /*67b50*/  LDL.LU.64 R182, [R1+0x558] ;  /* 0x0005580001b67983 */ /* 0x000ea80000300a00 */
[----:B------:R1:W-:Y:S04]  /*67b60*/  STL.64 [R1+0xe50], R20 ;  /* 0x000e501401007387 */ /* 0x0003e80000100a00 */
[----:B------:R-:W2:Y:S04]  /*67b70*/  LDL.LU.64 R234, [R1+0x538] ;  /* 0x0005380001ea7983 */ /* 0x000ea80000300a00 */
[----:B------:R1:W-:Y:S04]  /*67b80*/  LDGSTS.E [R19+0x45000], desc[UR22][R112.64], P1 ;  /* 0x4500000070137fae */ /* 0x0003e800089a1016 */
[----:B------:R1:W-:Y:S01]  /*67b90*/  LDGSTS.E [R19+0x45400], desc[UR22][R20.64], P1 ;  /* 0x4540000014137fae */ /* 0x0003e200089a1016 */
[----:B---3--:R-:W-:-:S04]  /*67ba0*/  IADD3 R114, P2, PT, R176, UR14, RZ ;  /* 0x0000000eb0727c10 */ /* 0x008fc8000ff5e0ff */
[----:B------:R-:W-:-:S05]  /*67bb0*/  IADD3.X R115, PT, PT, R177, UR15, RZ, P2, !PT ;  /* 0x0000000fb1737c10 */ /* 0x000fca00097fe4ff */
[----:B------:R3:W-:Y:S01]  /*67bc0*/  LDGSTS.E [R19+0x45800], desc[UR22][R114.64], P1 ;  /* 0x4580000072137fae */ /* 0x0007e200089a1016 */
[----:B-1----:R-:W-:-:S04]  /*67bd0*/  IADD3 R112, P2, PT, R192, UR14, RZ ;  /* 0x0000000ec0707c10 */ /* 0x002fc8000ff5e0ff */
[----:B------:R-:W-:Y:S02]  /*67be0*/  IADD3.X R113, PT, PT, R193, UR15, RZ, P2, !PT ;  /* 0x0000000fc1717c10 */ /* 0x000fe400097fe4ff */
[----:B------:R-:W2:Y:S04]  /*67bf0*/  LDL.LU.64 R192, [R1+0x500] ;  /* 0x0005000001c07983 */ /* 0x000ea80000300a00 */
[----:B------:R3:W-:Y:S01]  /*67c00*/  STL.64 [R1+0xe68], R114 ;  /* 0x000e687201007387 */ /* 0x0007e20000100a00 */
[----:B------:R-:W-:-:S03]  /*67c10*/  IADD3 R20, P2, PT, R194, UR14, RZ ;  /* 0x0000000ec2147c10 */ /* 0x000fc6000ff5e0ff */
[----:B------:R1:W-:Y:S01]  /*67c20*/  STL.64 [R1+0xe88], R112 ;  /* 0x000e887001007387 */ /* 0x0003e20000100a00 */
[----:B------:R-:W-:-:S03]  /*67c30*/  IADD3.X R21, PT, PT, R195, UR15, RZ, P2, !PT ;  /* 0x0000000fc3157c10 */ /* 0x000fc600097fe4ff */
[----:B------:R1:W-:Y:S04]  /*67c40*/  LDGSTS.E [R19+0x45c00], desc[UR22][R112.64], P1 ;  /* 0x45c0000070137fae */ /* 0x0003e800089a1016 */
[----:B------:R-:W2:Y:S01]  /*67c50*/  LDL.LU.64 R194, [R1+0x4c8] ;  /* 0x0004c80001c27983 */ /* 0x000ea20000300a00 */
[----:B---3--:R-:W-:-:S03]  /*67c60*/  IADD3 R114, P2, PT, R208, UR14, RZ ;  /* 0x0000000ed0727c10 */ /* 0x008fc6000ff5e0ff */
[----:B------:R4:W-:Y:S01]  /*67c70*/  STL.64 [R1+0xeb0], R20 ;  /* 0x000eb01401007387 */ /* 0x0009e20000100a00 */
[----:B------:R-:W-:-:S03]  /*67c80*/  IADD3.X R115, PT, PT, R209, UR15, RZ, P2, !PT ;  /* 0x0000000fd1737c10 */ /* 0x000fc600097fe4ff */
[----:B------:R4:W-:Y:S04]  /*67c90*/  LDGSTS.E [R19+0x46000], desc[UR22][R20.64], P1 ;  /* 0x4600000014137fae */ /* 0x0009e800089a1016 */
[----:B------:R-:W3:Y:S01]  /*67ca0*/  LDL.LU.64 R208, [R1+0x490] ;  /* 0x0004900001d07983 */ /* 0x000ee20000300a00 */
[----:B-1----:R-:W-:-:S03]  /*67cb0*/  IADD3 R112, P2, PT, R180, UR14, RZ ;  /* 0x0000000eb4707c10 */ /* 0x002fc6000ff5e0ff */
[----:B------:R2:W-:Y:S01]  /*67cc0*/  LDGSTS.E [R19+0x46400], desc[UR22][R114.64], P1 ;  /* 0x4640000072137fae */ /* 0x0005e200089a1016 */
[----:B------:R-:W-:-:S03]  /*67cd0*/  IADD3.X R113, PT, PT, R181, UR15, RZ, P2, !PT ;  /* 0x0000000fb5717c10 */ /* 0x000fc600097fe4ff */
[----:B------:R2:W-:Y:S04]  /*67ce0*/  STL.64 [R1+0xed8], R114 ;  /* 0x000ed87201007387 */ /* 0x0005e80000100a00 */
[----:B------:R1:W-:Y:S04]  /*67cf0*/  STL.64 [R1+0xee0], R112 ;  /* 0x000ee07001007387 */ /* 0x0003e80000100a00 */
[----:B------:R1:W-:Y:S01]  /*67d00*/  LDGSTS.E [R19+0x46800], desc[UR22][R112.64], P1 ;  /* 0x4680000070137fae */ /* 0x0003e200089a1016 */
[----:B----4-:R-:W-:-:S04]  /*67d10*/  IADD3 R20, P2, PT, R212, UR14, RZ ;  /* 0x0000000ed4147c10 */ /* 0x010fc8000ff5e0ff */
[----:B------:R-:W-:Y:S02]  /*67d20*/  IADD3.X R21, PT, PT, R213, UR15, RZ, P2, !PT ;  /* 0x0000000fd5157c10 */ /* 0x000fe400097fe4ff */
[----:B------:R-:W4:Y:S04]  /*67d30*/  LDL.LU.64 R212, [R1+0x440] ;  /* 0x0004400001d47983 */ /* 0x000f280000300a00 */
[----:B------:R1:W-:Y:S04]  /*67d40*/  STL.64 [R1+0xee8], R20 ;  /* 0x000ee81401007387 */ /* 0x0003e80000100a00 */
[----:B------:R-:W4:Y:S04]  /*67d50*/  LDL.LU.64 R162, [R1+0x388] ;  /* 0x0003880001a27983 */ /* 0x000f280000300a00 */
[----:B------:R1:W-:Y:S01]  /*67d60*/  LDGSTS.E [R19+0x46c00], desc[UR22][R20.64], P1 ;  /* 0x46c0000014137fae */ /* 0x0003e200089a1016 */
[----:B--2---:R-:W-:-:S04]  /*67d70*/  IADD3 R114, P2, PT, R214, UR14, RZ ;  /* 0x0000000ed6727c10 */ /* 0x004fc8000ff5e0ff */
[----:B------:R-:W-:Y:S02]  /*67d80*/  IADD3.X R115, PT, PT, R215, UR15, RZ, P2, !PT ;  /* 0x0000000fd7737c10 */ /* 0x000fe400097fe4ff */
[----:B------:R-:W2:Y:S01]  /*67d90*/  LDL.LU.64 R214, [R1+0x350] ;  /* 0x0003500001d67983 */ /* 0x000ea20000300a00 */
[----:B-1----:R-:W-:-:S03]  /*67da0*/  IADD3 R112, P2, PT, R182, UR14, RZ ;  /* 0x0000000eb6707c10 */ /* 0x002fc6000ff5e0ff */
[----:B------:R1:W-:Y:S01]  /*67db0*/  STL.64 [R1+0xef0], R114 ;  /* 0x000ef07201007387 */ /* 0x0003e20000100a00 */
[----:B------:R-:W-:-:S03]  /*67dc0*/  IADD3.X R113, PT, PT, R183, UR15, RZ, P2, !PT ;  /* 0x0000000fb7717c10 */ /* 0x000fc600097fe4ff */
[----:B------:R-:W2:Y:S01]  /*67dd0*/  LDL.LU.64 R164, [R1+0x308] ;  /* 0x0003080001a47983 */ /* 0x000ea20000300a00 */
[----:B------:R-:W-:-:S03]  /*67de0*/  IADD3 R20, P2, PT, R234, UR14, RZ ;  /* 0x0000000eea147c10 */ /* 0x000fc6000ff5e0ff */
[----:B------:R1:W-:Y:S01]  /*67df0*/  STL.64 [R1+0xef8], R112 ;  /* 0x000ef87001007387 */ /* 0x0003e20000100a00 */
[----:B------:R-:W-:-:S03]  /*67e00*/  IADD3.X R21, PT, PT, R235, UR15, RZ, P2, !PT ;  /* 0x0000000feb157c10 */ /* 0x000fc600097fe4ff */
[----:B------:R-:W2:Y:S04]  /*67e10*/  LDL.LU.64 R176, [R1+0x2e8] ;  /* 0x0002e80001b07983 */ /* 0x000ea80000300a00 */
[----:B------:R1:W-:Y:S04]  /*67e20*/  LDGSTS.E [R19+0x47000], desc[UR22][R114.64], P1 ;  /* 0x4700000072137fae */ /* 0x0003e800089a1016 */
[----:B------:R3:W-:Y:S04]  /*67e30*/  STL.64 [R1+0xf00], R20 ;  /* 0x000f001401007387 */ /* 0x0007e80000100a00 */
[----:B------:R-:W2:Y:S04]  /*67e40*/  LDL.LU.64 R180, [R1+0x70] ;  /* 0x0000700001b47983 */ /* 0x000ea80000300a00 */
[----:B------:R1:W-:Y:S04]  /*67e50*/  LDGSTS.E [R19+0x47400], desc[UR22][R112.64], P1 ;  /* 0x4740000070137fae */ /* 0x0003e800089a1016 */
[----:B------:R-:W2:Y:S04]  /*67e60*/  LDL.LU.64 R182, [R1+0x60] ;  /* 0x0000600001b67983 */ /* 0x000ea80000300a00 */
[----:B------:R3:W-:Y:S01]  /*67e70*/  LDGSTS.E [R19+0x47800], desc[UR22][R20.64], P1 ;  /* 0x4780000014137fae */ /* 0x0007e200089a1016 */
[----:B-1----:R-:W-:-:S04]  /*67e80*/  IADD3 R114, P2, PT, R192, UR14, RZ ;  /* 0x0000000ec0727c10 */ /* 0x002fc8000ff5e0ff */
[----:B------:R-:W-:-:S05]  /*67e90*/  IADD3.X R115, PT, PT, R193, UR15, RZ, P2, !PT ;  /* 0x0000000fc1737c10 */ /* 0x000fca00097fe4ff */
[----:B------:R4:W-:Y:S04]  /*67ea0*/  STL.64 [R1+0xf08], R114 ;  /* 0x000f087201007387 */ /* 0x0009e80000100a00 */
[----:B------:R-:W2:Y:S01]  /*67eb0*/  LDL.LU.64 R234, [R1+0x50] ;  /* 0x0000500001ea7983 */ /* 0x000ea20000300a00 */
[----:B------:R-:W-:-:S03]  /*67ec0*/  IADD3 R112, P2, PT, R194, UR14, RZ ;  /* 0x0000000ec2707c10 */ /* 0x000fc6000ff5e0ff */
[----:B------:R-:W2:Y:S01]  /*67ed0*/  LDL.LU.64 R192, [R1+0x40] ;  /* 0x0000400001c07983 */ /* 0x000ea20000300a00 */
[----:B------:R-:W-:-:S03]  /*67ee0*/  IADD3.X R113, PT, PT, R195, UR15, RZ, P2, !PT ;  /* 0x0000000fc3717c10 */ /* 0x000fc600097fe4ff */
[----:B------:R4:W-:Y:S01]  /*67ef0*/  LDGSTS.E [R19+0x47c00], desc[UR22][R114.64], P1 ;  /* 0x47c0000072137fae */ /* 0x0009e200089a1016 */
[----:B---3--:R-:W-:-:S03]  /*67f00*/  IADD3 R20, P2, PT, R208, UR14, RZ ;  /* 0x0000000ed0147c10 */ /* 0x008fc6000ff5e0ff */
[----:B------:R1:W-:Y:S01]  /*67f10*/  STL.64 [R1+0xf18], R112 ;  /* 0x000f187001007387 */ /* 0x0003e20000100a00 */
[----:B------:R-:W-:-:S03]  /*67f20*/  IADD3.X R21, PT, PT, R209, UR15, RZ, P2, !PT ;  /* 0x0000000fd1157c10 */ /* 0x000fc600097fe4ff */
[----:B------:R1:W-:Y:S04]  /*67f30*/  LDGSTS.E [R19+0x60000], desc[UR22][R112.64], P1 ;  /* 0x6000000070137fae */ /* 0x0003e800089a1016 */
[----:B------:R2:W-:Y:S04]  /*67f40*/  STL.64 [R1+0xf90], R20 ;  /* 0x000f901401007387 */ /* 0x0005e80000100a00 */
[----:B------:R-:W3:Y:S04]  /*67f50*/  LDL.LU.64 R194, [R1+0x30] ;  /* 0x0000300001c27983 */ /* 0x000ee80000300a00 */
[----:B------:R-:W3:Y:S04]  /*67f60*/  LDL.LU.64 R208, [R1+0x20] ;  /* 0x0000200001d07983 */ /* 0x000ee80000300a00 */
[----:B------:R2:W-:Y:S01]  /*67f70*/  LDGSTS.E [R19+0x60400], desc[UR22][R20.64], P1 ;  /* 0x6040000014137fae */ /* 0x0005e200089a1016 */
[----:B----4-:R-:W-:-:S04]  /*67f80*/  IADD3 R114, P2, PT, R212, UR14, RZ ;  /* 0x0000000ed4727c10 */ /* 0x010fc8000ff5e0ff */
[----:B------:R-:W-:Y:S02]  /*67f90*/  IADD3.X R115, PT, PT, R213, UR15, RZ, P2, !PT ;  /* 0x0000000fd5737c10 */ /* 0x000fe400097fe4ff */
[----:B------:R-:W4:Y:S01]  /*67fa0*/  LDL.LU.64 R212, [R1+0x10] ;  /* 0x0000100001d47983 */ /* 0x000f220000300a00 */
[----:B-1----:R-:W-:-:S03]  /*67fb0*/  IADD3 R112, P2, PT, R162, UR14, RZ ;  /* 0x0000000ea2707c10 */ /* 0x002fc6000ff5e0ff */
[----:B------:R1:W-:Y:S01]  /*67fc0*/  LDGSTS.E [R19+0x60800], desc[UR22][R114.64], P1 ;  /* 0x6080000072137fae */ /* 0x0003e200089a1016 */
[----:B------:R-:W-:-:S03]  /*67fd0*/  IADD3.X R113, PT, PT, R163, UR15, RZ, P2, !PT ;  /* 0x0000000fa3717c10 */ /* 0x000fc600097fe4ff */
[----:B------:R1:W-:Y:S04]  /*67fe0*/  STL.64 [R1+0xfb0], R114 ;  /* 0x000fb07201007387 */ /* 0x0003e80000100a00 */
[----:B------:R1:W-:Y:S01]  /*67ff0*/  LDGSTS.E [R19+0x60c00], desc[UR22][R112.64], P1 ;  /* 0x60c0000070137fae */ /* 0x0003e200089a1016 */
[----:B--2---:R-:W-:-:S04]  /*68000*/  IADD3 R20, P2, PT, R214, UR14, RZ ;  /* 0x0000000ed6147c10 */ /* 0x004fc8000ff5e0ff */
[----:B------:R-:W-:Y:S02]  /*68010*/  IADD3.X R21, PT, PT, R215, UR15, RZ, P2, !PT ;  /* 0x0000000fd7157c10 */ /* 0x000fe400097fe4ff */
[----:B------:R-:W2:Y:S01]  /*68020*/  LDL.LU.64 R214, [R1] ;  /* 0x0000000001d67983 */ /* 0x000ea20000300a00 */
[----:B-1----:R-:W-:-:S03]  /*68030*/  IADD3 R114, P2, PT, R164, UR14, RZ ;  /* 0x0000000ea4727c10 */ /* 0x002fc6000ff5e0ff */
[----:B------:R1:W-:Y:S01]  /*68040*/  STL.64 [R1+0xfd8], R112 ;  /* 0x000fd87001007387 */ /* 0x0003e20000100a00 */
[----:B------:R-:W-:-:S03]  /*68050*/  IADD3.X R115, PT, PT, R165, UR15, RZ, P2, !PT ;  /* 0x0000000fa5737c10 */ /* 0x000fc600097fe4ff */
[----:B------:R1:W-:Y:S04]  /*68060*/  STL.64 [R1+0x1008], R20 ;  /* 0x0010081401007387 */ /* 0x0003e80000100a00 */
[----:B------:R1:W-:Y:S02]  /*68070*/  LDGSTS.E [R19+0x61000], desc[UR22][R20.64], P1 ;  /* 0x6100000014137fae */ /* 0x0003e400089a1016 */
[----:B-1----:R-:W-:Y:S02]  /*68080*/  IADD3 R112, P2, PT, R176, UR14, RZ ;  /* 0x0000000eb0707c10 */ /* 0x002fe4000ff5e0ff */
[----:B------:R1:W-:Y:S02]  /*68090*/  STL.64 [R1+0x1040], R114 ;  /* 0x0010407201007387 */ /* 0x0003e40000100a00 */
[----:B------:R-:W-:-:S02]  /*680a0*/  IADD3.X R113, PT, PT, R177, UR15, RZ, P2, !PT ;  /* 0x0000000fb1717c10 */ /* 0x000fc400097fe4ff */
[----:B------:R1:W-:Y:S01]  /*680b0*/  LDGSTS.E [R19+0x61400], desc[UR22][R114.64], P1 ;  /* 0x6140000072137fae */ /* 0x0003e200089a1016 */
[----:B------:R-:W-:-:S03]  /*680c0*/  IADD3 R20, P2, PT, R180, UR14, RZ ;  /* 0x0000000eb4147c10 */ /* 0x000fc6000ff5e0ff */
[----:B------:R1:W-:Y:S01]  /*680d0*/  STL.64 [R1+0x1078], R112 ;  /* 0x0010787001007387 */ /* 0x0003e20000100a00 */
[----:B------:R-:W-:-:S03]  /*680e0*/  IADD3.X R21, PT, PT, R181, UR15, RZ, P2, !PT ;  /* 0x0000000fb5157c10 */ /* 0x000fc600097fe4ff */
[----:B------:R1:W-:Y:S02]  /*680f0*/  LDGSTS.E [R19+0x61800], desc[UR22][R112.64], P1 ;  /* 0x6180000070137fae */ /* 0x0003e400089a1016 */
[----:B-1----:R-:W-:Y:S02]  /*68100*/  IADD3 R114, P2, PT, R182, UR14, RZ ;  /* 0x0000000eb6727c10 */ /* 0x002fe4000ff5e0ff */
[----:B------:R1:W-:Y:S02]  /*68110*/  STL.64 [R1+0x10a8], R20 ;  /* 0x0010a81401007387 */ /* 0x0003e40000100a00 */
[----:B------:R-:W-:Y:S02]  /*68120*/  IADD3.X R115, PT, PT, R183, UR15, RZ, P2, !PT ;  /* 0x0000000fb7737c10 */ /* 0x000fe400097fe4ff */
[----:B------:R1:W-:Y:S04]  /*68130*/  LDGSTS.E [R19+0x61c00], desc[UR22][R20.64], P1 ;  /* 0x61c0000014137fae */ /* 0x0003e800089a1016 */
[----:B------:R3:W-:Y:S04]  /*68140*/  STL.64 [R1+0x10e0], R114 ;  /* 0x0010e07201007387 */ /* 0x0007e80000100a00 */
[----:B------:R3:W-:Y:S01]  /*68150*/  LDGSTS.E [R19+0x62000], desc[UR22][R114.64], P1 ;  /* 0x6200000072137fae */ /* 0x0007e200089a1016 */
[----:B------:R-:W-:-:S04]  /*68160*/  IADD3 R112, P2, PT, R234, UR14, RZ ;  /* 0x0000000eea707c10 */ /* 0x000fc8000ff5e0ff */
[----:B------:R-:W-:Y:S02]  /*68170*/  IADD3.X R113, PT, PT, R235, UR15, RZ, P2, !PT ;  /* 0x0000000feb717c10 */ /* 0x000fe400097fe4ff */
[----:B-1----:R-:W-:-:S03]  /*68180*/  IADD3 R20, P2, PT, R192, UR14, RZ ;  /* 0x0000000ec0147c10 */ /* 0x002fc6000ff5e0ff */
[----:B------:R1:W-:Y:S01]  /*68190*/  LDGSTS.E [R19+0x62400], desc[UR22][R112.64], P1 ;  /* 0x6240000070137fae */ /* 0x0003e200089a1016 */
[----:B------:R-:W-:-:S03]  /*681a0*/  IADD3.X R21, PT, PT, R193, UR15, RZ, P2, !PT ;  /* 0x0000000fc1157c10 */ /* 0x000fc600097fe4ff */
[----:B------:R1:W-:Y:S04]  /*681b0*/  STL.64 [R1+0x1110], R112 ;  /* 0x0011107001007387 */ /* 0x0003e80000100a00 */
[----:B------:R4:W-:Y:S04]  /*681c0*/  STL.64 [R1+0x1148], R20 ;  /* 0x0011481401007387 */ /* 0x0009e80000100a00 */
[----:B------:R4:W-:Y:S01]  /*681d0*/  LDGSTS.E [R19+0x62800], desc[UR22][R20.64], P1 ;  /* 0x6280000014137fae */ /* 0x0009e200089a1016 */
[----:B---3--:R-:W-:-:S04]  /*681e0*/  IADD3 R114, P2, PT, R194, UR14, RZ ;  /* 0x0000000ec2727c10 */ /* 0x008fc8000ff5e0ff */
[----:B------:R-:W-:Y:S02]  /*681f0*/  IADD3.X R115, PT, PT, R195, UR15, RZ, P2, !PT ;  /* 0x0000000fc3737c10 */ /* 0x000fe400097fe4ff */
[----:B-1----:R-:W-:-:S03]  /*68200*/  IADD3 R112, P2, PT, R208, UR14, RZ ;  /* 0x0000000ed0707c10 */ /* 0x002fc6000ff5e0ff */
[----:B------:R2:W-:Y:S01]  /*68210*/  LDGSTS.E [R19+0x62c00], desc[UR22][R114.64], P1 ;  /* 0x62c0000072137fae */ /* 0x0005e200089a1016 */
[----:B------:R-:W-:-:S03]  /*68220*/  IADD3.X R113, PT, PT, R209, UR15, RZ, P2, !PT ;  /* 0x0000000fd1717c10 */ /* 0x000fc600097fe4ff */
[----:B------:R2:W-:Y:S04]  /*68230*/  STL.64 [R1+0x1170], R114 ;  /* 0x0011707201007387 */ /* 0x0005e80000100a00 */
[----:B------:R1:W-:Y:S04]  /*68240*/  STL.64 [R1+0x1198], R112 ;  /* 0x0011987001007387 */ /* 0x0003e80000100a00 */
[----:B------:R1:W-:Y:S01]  /*68250*/  LDGSTS.E [R19+0x63000], desc[UR22][R112.64], P1 ;  /* 0x6300000070137fae */ /* 0x0003e200089a1016 */
[----:B----4-:R-:W-:-:S04]  /*68260*/  IADD3 R20, P2, PT, R212, UR14, RZ ;  /* 0x0000000ed4147c10 */ /* 0x010fc8000ff5e0ff */
[----:B------:R-:W-:-:S05]  /*68270*/  IADD3.X R21, PT, PT, R213, UR15, RZ, P2, !PT ;  /* 0x0000000fd5157c10 */ /* 0x000fca00097fe4ff */
[----:B------:R3:W-:Y:S04]  /*68280*/  STL.64 [R1+0x11c0], R20 ;  /* 0x0011c01401007387 */ /* 0x0007e80000100a00 */
[----:B------:R3:W-:Y:S01]  /*68290*/  LDGSTS.E [R19+0x63400], desc[UR22][R20.64], P1 ;  /* 0x6340000014137fae */ /* 0x0007e200089a1016 */
[----:B--2---:R-:W-:-:S04]  /*682a0*/  IADD3 R114, P2, PT, R214, UR14, RZ ;  /* 0x0000000ed6727c10 */ /* 0x004fc8000ff5e0ff */
[----:B------:R-:W-:Y:S02]  /*682b0*/  IADD3.X R115, PT, PT, R215, UR15, RZ, P2, !PT ;  /* 0x0000000fd7737c10 */ /* 0x000fe400097fe4ff */
[----:B-1----:R-:W-:-:S03]  /*682c0*/  IADD3 R112, P2, PT, R248, UR14, RZ ;  /* 0x0000000ef8707c10 */ /* 0x002fc6000ff5e0ff */
[----:B------:R1:W-:Y:S01]  /*682d0*/  LDGSTS.E [R19+0x63800], desc[UR22][R114.64], P1 ;  /* 0x6380000072137fae */ /* 0x0003e200089a1016 */
[----:B------:R-:W-:Y:S02]  /*682e0*/  IADD3.X R113, PT, PT, R249, UR15, RZ, P2, !PT ;  /* 0x0000000ff9717c10 */ /* 0x000fe400097fe4ff */
[----:B---3--:R-:W-:Y:S01]  /*682f0*/  IADD3 R20, P2, PT, R244, UR14, RZ ;  /* 0x0000000ef4147c10 */ /* 0x008fe2000ff5e0ff */
[----:B------:R1:W-:Y:S03]  /*68300*/  STL.64 [R1+0x11e8], R114 ;  /* 0x0011e87201007387 */ /* 0x0003e60000100a00 */
[----:B------:R-:W-:Y:S01]  /*68310*/  IADD3.X R21, PT, PT, R245, UR15, RZ, P2, !PT ;  /* 0x0000000ff5157c10 */ /* 0x000fe200097fe4ff */
[----:B------:R2:W-:Y:S04]  /*68320*/  STL.64 [R1+0x1210], R112 ;  /* 0x0012107001007387 */ /* 0x0005e80000100a00 */
[----:B------:R2:W-:Y:S01]  /*68330*/  LDGSTS.E [R19+0x63c00], desc[UR22][R112.64], P1 ;  /* 0x63c0000070137fae */ /* 0x0005e200089a1016 */
[----:B-1----:R-:W-:-:S03]  /*68340*/  IADD3 R114, P2, PT, R242, UR14, RZ ;  /* 0x0000000ef2727c10 */ /* 0x002fc6000ff5e0ff */
[----:B------:R1:W-:Y:S01]  /*68350*/  STL.64 [R1+0x1230], R20 ;  /* 0x0012301401007387 */ /* 0x0003e20000100a00 */
[----:B------:R-:W-:-:S03]  /*68360*/  IADD3.X R115, PT, PT, R243, UR15, RZ, P2, !PT ;  /* 0x0000000ff3737c10 */ /* 0x000fc600097fe4ff */
[----:B------:R1:W-:Y:S01]  /*68370*/  LDGSTS.E [R19+0x64000], desc[UR22][R20.64], P1 ;  /* 0x6400000014137fae */ /* 0x0003e200089a1016 */
[----:B--2---:R-:W-:-:S03]  /*68380*/  IADD3 R112, P2, PT, R240, UR14, RZ ;  /* 0x0000000ef0707c10 */ /* 0x004fc6000ff5e0ff */
[----:B------:R2:W-:Y:S01]  /*68390*/  STL.64 [R1+0x1250], R114 ;  /* 0x0012507201007387 */ /* 0x0005e20000100a00 */
[----:B------:R-:W-:-:S03]  /*683a0*/  IADD3.X R113, PT, PT, R241, UR15, RZ, P2, !PT ;  /* 0x0000000ff1717c10 */ /* 0x000fc600097fe4ff */
        /* <DEDUP_REMOVED lines=16> */
[----:B------:R2:W-:Y:S04]  /*684b0*/  LDGSTS.E [R19+0x65400], desc[UR22][R112.64], P1 ;  /* 0x6540000070137fae */ /* 0x0005e800089a1016 */
[----:B------:R3:W-:Y:S04]  /*684c0*/  STL.64 [R1+0x12d8], R20 ;  /* 0x0012d81401007387 */ /* 0x0007e80000100a00 */
[----:B------:R-:W4:Y:S01]  /*684d0*/  LDL.LU.64 R214, [R1+0xc20] ;  /* 0x000c200001d67983 */ /* 0x000f220000300a00 */
[----:B-1----:R-:W-:-:S03]  /*684e0*/  IADD3 R114, P2, PT, R96, UR14, RZ ;  /* 0x0000000e60727c10 */ /* 0x002fc6000ff5e0ff */
[----:B------:R3:W-:Y:S01]  /*684f0*/  LDGSTS.E [R19+0x65800], desc[UR22][R20.64], P1 ;  /* 0x6580000014137fae */ /* 0x0007e200089a1016 */
[----:B------:R-:W-:Y:S02]  /*68500*/  IADD3.X R115, PT, PT, R97, UR15, RZ, P2, !PT ;  /* 0x0000000f61737c10 */ /* 0x000fe400097fe4ff */
[----:B--2---:R-:W-:-:S03]  /*68510*/  IADD3 R112, P2, PT, R94, UR14, RZ ;  /* 0x0000000e5e707c10 */ /* 0x004fc6000ff5e0ff */
[----:B------:R-:W-:Y:S01]  /*68520*/  LDGSTS.E [R19+0x65c00], desc[UR22][R114.64], P1 ;  /* 0x65c0000072137fae */ /* 0x000fe200089a1016 */
[----:B------:R-:W-:Y:S02]  /*68530*/  IADD3.X R113, PT, PT, R95, UR15, RZ, P2, !PT ;  /* 0x0000000f5f717c10 */ /* 0x000fe400097fe4ff */
[----:B---3--:R-:W-:Y:S01]  /*68540*/  IADD3 R20, P2, PT, R92, UR14, RZ ;  /* 0x0000000e5c147c10 */ /* 0x008fe2000ff5e0ff */
[----:B------:R-:W-:Y:S03]  /*68550*/  STL.64 [R1+0x12f0], R114 ;  /* 0x0012f07201007387 */ /* 0x000fe60000100a00 */
[----:B------:R-:W-:Y:S01]  /*68560*/  IADD3.X R21, PT, PT, R93, UR15, RZ, P2, !PT ;  /* 0x0000000f5d157c10 */ /* 0x000fe200097fe4ff */
[----:B------:R-:W-:Y:S01]  /*68570*/  STL.64 [R1+0x1300], R112 ;  /* 0x0013007001007387 */ /* 0x000fe20000100a00 */
[----:B------:R-:W-:-:S03]  /*68580*/  IADD3 R94, P2, PT, R90, UR14, RZ ;  /* 0x0000000e5a5e7c10 */ /* 0x000fc6000ff5e0ff */
[----:B------:R1:W-:Y:S04]  /*68590*/  STL.64 [R1+0x1310], R20 ;  /* 0x0013101401007387 */ /* 0x0003e80000100a00 */
[----:B------:R-:W2:Y:S01]  /*685a0*/  LDL.LU.64 R234, [R1+0xbf8] ;  /* 0x000bf80001ea7983 */ /* 0x000ea20000300a00 */
[----:B------:R-:W-:Y:S02]  /*685b0*/  IADD3.X R95, PT, PT, R91, UR15, RZ, P2, !PT ;  /* 0x0000000f5b5f7c10 */ /* 0x000fe400097fe4ff */
[----:B------:R-:W-:Y:S01]  /*685c0*/  IADD3 R92, P2, PT, R88, UR14, RZ ;  /* 0x0000000e585c7c10 */ /* 0x000fe2000ff5e0ff */
[----:B------:R-:W3:Y:S03]  /*685d0*/  LDL.LU.64 R192, [R1+0xbc0] ;  /* 0x000bc00001c07983 */ /* 0x000ee60000300a00 */
[----:B------:R-:W-:Y:S01]  /*685e0*/  IADD3.X R93, PT, PT, R89, UR15, RZ, P2, !PT ;  /* 0x0000000f595d7c10 */ /* 0x000fe200097fe4ff */
[----:B------:R-:W-:Y:S04]  /*685f0*/  LDGSTS.E [R19+0x66000], desc[UR22][R112.64], P1 ;  /* 0x6600000070137fae */ /* 0x000fe800089a1016 */
[----:B------:R1:W-:Y:S04]  /*68600*/  LDGSTS.E [R19+0x66400], desc[UR22][R20.64], P1 ;  /* 0x6640000014137fae */ /* 0x0003e800089a1016 */
[----:B------:R-:W3:Y:S01]  /*68610*/  LDL.LU.64 R194, [R1+0xb80] ;  /* 0x000b800001c27983 */ /* 0x000ee20000300a00 */
[----:B-1----:R-:W-:-:S03]  /*68620*/  IADD3 R20, P2, PT, R86, UR14, RZ ;  /* 0x0000000e56147c10 */ /* 0x002fc6000ff5e0ff */
[----:B------:R-:W-:Y:S01]  /*68630*/  STL.64 [R1+0x1320], R94 ;  /* 0x0013205e01007387 */ /* 0x000fe20000100a00 */
[----:B------:R-:W-:-:S03]  /*68640*/  IADD3.X R21, PT, PT, R87, UR15, RZ, P2, !PT ;  /* 0x0000000f57157c10 */ /* 0x000fc600097fe4ff */
[----:B------:R-:W-:Y:S01]  /*68650*/  LDGSTS.E [R19+0x66800], desc[UR22][R94.64], P1 ;  /* 0x668000005e137fae */ /* 0x000fe200089a1016 */
[----:B------:R-:W-:-:S03]  /*68660*/  IADD3 R88, P2, PT, R84, UR14, RZ ;  /* 0x0000000e54587c10 */ /* 0x000fc6000ff5e0ff */
[----:B------:R-:W-:Y:S01]  /*68670*/  STL.64 [R1+0x1330], R92 ;  /* 0x0013305c01007387 */ /* 0x000fe20000100a00 */
[----:B------:R-:W-:Y:S02]  /*68680*/  IADD3.X R89, PT, PT, R85, UR15, RZ, P2, !PT ;  /* 0x0000000f55597c10 */ /* 0x000fe400097fe4ff */
[----:B------:R-:W-:Y:S01]  /*68690*/  IADD3 R86, P2, PT, R82, UR14, RZ ;  /* 0x0000000e52567c10 */ /* 0x000fe2000ff5e0ff */
[----:B------:R1:W-:Y:S04]  /*686a0*/  STL.64 [R1+0x1338], R20 ;  /* 0x0013381401007387 */ /* 0x0003e80000100a00 */
[----:B------:R-:W3:Y:S01]  /*686b0*/  LDL.LU.64 R176, [R1+0xb50] ;  /* 0x000b500001b07983 */ /* 0x000ee20000300a00 */
[----:B------:R-:W-:-:S03]  /*686c0*/  IADD3.X R87, PT, PT, R83, UR15, RZ, P2, !PT ;  /* 0x0000000f53577c10 */ /* 0x000fc600097fe4ff */
[----:B------:R-:W-:Y:S04]  /*686d0*/  LDGSTS.E [R19+0x66c00], desc[UR22][R92.64], P1 ;  /* 0x66c000005c137fae */ /* 0x000fe800089a1016 */
[----:B------:R1:W-:Y:S04]  /*686e0*/  LDGSTS.E [R19+0x67000], desc[UR22][R20.64], P1 ;  /* 0x6700000014137fae */ /* 0x0003e800089a1016 */
[----:B------:R-:W3:Y:S04]  /*686f0*/  LDL.LU.64 R208, [R1+0xb20] ;  /* 0x000b200001d07983 */ /* 0x000ee80000300a00 */
[----:B------:R-:W3:Y:S01]  /*68700*/  LDL.LU.64 R212, [R1+0xaf8] ;  /* 0x000af80001d47983 */ /* 0x000ee20000300a00 */
[----:B-1----:R-:W-:-:S03]  /*68710*/  IADD3 R20, P2, PT, R80, UR14, RZ ;  /* 0x0000000e50147c10 */ /* 0x002fc6000ff5e0ff */
[----:B------:R-:W-:Y:S01]  /*68720*/  STL.64 [R1+0x1340], R88 ;  /* 0x0013405801007387 */ /* 0x000fe20000100a00 */
[----:B------:R-:W-:-:S03]  /*68730*/  IADD3.X R21, PT, PT, R81, UR15, RZ, P2, !PT ;  /* 0x0000000f51157c10 */ /* 0x000fc600097fe4ff */
[----:B------:R4:W-:Y:S04]  /*68740*/  STL.64 [R1+0x1348], R86 ;  /* 0x0013485601007387 */ /* 0x0009e80000100a00 */
[----:B------:R1:W-:Y:S04]  /*68750*/  STL.64 [R1+0x1350], R20 ;  /* 0x0013501401007387 */ /* 0x0003e80000100a00 */
[----:B------:R-:W3:Y:S04]  /*68760*/  LDL.LU.64 R180, [R1+0xac8] ;  /* 0x000ac80001b47983 */ /* 0x000ee80000300a00 */
[----:B------:R-:W-:Y:S04]  /*68770*/  LDGSTS.E [R19+0x67400], desc[UR22][R88.64], P1 ;  /* 0x6740000058137fae */ /* 0x000fe800089a1016 */
[----:B------:R4:W-:Y:S04]  /*68780*/  LDGSTS.E [R19+0x67800], desc[UR22][R86.64], P1 ;  /* 0x6780000056137fae */ /* 0x0009e800089a1016 */
[----:B------:R-:W3:Y:S04]  /*68790*/  LDL.LU.64 R182, [R1+0xa90] ;  /* 0x000a900001b67983 */ /* 0x000ee80000300a00 */
[----:B------:R1:W-:Y:S01]  /*687a0*/  LDGSTS.E [R19+0x67c00], desc[UR22][R20.64], P1 ;  /* 0x67c0000014137fae */ /* 0x0003e200089a1016 */
[----:B----4-:R-:W-:-:S04]  /*687b0*/  IADD3 R86, P2, PT, R214, UR14, RZ ;  /* 0x0000000ed6567c10 */ /* 0x010fc8000ff5e0ff */
[----:B------:R-:W-:Y:S02]  /*687c0*/  IADD3.X R87, PT, PT, R215, UR15, RZ, P2, !PT ;  /* 0x0000000fd7577c10 */ /* 0x000fe400097fe4ff */
[----:B------:R-:W4:Y:S01]  /*687d0*/  LDL.LU.64 R214, [R1+0xa70] ;  /* 0x000a700001d67983 */ /* 0x000f220000300a00 */
[----:B------:R-:W-:-:S05]  /*687e0*/  VIADD R18, R18, 0x100000 ;  /* 0x0010000012127836 */ /* 0x000fca0000000000 */
[----:B------:R-:W-:Y:S01]  /*687f0*/  LDGSTS.E [R18+0x40080], desc[UR22][R86.64], P1 ;  /* 0x4008000056127fae */ /* 0x000fe200089a1016 */
[----:B--2---:R-:W-:-:S04]  /*68800*/  IADD3 R96, P2, PT, R234, UR14, RZ ;  /* 0x0000000eea607c10 */ /* 0x004fc8000ff5e0ff */
[----:B------:R-:W-:Y:S02]  /*68810*/  IADD3.X R97, PT, PT, R235, UR15, RZ, P2, !PT ;  /* 0x0000000feb617c10 */ /* 0x000fe400097fe4ff */
[----:B---3--:R-:W-:Y:S01]  /*68820*/  IADD3 R238, P2, PT, R192, UR14, RZ ;  /* 0x0000000ec0ee7c10 */ /* 0x008fe2000ff5e0ff */
[----:B------:R-:W2:Y:S03]  /*68830*/  LDL.LU.64 R234, [R1+0xa38] ;  /* 0x000a380001ea7983 */ /* 0x000ea60000300a00 */
[----:B------:R-:W-:Y:S01]  /*68840*/  IADD3.X R239, PT, PT, R193, UR15, RZ, P2, !PT ;  /* 0x0000000fc1ef7c10 */ /* 0x000fe200097fe4ff */
[----:B------:R-:W-:Y:S04]  /*68850*/  LDGSTS.E [R18+0x40480], desc[UR22][R96.64], P1 ;  /* 0x4048000060127fae */ /* 0x000fe800089a1016 */
[----:B------:R-:W3:Y:S01]  /*68860*/  LDL.LU.64 R192, [R1+0xa08] ;  /* 0x000a080001c07983 */ /* 0x000ee20000300a00 */
[----:B-1----:R-:W-:-:S03]  /*68870*/  IADD3 R20, P2, PT, R194, UR14, RZ ;  /* 0x0000000ec2147c10 */ /* 0x002fc6000ff5e0ff */
[----:B------:R-:W-:Y:S01]  /*68880*/  LDGSTS.E [R18+0x40880], desc[UR22][R238.64], P1 ;  /* 0x40880000ee127fae */ /* 0x000fe200089a1016 */
[----:B------:R-:W-:-:S05]  /*68890*/  IADD3.X R21, PT, PT, R195, UR15, RZ, P2, !PT ;  /* 0x0000000fc3157c10 */ /* 0x000fca00097fe4ff */
[----:B------:R1:W-:Y:S04]  /*688a0*/  STL.64 [R1+0x20], R20 ;  /* 0x0000201401007387 */ /* 0x0003e80000100a00 */
[----:B------:R-:W3:Y:S04]  /*688b0*/  LDL.LU.64 R194, [R1+0x9e0] ;  /* 0x0009e00001c27983 */ /* 0x000ee80000300a00 */
[----:B------:R1:W-:Y:S01]  /*688c0*/  LDGSTS.E [R18+0x40c80], desc[UR22][R20.64], P1 ;  /* 0x40c8000014127fae */ /* 0x0003e200089a1016 */
[----:B------:R-:W-:-:S04]  /*688d0*/  IADD3 R82, P2, PT, R176, UR14, RZ ;  /* 0x0000000eb0527c10 */ /* 0x000fc8000ff5e0ff */
[----:B------:R-:W-:Y:S02]  /*688e0*/  IADD3.X R83, PT, PT, R177, UR15, RZ, P2, !PT ;  /* 0x0000000fb1537c10 */ /* 0x000fe400097fe4ff */
[----:B------:R-:W3:Y:S01]  /*688f0*/  LDL.LU.64 R176, [R1+0x9a0] ;  /* 0x0009a00001b07983 */ /* 0x000ee20000300a00 */
[----:B------:R-:W-:-:S03]  /*68900*/  IADD3 R80, P2, PT, R208, UR14, RZ ;  /* 0x0000000ed0507c10 */ /* 0x000fc6000ff5e0ff */
[----:B------:R1:W-:Y:S01]  /*68910*/  LDGSTS.E [R18+0x41080], desc[UR22][R82.64], P1 ;  /* 0x4108000052127fae */ /* 0x0003e200089a1016 */
[----:B------:R-:W-:Y:S02]  /*68920*/  IADD3.X R81, PT, PT, R209, UR15, RZ, P2, !PT ;  /* 0x0000000fd1517c10 */ /* 0x000fe400097fe4ff */
[----:B-1----:R-:W-:Y:S01]  /*68930*/  IADD3 R20, P2, PT, R212, UR14, RZ ;  /* 0x0000000ed4147c10 */ /* 0x002fe2000ff5e0ff */
[----:B------:R1:W-:Y:S03]  /*68940*/  STL.64 [R1+0x60], R82 ;  /* 0x0000605201007387 */ /* 0x0003e60000100a00 */
[----:B------:R-:W-:Y:S01]  /*68950*/  IADD3.X R21, PT, PT, R213, UR15, RZ, P2, !PT ;  /* 0x0000000fd5157c10 */ /* 0x000fe200097fe4ff */
[----:B------:R1:W-:Y:S04]  /*68960*/  STL.64 [R1+0x308], R80 ;  /* 0x0003085001007387 */ /* 0x0003e80000100a00 */
[----:B------:R-:W3:Y:S04]  /*68970*/  LDL.LU.64 R208, [R1+0x968] ;  /* 0x0009680001d07983 */ /* 0x000ee80000300a00 */
[----:B------:R1:W-:Y:S02]  /*68980*/  LDGSTS.E [R18+0x41480], desc[UR22][R80.64], P1 ;  /* 0x4148000050127fae */ /* 0x0003e400089a1016 */
[----:B-1----:R-:W-:-:S02]  /*68990*/  IADD3 R82, P2, PT, R180, UR14, RZ ;  /* 0x0000000eb4527c10 */ /* 0x002fc4000ff5e0ff */
[----:B------:R4:W-:Y:S02]  /*689a0*/  STL.64 [R1+0x350], R20 ;  /* 0x0003501401007387 */ /* 0x0009e40000100a00 */
[----:B------:R-:W-:Y:S02]  /*689b0*/  IADD3.X R83, PT, PT, R181, UR15, RZ, P2, !PT ;  /* 0x0000000fb5537c10 */ /* 0x000fe400097fe4ff */
[----:B------:R-:W3:Y:S04]  /*689c0*/  LDL.LU.64 R212, [R1+0x930] ;  /* 0x0009300001d47983 */ /* 0x000ee80000300a00 */
[----:B------:R4:W-:Y:S01]  /*689d0*/  LDGSTS.E [R18+0x41880], desc[UR22][R20.64], P1 ;  /* 0x4188000014127fae */ /* 0x0009e200089a1016 */
[----:B------:R-:W-:-:S03]  /*689e0*/  IADD3 R80, P2, PT, R182, UR14, RZ ;  /* 0x0000000eb6507c10 */ /* 0x000fc6000ff5e0ff */
[----:B------:R-:W3:Y:S01]  /*689f0*/  LDL.LU.64 R180, [R1+0x900] ;  /* 0x0009000001b47983 */ /* 0x000ee20000300a00 */
[----:B------:R-:W-:-:S03]  /*68a00*/  IADD3.X R81, PT, PT, R183, UR15, RZ, P2, !PT ;  /* 0x0000000fb7517c10 */ /* 0x000fc600097fe4ff */
[----:B------:R2:W-:Y:S04]  /*68a10*/  STL.64 [R1+0x388], R82 ;  /* 0x0003885201007387 */ /* 0x0005e80000100a00 */
[----:B------:R3:W-:Y:S04]  /*68a20*/  STL.64 [R1+0x440], R80 ;  /* 0x0004405001007387 */ /* 0x0007e80000100a00 */
[----:B------:R2:W-:Y:S04]  /*68a30*/  LDGSTS.E [R18+0x41c80], desc[UR22][R82.64], P1 ;  /* 0x41c8000052127fae */ /* 0x0005e800089a1016 */
        /* <DEDUP_REMOVED lines=10> */
[----:B---3--:R-:W-:-:S03]  /*68ae0*/  IADD3 R80, P2, PT, R192, UR14, RZ ;  /* 0x0000000ec0507c10 */ /* 0x008fc6000ff5e0ff */
[----:B------:R3:W-:Y:S01]  /*68af0*/  LDGSTS.E [R18+0x42880], desc[UR22][R82.64], P1 ;  /* 0x4288000052127fae */ /* 0x0007e200089a1016 */
[----:B------:R-:W-:-:S03]  /*68b00*/  IADD3.X R81, PT, PT, R193, UR15, RZ, P2, !PT ;  /* 0x0000000fc1517c10 */ /* 0x000fc600097fe4ff */
[----:B------:R3:W-:Y:S04]  /*68b10*/  STL.64 [R1+0x500], R82 ;  /* 0x0005005201007387 */ /* 0x0007e80000100a00 */
[----:B------:R3:W-:Y:S01]  /*68b20*/  STL.64 [R1+0x538], R80 ;  /* 0x0005385001007387 */ /* 0x0007e20000100a00 */
[----:B-1----:R-:W-:-:S03]  /*68b30*/  IADD3 R20, P2, PT, R194, UR14, RZ ;  /* 0x0000000ec2147c10 */ /* 0x002fc6000ff5e0ff */
[----:B------:R-:W2:Y:S01]  /*68b40*/  LDL.LU.64 R192, [R1+0x818] ;  /* 0x0008180001c07983 */ /* 0x000ea20000300a00 */
[----:B------:R-:W-:-:S03]  /*68b50*/  IADD3.X R21, PT, PT, R195, UR15, RZ, P2, !PT ;  /* 0x0000000fc3157c10 */ /* 0x000fc600097fe4ff */
[----:B------:R1:W-:Y:S04]  /*68b60*/  LDGSTS.E [R18+0x42c80], desc[UR22][R80.64], P1 ;  /* 0x42c8000050127fae */ /* 0x0003e800089a1016 */
[----:B------:R1:W-:Y:S04]  /*68b70*/  STL.64 [R1+0x598], R20 ;  /* 0x0005981401007387 */ /* 0x0003e80000100a00 */
[----:B------:R-:W2:Y:S04]  /*68b80*/  LDL.LU.64 R194, [R1+0x7e0] ;  /* 0x0007e00001c27983 */ /* 0x000ea80000300a00 */
[----:B------:R1:W-:Y:S01]  /*68b90*/  LDGSTS.E [R18+0x43080], desc[UR22][R20.64], P1 ;  /* 0x4308000014127fae */ /* 0x0003e200089a1016 */
[----:B---3--:R-:W-:-:S04]  /*68ba0*/  IADD3 R82, P2, PT, R176, UR14, RZ ;  /* 0x0000000eb0527c10 */ /* 0x008fc8000ff5e0ff */
[----:B------:R-:W-:Y:S02]  /*68bb0*/  IADD3.X R83, PT, PT, R177, UR15, RZ, P2, !PT ;  /* 0x0000000fb1537c10 */ /* 0x000fe400097fe4ff */
[----:B------:R-:W3:Y:S04]  /*68bc0*/  LDL.LU.64 R176, [R1+0x7a8] ;  /* 0x0007a80001b07983 */ /* 0x000ee80000300a00 */
[----:B------:R1:W-:Y:S04]  /*68bd0*/  STL.64 [R1+0x5c8], R82 ;  /* 0x0005c85201007387 */ /* 0x0003e80000100a00 */
[----:B------:R1:W-:Y:S02]  /*68be0*/  LDGSTS.E [R18+0x43480], desc[UR22][R82.64], P1 ;  /* 0x4348000052127fae */ /* 0x0003e400089a1016 */
[----:B-1----:R-:W-:-:S04]  /*68bf0*/  IADD3 R80, P2, PT, R208, UR14, RZ ;  /* 0x0000000ed0507c10 */ /* 0x002fc8000ff5e0ff */
[----:B------:R-:W-:Y:S02]  /*68c00*/  IADD3.X R81, PT, PT, R209, UR15, RZ, P2, !PT ;  /* 0x0000000fd1517c10 */ /* 0x000fe400097fe4ff */
[----:B------:R-:W-:-:S03]  /*68c10*/  IADD3 R20, P2, PT, R212, UR14, RZ ;  /* 0x0000000ed4147c10 */ /* 0x000fc6000ff5e0ff */
[----:B------:R4:W-:Y:S01]  /*68c20*/  STL.64 [R1+0x5f0], R80 ;  /* 0x0005f05001007387 */ /* 0x0009e20000100a00 */
[----:B------:R-:W-:-:S03]  /*68c30*/  IADD3.X R21, PT, PT, R213, UR15, RZ, P2, !PT ;  /* 0x0000000fd5157c10 */ /* 0x000fc600097fe4ff */
[----:B------:R-:W3:Y:S01]  /*68c40*/  LDL.LU.64 R208, [R1+0x768] ;  /* 0x0007680001d07983 */ /* 0x000ee20000300a00 */
[----:B------:R-:W-:-:S03]  /*68c50*/  IADD3 R82, P2, PT, R180, UR14, RZ ;  /* 0x0000000eb4527c10 */ /* 0x000fc6000ff5e0ff */
[----:B------:R4:W-:Y:S01]  /*68c60*/  LDGSTS.E [R18+0x43880], desc[UR22][R80.64], P1 ;  /* 0x4388000050127fae */ /* 0x0009e200089a1016 */
[----:B------:R-:W-:-:S03]  /*68c70*/  IADD3.X R83, PT, PT, R181, UR15, RZ, P2, !PT ;  /* 0x0000000fb5537c10 */ /* 0x000fc600097fe4ff */
[----:B------:R1:W-:Y:S04]  /*68c80*/  STL.64 [R1+0x688], R20 ;  /* 0x0006881401007387 */ /* 0x0003e80000100a00 */
[----:B------:R-:W3:Y:S04]  /*68c90*/  LDL.LU.64 R212, [R1+0x728] ;  /* 0x0007280001d47983 */ /* 0x000ee80000300a00 */
[----:B------:R1:W-:Y:S04]  /*68ca0*/  LDGSTS.E [R18+0x43c80], desc[UR22][R20.64], P1 ;  /* 0x43c8000014127fae */ /* 0x0003e800089a1016 */
[----:B------:R2:W-:Y:S01]  /*68cb0*/  LDGSTS.E [R18+0x44080], desc[UR22][R82.64], P1 ;  /* 0x4408000052127fae */ /* 0x0005e200089a1016 */
[----:B----4-:R-:W-:-:S04]  /*68cc0*/  IADD3 R80, P2, PT, R214, UR14, RZ ;  /* 0x0000000ed6507c10 */ /* 0x010fc8000ff5e0ff */
[----:B------:R-:W-:Y:S02]  /*68cd0*/  IADD3.X R81, PT, PT, R215, UR15, RZ, P2, !PT ;  /* 0x0000000fd7517c10 */ /* 0x000fe400097fe4ff */
[----:B------:R-:W4:Y:S01]  /*68ce0*/  LDL.LU.64 R214, [R1+0x6f8] ;  /* 0x0006f80001d67983 */ /* 0x000f220000300a00 */
[----:B-1----:R-:W-:-:S03]  /*68cf0*/  IADD3 R20, P2, PT, R182, UR14, RZ ;  /* 0x0000000eb6147c10 */ /* 0x002fc6000ff5e0ff */
[----:B------:R2:W-:Y:S01]  /*68d00*/  STL.64 [R1+0x6d8], R82 ;  /* 0x0006d85201007387 */ /* 0x0005e20000100a00 */
[----:B------:R-:W-:-:S03]  /*68d10*/  IADD3.X R21, PT, PT, R183, UR15, RZ, P2, !PT ;  /* 0x0000000fb7157c10 */ /* 0x000fc600097fe4ff */
[----:B------:R1:W-:Y:S04]  /*68d20*/  STL.64 [R1+0x720], R80 ;  /* 0x0007205001007387 */ /* 0x0003e80000100a00 */
[----:B------:R-:W4:Y:S04]  /*68d30*/  LDL.LU.64 R180, [R1+0x6c0] ;  /* 0x0006c00001b47983 */ /* 0x000f280000300a00 */
[----:B------:R1:W-:Y:S04]  /*68d40*/  STL.64 [R1+0x788], R20 ;  /* 0x0007881401007387 */ /* 0x0003e80000100a00 */
[----:B------:R-:W4:Y:S01]  /*68d50*/  LDL.LU.64 R182, [R1+0x660] ;  /* 0x0006600001b67983 */ /* 0x000f220000300a00 */
[----:B--2---:R-:W-:-:S03]  /*68d60*/  IADD3 R82, P2, PT, R234, UR14, RZ ;  /* 0x0000000eea527c10 */ /* 0x004fc6000ff5e0ff */
[----:B------:R1:W-:Y:S01]  /*68d70*/  LDGSTS.E [R18+0x44480], desc[UR22][R80.64], P1 ;  /* 0x4448000050127fae */ /* 0x0003e200089a1016 */
[----:B------:R-:W-:-:S03]  /*68d80*/  IADD3.X R83, PT, PT, R235, UR15, RZ, P2, !PT ;  /* 0x0000000feb537c10 */ /* 0x000fc600097fe4ff */
[----:B------:R2:W-:Y:S04]  /*68d90*/  LDGSTS.E [R18+0x44880], desc[UR22][R20.64], P1 ;  /* 0x4488000014127fae */ /* 0x0005e800089a1016 */
[----:B------:R-:W4:Y:S01]  /*68da0*/  LDL.LU.64 R234, [R1+0x5d0] ;  /* 0x0005d00001ea7983 */ /* 0x000f220000300a00 */
[----:B-1----:R-:W-:-:S03]  /*68db0*/  IADD3 R80, P2, PT, R192, UR14, RZ ;  /* 0x0000000ec0507c10 */ /* 0x002fc6000ff5e0ff */
[----:B------:R3:W-:Y:S01]  /*68dc0*/  LDGSTS.E [R18+0x44c80], desc[UR22][R82.64], P1 ;  /* 0x44c8000052127fae */ /* 0x0007e200089a1016 */
[----:B------:R-:W-:-:S03]  /*68dd0*/  IADD3.X R81, PT, PT, R193, UR15, RZ, P2, !PT ;  /* 0x0000000fc1517c10 */ /* 0x000fc600097fe4ff */
[----:B------:R3:W-:Y:S04]  /*68de0*/  STL.64 [R1+0x7c8], R82 ;  /* 0x0007c85201007387 */ /* 0x0007e80000100a00 */
[----:B------:R1:W-:Y:S01]  /*68df0*/  STL.64 [R1+0x818], R80 ;  /* 0x0008185001007387 */ /* 0x0003e20000100a00 */
[----:B--2---:R-:W-:-:S03]  /*68e00*/  IADD3 R20, P2, PT, R194, UR14, RZ ;  /* 0x0000000ec2147c10 */ /* 0x004fc6000ff5e0ff */
[----:B------:R-:W2:Y:S01]  /*68e10*/  LDL.LU.64 R192, [R1+0x5a8] ;  /* 0x0005a80001c07983 */ /* 0x000ea20000300a00 */
[----:B------:R-:W-:-:S03]  /*68e20*/  IADD3.X R21, PT, PT, R195, UR15, RZ, P2, !PT ;  /* 0x0000000fc3157c10 */ /* 0x000fc600097fe4ff */
[----:B------:R1:W-:Y:S04]  /*68e30*/  LDGSTS.E [R18+0x45080], desc[UR22][R80.64], P1 ;  /* 0x4508000050127fae */ /* 0x0003e800089a1016 */
[----:B------:R1:W-:Y:S01]  /*68e40*/  STL.64 [R1+0x868], R20 ;  /* 0x0008681401007387 */ /* 0x0003e20000100a00 */
[----:B---3--:R-:W-:-:S03]  /*68e50*/  IADD3 R82, P2, PT, R176, UR14, RZ ;  /* 0x0000000eb0527c10 */ /* 0x008fc6000ff5e0ff */
[----:B------:R-:W3:Y:S01]  /*68e60*/  LDL.LU.64 R194, [R1+0x568] ;  /* 0x0005680001c27983 */ /* 0x000ee20000300a00 */
[----:B------:R-:W-:-:S03]  /*68e70*/  IADD3.X R83, PT, PT, R177, UR15, RZ, P2, !PT ;  /* 0x0000000fb1537c10 */ /* 0x000fc600097fe4ff */
[----:B------:R1:W-:Y:S04]  /*68e80*/  LDGSTS.E [R18+0x45480], desc[UR22][R20.64], P1 ;  /* 0x4548000014127fae */ /* 0x0003e800089a1016 */
[----:B------:R4:W-:Y:S01]  /*68e90*/  LDGSTS.E [R18+0x45880], desc[UR22][R82.64], P1 ;  /* 0x4588000052127fae */ /* 0x0009e200089a1016 */
[----:B-1----:R-:W-:-:S04]  /*68ea0*/  IADD3 R80, P2, PT, R208, UR14, RZ ;  /* 0x0000000ed0507c10 */ /* 0x002fc8000ff5e0ff */
[----:B------:R-:W-:Y:S02]  /*68eb0*/  IADD3.X R81, PT, PT, R209, UR15, RZ, P2, !PT ;  /* 0x0000000fd1517c10 */ /* 0x000fe400097fe4ff */
[----:B------:R-:W3:Y:S01]  /*68ec0*/  LDL.LU.64 R208, [R1+0x530] ;  /* 0x0005300001d07983 */ /* 0x000ee20000300a00 */
[----:B------:R-:W-:-:S03]  /*68ed0*/  IADD3 R20, P2, PT, R212, UR14, RZ ;  /* 0x0000000ed4147c10 */ /* 0x000fc6000ff5e0ff */
[----:B------:R4:W-:Y:S01]  /*68ee0*/  STL.64 [R1+0x8c8], R82 ;  /* 0x0008c85201007387 */ /* 0x0009e20000100a00 */
[----:B------:R-:W-:-:S03]  /*68ef0*/  IADD3.X R21, PT, PT, R213, UR15, RZ, P2, !PT ;  /* 0x0000000fd5157c10 */ /* 0x000fc600097fe4ff */
[----:B------:R1:W-:Y:S04]  /*68f00*/  STL.64 [R1+0x930], R80 ;  /* 0x0009305001007387 */ /* 0x0003e80000100a00 */
[----:B------:R-:W3:Y:S04]  /*68f10*/  LDL.LU.64 R212, [R1+0x4f8] ;  /* 0x0004f80001d47983 */ /* 0x000ee80000300a00 */
[----:B------:R1:W-:Y:S04]  /*68f20*/  STL.64 [R1+0x968], R20 ;  /* 0x0009681401007387 */ /* 0x0003e80000100a00 */
[----:B------:R1:W-:Y:S04]  /*68f30*/  LDGSTS.E [R18+0x45c80], desc[UR22][R80.64], P1 ;  /* 0x45c8000050127fae */ /* 0x0003e800089a1016 */
[----:B------:R1:W-:Y:S01]  /*68f40*/  LDGSTS.E [R18+0x46080], desc[UR22][R20.64], P1 ;  /* 0x4608000014127fae */ /* 0x0003e200089a1016 */
[----:B----4-:R-:W-:-:S04]  /*68f50*/  IADD3 R82, P2, PT, R214, UR14, RZ ;  /* 0x0000000ed6527c10 */ /* 0x010fc8000ff5e0ff */
[----:B------:R-:W-:Y:S02]  /*68f60*/  IADD3.X R83, PT, PT, R215, UR15, RZ, P2, !PT ;  /* 0x0000000fd7537c10 */ /* 0x000fe400097fe4ff */
[----:B------:R-:W4:Y:S01]  /*68f70*/  LDL.LU.64 R214, [R1+0x4c0] ;  /* 0x0004c00001d67983 */ /* 0x000f220000300a00 */
[----:B-1----:R-:W-:-:S03]  /*68f80*/  IADD3 R80, P2, PT, R180, UR14, RZ ;  /* 0x0000000eb4507c10 */ /* 0x002fc6000ff5e0ff */
[----:B------:R1:W-:Y:S01]  /*68f90*/  LDGSTS.E [R18+0x46480], desc[UR22][R82.64], P1 ;  /* 0x4648000052127fae */ /* 0x0003e200089a1016 */
[----:B------:R-:W-:-:S03]  /*68fa0*/  IADD3.X R81, PT, PT, R181, UR15, RZ, P2, !PT ;  /* 0x0000000fb5517c10 */ /* 0x000fc600097fe4ff */
[----:B------:R1:W-:Y:S01]  /*68fb0*/  STL.64 [R1+0x9a0], R82 ;  /* 0x0009a05201007387 */ /* 0x0003e20000100a00 */
[----:B------:R-:W-:-:S03]  /*68fc0*/  IADD3 R20, P2, PT, R182, UR14, RZ ;  /* 0x0000000eb6147c10 */ /* 0x000fc6000ff5e0ff */
[----:B------:R2:W-:Y:S01]  /*68fd0*/  STL.64 [R1+0xa08], R80 ;  /* 0x000a085001007387 */ /* 0x0005e20000100a00 */
[----:B------:R-:W-:-:S03]  /*68fe0*/  IADD3.X R21, PT, PT, R183, UR15, RZ, P2, !PT ;  /* 0x0000000fb7157c10 */ /* 0x000fc600097fe4ff */
[----:B------:R-:W4:Y:S04]  /*68ff0*/  LDL.LU.64 R160, [R1+0x480] ;  /* 0x0004800001a07983 */ /* 0x000f280000300a00 */
[----:B------:R3:W-:Y:S04]  /*69000*/  STL.64 [R1+0xa38], R20 ;  /* 0x000a381401007387 */ /* 0x0007e80000100a00 */
[----:B------:R-:W4:Y:S01]  /*69010*/  LDL.LU.64 R162, [R1+0x438] ;  /* 0x0004380001a27983 */ /* 0x000f220000300a00 */
[----:B-1----:R-:W-:-:S03]  /*69020*/  IADD3 R82, P2, PT, R234, UR14, RZ ;  /* 0x0000000eea527c10 */ /* 0x002fc6000ff5e0ff */
[----:B------:R2:W-:Y:S01]  /*69030*/  LDGSTS.E [R18+0x46880], desc[UR22][R80.64], P1 ;  /* 0x4688000050127fae */ /* 0x0005e200089a1016 */
[----:B------:R-:W-:-:S03]  /*69040*/  IADD3.X R83, PT, PT, R235, UR15, RZ, P2, !PT ;  /* 0x0000000feb537c10 */ /* 0x000fc600097fe4ff */
[----:B------:R-:W4:Y:S04]  /*69050*/  LDL.LU.64 R164, [R1+0x370] ;  /* 0x0003700001a47983 */ /* 0x000f280000300a00 */
[----:B------:R-:W4:Y:S04]  /*69060*/  LDL.LU.64 R176, [R1+0x330] ;  /* 0x0003300001b07983 */ /* 0x000f280000300a00 */
[----:B------:R3:W-:Y:S01]  /*69070*/  LDGSTS.E [R18+0x46c80], desc[UR22][R20.64], P1 ;  /* 0x46c8000014127fae */ /* 0x0007e200089a1016 */
[----:B--2---:R-:W-:-:S03]  /*69080*/  IADD3 R80, P2, PT, R192, UR14, RZ ;  /* 0x0000000ec0507c10 */ /* 0x004fc6000ff5e0ff */
[----:B------:R1:W-:Y:S01]  /*69090*/  STL.64 [R1+0xa90], R82 ;  /* 0x000a905201007387 */ /* 0x0003e20000100a00 */
[----:B------:R-:W-:-:S03]  /*690a0*/  IADD3.X R81, PT, PT, R193, UR15, RZ, P2, !PT ;  /* 0x0000000fc1517c10 */ /* 0x000fc600097fe4ff */
[----:B------:R1:W-:Y:S04]  /*690b0*/  LDGSTS.E [R18+0x47080], desc[UR22][R82.64], P1 ;  /* 0x4708000052127fae */ /* 0x0003e800089a1016 */
[----:B------:R2:W-:Y:S01]  /*690c0*/  STL.64 [R1+0xac8], R80 ;  /* 0x000ac85001007387 */ /* 0x0005e20000100a00 */
[----:B---3--:R-:W-:-:S03]  /*690d0*/  IADD3 R20, P2, PT, R194, UR14, RZ ;  /* 0x0000000ec2147c10 */ /* 0x008fc6000ff5e0ff */
[----:B------:R-:W3:Y:S01]  /*690e0*/  LDL.LU.64 R180, [R1+0x300] ;  /* 0x0003000001b47983 */ /* 0x000ee20000300a00 */
[----:B------:R-:W-:-:S03]  /*690f0*/  IADD3.X R21, PT, PT, R195, UR15, RZ, P2, !PT ;  /* 0x0000000fc3157c10 */ /* 0x000fc600097fe4ff */
[----:B------:R-:W3:Y:S04]  /*69100*/  LDL.LU.64 R182, [R1+0x68] ;  /* 0x0000680001b67983 */ /* 0x000ee80000300a00 */
[----:B------:R4:W-:Y:S04]  /*69110*/  STL.64 [R1+0xaf8], R20 ;  /* 0x000af81401007387 */ /* 0x0009e80000100a00 */
[----:B------:R-:W3:Y:S04]  /*69120*/  LDL.LU.64 R234, [R1+0x58] ;  /* 0x0000580001ea7983 */ /* 0x000ee80000300a00 */
[----:B------:R2:W-:Y:S04]  /*69130*/  LDGSTS.E [R18+0x47480], desc[UR22][R80.64], P1 ;  /* 0x4748000050127fae */ /* 0x0005e800089a1016 */
[----:B------:R-:W3:Y:S04]  /*69140*/  LDL.LU.64 R192, [R1+0x48] ;  /* 0x0000480001c07983 */ /* 0x000ee80000300a00 */
[----:B------:R4:W-:Y:S01]  /*69150*/  LDGSTS.E [R18+0x47880], desc[UR22][R20.64], P1 ;  /* 0x4788000014127fae */ /* 0x0009e200089a1016 */
[----:B-1----:R-:W-:-:S04]  /*69160*/  IADD3 R82, P2, PT, R208, UR14, RZ ;  /* 0x0000000ed0527c10 */ /* 0x002fc8000ff5e0ff */
[----:B------:R-:W-:-:S05]  /*69170*/  IADD3.X R83, PT, PT, R209, UR15, RZ, P2, !PT ;  /* 0x0000000fd1537c10 */ /* 0x000fca00097fe4ff */
[----:B------:R1:W-:Y:S04]  /*69180*/  STL.64 [R1+0xb20], R82 ;  /* 0x000b205201007387 */ /* 0x0003e80000100a00 */
[----:B------:R-:W3:Y:S01]  /*69190*/  LDL.LU.64 R194, [R1+0x38] ;  /* 0x0000380001c27983 */ /* 0x000ee20000300a00 */
[----:B--2---:R-:W-:-:S03]  /*691a0*/  IADD3 R80, P2, PT, R212, UR14, RZ ;  /* 0x0000000ed4507c10 */ /* 0x004fc6000ff5e0ff */
[----:B------:R1:W-:Y:S01]  /*691b0*/  LDGSTS.E [R18+0x47c80], desc[UR22][R82.64], P1 ;  /* 0x47c8000052127fae */ /* 0x0003e200089a1016 */
[----:B------:R-:W-:-:S05]  /*691c0*/  IADD3.X R81, PT, PT, R213, UR15, RZ, P2, !PT ;  /* 0x0000000fd5517c10 */ /* 0x000fca00097fe4ff */
[----:B------:R2:W-:Y:S04]  /*691d0*/  STL.64 [R1+0xb80], R80 ;  /* 0x000b805001007387 */ /* 0x0005e80000100a00 */
[----:B------:R-:W3:Y:S04]  /*691e0*/  LDL.64 R208, [R1+0x28] ;  /* 0x0000280001d07983 */ /* 0x000ee80000100a00 */
[----:B------:R2:W-:Y:S01]  /*691f0*/  LDGSTS.E [R18+0x60080], desc[UR22][R80.64], P1 ;  /* 0x6008000050127fae */ /* 0x0005e200089a1016 */
[----:B----4-:R-:W-:-:S04]  /*69200*/  IADD3 R20, P2, PT, R214, UR14, RZ ;  /* 0x0000000ed6147c10 */ /* 0x010fc8000ff5e0ff */
[----:B------:R-:W-:-:S05]  /*69210*/  IADD3.X R21, PT, PT, R215, UR15, RZ, P2, !PT ;  /* 0x0000000fd7157c10 */ /* 0x000fca00097fe4ff */
[----:B------:R4:W-:Y:S04]  /*69220*/  STL.64 [R1+0xbc0], R20 ;  /* 0x000bc01401007387 */ /* 0x0009e80000100a00 */
[----:B------:R-:W3:Y:S04]  /*69230*/  LDL.LU.64 R212, [R1+0x18] ;  /* 0x0000180001d47983 */ /* 0x000ee80000300a00 */
[----:B------:R-:W3:Y:S01]  /*69240*/  LDL.64 R214, [R1+0x8] ;  /* 0x0000080001d67983 */ /* 0x000ee20000100a00 */
[----:B-1----:R-:W-:-:S03]  /*69250*/  IADD3 R82, P2, PT, R160, UR14, RZ ;  /* 0x0000000ea0527c10 */ /* 0x002fc6000ff5e0ff */
[----:B------:R4:W-:Y:S01]  /*69260*/  LDGSTS.E [R18+0x60480], desc[UR22][R20.64], P1 ;  /* 0x6048000014127fae */ /* 0x0009e200089a1016 */
[----:B------:R-:W-:Y:S02]  /*69270*/  IADD3.X R83, PT, PT, R161, UR15, RZ, P2, !PT ;  /* 0x0000000fa1537c10 */ /* 0x000fe400097fe4ff */
[----:B--2---:R-:W-:-:S03]  /*69280*/  IADD3 R80, P2, PT, R162, UR14, RZ ;  /* 0x0000000ea2507c10 */ /* 0x004fc6000ff5e0ff */
[----:B------:R1:W-:Y:S01]  /*69290*/  LDGSTS.E [R18+0x60880], desc[UR22][R82.64], P1 ;  /* 0x6088000052127fae */ /* 0x0003e200089a1016 */
[----:B------:R-:W-:Y:S02]  /*692a0*/  IADD3.X R81, PT, PT, R163, UR15, RZ, P2, !PT ;  /* 0x0000000fa3517c10 */ /* 0x000fe400097fe4ff */
[----:B----4-:R-:W-:Y:S01]  /*692b0*/  IADD3 R20, P2, PT, R164, UR14, RZ ;  /* 0x0000000ea4147c10 */ /* 0x010fe2000ff5e0ff */
        /* <DEDUP_REMOVED lines=8> */
[----:B---3--:R-:W-:-:S03]  /*69340*/  IADD3 R80, P2, PT, R180, UR14, RZ ;  /* 0x0000000eb4507c10 */ /* 0x008fc6000ff5e0ff */
        /* <DEDUP_REMOVED lines=14> */
[----:B------:R1:W-:Y:S04]  /*69430*/  LDGSTS.E [R18+0x62080], desc[UR22][R82.64], P1 ;  /* 0x6208000052127fae */ /* 0x0003e800089a1016 */
[----:B------:R3:W-:Y:S04]  /*69440*/  STL.64 [R1+0x1030], R80 ;  /* 0x0010305001007387 */ /* 0x0007e80000100a00 */
[----:B------:R3:W-:Y:S01]  /*69450*/  LDGSTS.E [R18+0x62480], desc[UR22][R80.64], P1 ;  /* 0x6248000050127fae */ /* 0x0007e200089a1016 */
[----:B--2---:R-:W-:-:S04]  /*69460*/  IADD3 R20, P2, PT, R194, UR14, RZ ;  /* 0x0000000ec2147c10 */ /* 0x004fc8000ff5e0ff */
        /* <DEDUP_REMOVED lines=11> */
[----:B------:R-:W-:Y:S02]  /*69520*/  IADD3.X R21, PT, PT, R215, UR15, RZ, P2, !PT ;  /* 0x0000000fd7157c10 */ /* 0x000fe400097fe4ff */
[----:B--2---:R-:W-:Y:S01]  /*69530*/  IADD3 R82, P2, PT, R250, UR14, RZ ;  /* 0x0000000efa527c10 */ /* 0x004fe2000ff5e0ff */
[----:B------:R1:W-:Y:S03]  /*69540*/  STL.64 [R1+0x10d0], R80 ;  /* 0x0010d05001007387 */ /* 0x0003e60000100a00 */
[----:B------:R-:W-:Y:S01]  /*69550*/  IADD3.X R83, PT, PT, R251, UR15, RZ, P2, !PT ;  /* 0x0000000ffb537c10 */ /* 0x000fe200097fe4ff */
[----:B------:R2:W-:Y:S04]  /*69560*/  STL.64 [R1+0x1100], R20 ;  /* 0x0011001401007387 */ /* 0x0005e80000100a00 */
[----:B------:R2:W-:Y:S01]  /*69570*/  LDGSTS.E [R18+0x63480], desc[UR22][R20.64], P1 ;  /* 0x6348000014127fae */ /* 0x0005e200089a1016 */
[----:B-1----:R-:W-:-:S03]  /*69580*/  IADD3 R80, P2, PT, R246, UR14, RZ ;  /* 0x0000000ef6507c10 */ /* 0x002fc6000ff5e0ff */
[----:B------:R-:W-:Y:S01]  /*69590*/  STL.64 [R1+0x1138], R82 ;  /* 0x0011385201007387 */ /* 0x000fe20000100a00 */
[----:B------:R-:W-:-:S03]  /*695a0*/  IADD3.X R81, PT, PT, R247, UR15, RZ, P2, !PT ;  /* 0x0000000ff7517c10 */ /* 0x000fc600097fe4ff */
[----:B------:R-:W-:Y:S01]  /*695b0*/  LDGSTS.E [R18+0x63880], desc[UR22][R82.64], P1 ;  /* 0x6388000052127fae */ /* 0x000fe200089a1016 */
[----:B--2---:R-:W-:-:S03]  /*695c0*/  IADD3 R20, P2, PT, R78, UR14, RZ ;  /* 0x0000000e4e147c10 */ /* 0x004fc6000ff5e0ff */
[----:B------:R1:W-:Y:S01]  /*695d0*/  STL.64 [R1+0x1168], R80 ;  /* 0x0011685001007387 */ /* 0x0003e20000100a00 */
[----:B------:R-:W-:-:S03]  /*695e0*/  IADD3.X R21, PT, PT, R79, UR15, RZ, P2, !PT ;  /* 0x0000000f4f157c10 */ /* 0x000fc600097fe4ff */
[----:B------:R1:W-:Y:S04]  /*695f0*/  LDGSTS.E [R18+0x63c80], desc[UR22][R80.64], P1 ;  /* 0x63c8000050127fae */ /* 0x0003e800089a1016 */
[----:B------:R2:W-:Y:S04]  /*69600*/  STL.64 [R1+0x1190], R20 ;  /* 0x0011901401007387 */ /* 0x0005e80000100a00 */
[----:B------:R2:W-:Y:S01]  /*69610*/  LDGSTS.E [R18+0x64080], desc[UR22][R20.64], P1 ;  /* 0x6408000014127fae */ /* 0x0005e200089a1016 */
[----:B-1----:R-:W-:-:S04]  /*69620*/  IADD3 R80, P2, PT, R76, UR14, RZ ;  /* 0x0000000e4c507c10 */ /* 0x002fc8000ff5e0ff */
[----:B------:R-:W-:Y:S02]  /*69630*/  IADD3.X R81, PT, PT, R77, UR15, RZ, P2, !PT ;  /* 0x0000000f4d517c10 */ /* 0x000fe400097fe4ff */
[----:B------:R-:W-:-:S03]  /*69640*/  IADD3 R78, P2, PT, R74, UR14, RZ ;  /* 0x0000000e4a4e7c10 */ /* 0x000fc6000ff5e0ff */
[----:B------:R-:W-:Y:S01]  /*69650*/  LDGSTS.E [R18+0x64480], desc[UR22][R80.64], P1 ;  /* 0x6448000050127fae */ /* 0x000fe200089a1016 */
[----:B------:R-:W-:Y:S02]  /*69660*/  IADD3.X R79, PT, PT, R75, UR15, RZ, P2, !PT ;  /* 0x0000000f4b4f7c10 */ /* 0x000fe400097fe4ff */
[----:B--2---:R-:W-:Y:S01]  /*69670*/  IADD3 R20, P2, PT, R72, UR14, RZ ;  /* 0x0000000e48147c10 */ /* 0x004fe2000ff5e0ff */
[----:B------:R-:W-:Y:S03]  /*69680*/  STL.64 [R1+0x11b8], R80 ;  /* 0x0011b85001007387 */ /* 0x000fe60000100a00 */
[----:B------:R-:W-:Y:S01]  /*69690*/  IADD3.X R21, PT, PT, R73, UR15, RZ, P2, !PT ;  /* 0x0000000f49157c10 */ /* 0x000fe200097fe4ff */
[----:B------:R-:W-:Y:S01]  /*696a0*/  LDGSTS.E [R18+0x64880], desc[UR22][R78.64], P1 ;  /* 0x648800004e127fae */ /* 0x000fe200089a1016 */
[----:B------:R-:W-:-:S03]  /*696b0*/  IADD3 R74, P2, PT, R70, UR14, RZ ;  /* 0x0000000e464a7c10 */ /* 0x000fc6000ff5e0ff */
[----:B------:R-:W-:Y:S01]  /*696c0*/  STL.64 [R1+0x11e0], R78 ;  /* 0x0011e04e01007387 */ /* 0x000fe20000100a00 */
[----:B------:R-:W-:Y:S02]  /*696d0*/  IADD3.X R75, PT, PT, R71, UR15, RZ, P2, !PT ;  /* 0x0000000f474b7c10 */ /* 0x000fe400097fe4ff */
[----:B------:R-:W-:Y:S01]  /*696e0*/  IADD3 R72, P2, PT, R68, UR14, RZ ;  /* 0x0000000e44487c10 */ /* 0x000fe2000ff5e0ff */
[----:B------:R1:W-:Y:S03]  /*696f0*/  STL.64 [R1+0x1208], R20 ;  /* 0x0012081401007387 */ /* 0x0003e60000100a00 */
[----:B------:R-:W-:Y:S01]  /*69700*/  IADD3.X R73, PT, PT, R69, UR15, RZ, P2, !PT ;  /* 0x0000000f45497c10 */ /* 0x000fe200097fe4ff */
[----:B------:R1:W-:Y:S04]  /*69710*/  LDGSTS.E [R18+0x64c80], desc[UR22][R20.64], P1 ;  /* 0x64c8000014127fae */ /* 0x0003e800089a1016 */
[----:B------:R-:W-:Y:S04]  /*69720*/  STL.64 [R1+0x1228], R74 ;  /* 0x0012284a01007387 */ /* 0x000fe80000100a00 */
[----:B------:R-:W-:Y:S01]  /*69730*/  LDGSTS.E [R18+0x65080], desc[UR22][R74.64], P1 ;  /* 0x650800004a127fae */ /* 0x000fe200089a1016 */
[----:B-1----:R-:W-:-:S03]  /*69740*/  IADD3 R20, P2, PT, R66, UR14, RZ ;  /* 0x0000000e42147c10 */ /* 0x002fc6000ff5e0ff */
[----:B------:R-:W-:Y:S01]  /*69750*/  STL.64 [R1+0x1248], R72 ;  /* 0x0012484801007387 */ /* 0x000fe20000100a00 */
[----:B------:R-:W-:-:S03]  /*69760*/  IADD3.X R21, PT, PT, R67, UR15, RZ, P2, !PT ;  /* 0x0000000f43157c10 */ /* 0x000fc600097fe4ff */
[----:B------:R-:W-:Y:S01]  /*69770*/  LDGSTS.E [R18+0x65480], desc[UR22][R72.64], P1 ;  /* 0x6548000048127fae */ /* 0x000fe200089a1016 */
[----:B------:R-:W-:-:S03]  /*69780*/  IADD3 R68, P2, PT, R64, UR14, RZ ;  /* 0x0000000e40447c10 */ /* 0x000fc6000ff5e0ff */
[----:B------:R1:W-:Y:S01]  /*69790*/  STL.64 [R1+0x1268], R20 ;  /* 0x0012681401007387 */ /* 0x0003e20000100a00 */
[----:B------:R-:W-:Y:S02]  /*697a0*/  IADD3.X R69, PT, PT, R65, UR15, RZ, P2, !PT ;  /* 0x0000000f41457c10 */ /* 0x000fe400097fe4ff */
[----:B------:R-:W-:Y:S01]  /*697b0*/  IADD3 R66, P2, PT, R62, UR14, RZ ;  /* 0x0000000e3e427c10 */ /* 0x000fe2000ff5e0ff */
[----:B------:R1:W-:Y:S03]  /*697c0*/  LDGSTS.E [R18+0x65880], desc[UR22][R20.64], P1 ;  /* 0x6588000014127fae */ /* 0x0003e600089a1016 */
[----:B------:R-:W-:Y:S01]  /*697d0*/  IADD3.X R67, PT, PT, R63, UR15, RZ, P2, !PT ;  /* 0x0000000f3f437c10 */ /* 0x000fe200097fe4ff */
[----:B------:R-:W2:Y:S04]  /*697e0*/  LDL.LU.64 R208, [R1+0xc98] ;  /* 0x000c980001d07983 */ /* 0x000ea80000300a00 */
[----:B------:R-:W-:Y:S01]  /*697f0*/  LDGSTS.E [R18+0x65c80], desc[UR22][R68.64], P1 ;  /* 0x65c8000044127fae */ /* 0x000fe200089a1016 */
[----:B-1----:R-:W-:-:S03]  /*69800*/  IADD3 R20, P2, PT, R60, UR14, RZ ;  /* 0x0000000e3c147c10 */ /* 0x002fc6000ff5e0ff */
[----:B------:R-:W-:Y:S01]  /*69810*/  STL.64 [R1+0x1288], R68 ;  /* 0x0012884401007387 */ /* 0x000fe20000100a00 */
[----:B------:R-:W-:-:S03]  /*69820*/  IADD3.X R21, PT, PT, R61, UR15, RZ, P2, !PT ;  /* 0x0000000f3d157c10 */ /* 0x000fc600097fe4ff */
[----:B------:R-:W-:Y:S04]  /*69830*/  STL.64 [R1+0x12a0], R66 ;  /* 0x0012a04201007387 */ /* 0x000fe80000100a00 */
[----:B------:R1:W-:Y:S04]  /*69840*/  STL.64 [R1+0x12b8], R20 ;  /* 0x0012b81401007387 */ /* 0x0003e80000100a00 */
[----:B------:R-:W3:Y:S04]  /*69850*/  LDL.LU.64 R180, [R1+0xc70] ;  /* 0x000c700001b47983 */ /* 0x000ee80000300a00 */
[----:B------:R-:W4:Y:S04]  /*69860*/  LDL.LU.64 R214, [R1+0xc50] ;  /* 0x000c500001d67983 */ /* 0x000f280000300a00 */
[----:B------:R-:W4:Y:S01]  /*69870*/  LDL.LU.64 R212, [R1+0xc18] ;  /* 0x000c180001d47983 */ /* 0x000f220000300a00 */
[----:B------:R-:W-:-:S03]  /*69880*/  IADD3 R62, P2, PT, R58, UR14, RZ ;  /* 0x0000000e3a3e7c10 */ /* 0x000fc6000ff5e0ff */
[----:B------:R-:W-:Y:S01]  /*69890*/  LDGSTS.E [R18+0x66080], desc[UR22][R66.64], P1 ;  /* 0x6608000042127fae */ /* 0x000fe200089a1016 */
[----:B------:R-:W-:Y:S02]  /*698a0*/  IADD3.X R63, PT, PT, R59, UR15, RZ, P2, !PT ;  /* 0x0000000f3b3f7c10 */ /* 0x000fe400097fe4ff */
[----:B------:R-:W-:Y:S01]  /*698b0*/  IADD3 R60, P2, PT, R56, UR14, RZ ;  /* 0x0000000e383c7c10 */ /* 0x000fe2000ff5e0ff */
[----:B------:R1:W-:Y:S03]  /*698c0*/  LDGSTS.E [R18+0x66480], desc[UR22][R20.64], P1 ;  /* 0x6648000014127fae */ /* 0x0003e600089a1016 */
[----:B------:R-:W-:Y:S01]  /*698d0*/  IADD3.X R61, PT, PT, R57, UR15, RZ, P2, !PT ;  /* 0x0000000f393d7c10 */ /* 0x000fe200097fe4ff */
[----:B------:R-:W-:Y:S04]  /*698e0*/  STL.64 [R1+0x12d0], R62 ;  /* 0x0012d03e01007387 */ /* 0x000fe80000100a00 */
[----:B------:R-:W-:Y:S01]  /*698f0*/  LDGSTS.E [R18+0x66880], desc[UR22][R62.64], P1 ;  /* 0x668800003e127fae */ /* 0x000fe200089a1016 */
[----:B-1----:R-:W-:-:S03]  /*69900*/  IADD3 R20, P2, PT, R54, UR14, RZ ;  /* 0x0000000e36147c10 */ /* 0x002fc6000ff5e0ff */
[----:B------:R-:W-:Y:S01]  /*69910*/  STL.64 [R1+0x12e8], R60 ;  /* 0x0012e83c01007387 */ /* 0x000fe20000100a00 */
[----:B------:R-:W-:-:S03]  /*69920*/  IADD3.X R21, PT, PT, R55, UR15, RZ, P2, !PT ;  /* 0x0000000f37157c10 */ /* 0x000fc600097fe4ff */
[----:B------:R-:W-:Y:S04]  /*69930*/  LDGSTS.E [R18+0x66c80], desc[UR22][R60.64], P1 ;  /* 0x66c800003c127fae */ /* 0x000fe800089a1016 */
[----:B------:R1:W-:Y:S04]  /*69940*/  STL.64 [R1+0x12f8], R20 ;  /* 0x0012f81401007387 */ /* 0x0003e80000100a00 */
[----:B------:R-:W4:Y:S01]  /*69950*/  LDL.LU.64 R182, [R1+0xbf0] ;  /* 0x000bf00001b67983 */ /* 0x000f220000300a00 */
[----:B------:R-:W-:-:S03]  /*69960*/  IADD3 R56, P2, PT, R52, UR14, RZ ;  /* 0x0000000e34387c10 */ /* 0x000fc6000ff5e0ff */
[----:B------:R-:W4:Y:S01]  /*69970*/  LDL.LU.64 R234, [R1+0xbb0] ;  /* 0x000bb00001ea7983 */ /* 0x000f220000300a00 */
[----:B------:R-:W-:Y:S02]  /*69980*/  IADD3.X R57, PT, PT, R53, UR15, RZ, P2, !PT ;  /* 0x0000000f35397c10 */ /* 0x000fe400097fe4ff */
[----:B------:R-:W-:Y:S01]  /*69990*/  IADD3 R54, P2, PT, R50, UR14, RZ ;  /* 0x0000000e32367c10 */ /* 0x000fe2000ff5e0ff */
[----:B------:R1:W-:Y:S03]  /*699a0*/  LDGSTS.E [R18+0x67080], desc[UR22][R20.64], P1 ;  /* 0x6708000014127fae */ /* 0x0003e600089a1016 */
[----:B------:R-:W-:Y:S01]  /*699b0*/  IADD3.X R55, PT, PT, R51, UR15, RZ, P2, !PT ;  /* 0x0000000f33377c10 */ /* 0x000fe200097fe4ff */
[----:B------:R-:W4:Y:S04]  /*699c0*/  LDL.LU.64 R192, [R1+0xb78] ;  /* 0x000b780001c07983 */ /* 0x000f280000300a00 */
[----:B------:R-:W-:Y:S01]  /*699d0*/  LDGSTS.E [R18+0x67480], desc[UR22][R56.64], P1 ;  /* 0x6748000038127fae */ /* 0x000fe200089a1016 */
[----:B-1----:R-:W-:-:S03]  /*699e0*/  IADD3 R20, P2, PT, R48, UR14, RZ ;  /* 0x0000000e30147c10 */ /* 0x002fc6000ff5e0ff */
[----:B------:R-:W-:Y:S01]  /*699f0*/  STL.64 [R1+0x1308], R56 ;  /* 0x0013083801007387 */ /* 0x000fe20000100a00 */
[----:B------:R-:W-:-:S03]  /*69a00*/  IADD3.X R21, PT, PT, R49, UR15, RZ, P2, !PT ;  /* 0x0000000f31157c10 */ /* 0x000fc600097fe4ff */
[----:B------:R-:W-:Y:S04]  /*69a10*/  STL.64 [R1+0x1318], R54 ;  /* 0x0013183601007387 */ /* 0x000fe80000100a00 */
[----:B------:R1:W-:Y:S04]  /*69a20*/  STL.64 [R1+0x1328], R20 ;  /* 0x0013281401007387 */ /* 0x0003e80000100a00 */
[----:B------:R-:W4:Y:S04]  /*69a30*/  LDL.LU.64 R164, [R1+0xb38] ;  /* 0x000b380001a47983 */ /* 0x000f280000300a00 */
[----:B------:R-:W4:Y:S04]  /*69a40*/  LDL.LU.64 R194, [R1+0xb08] ;  /* 0x000b080001c27983 */ /* 0x000f280000300a00 */
[----:B------:R-:W-:Y:S04]  /*69a50*/  LDGSTS.E [R18+0x67880], desc[UR22][R54.64], P1 ;  /* 0x6788000036127fae */ /* 0x000fe800089a1016 */
[----:B------:R1:W-:Y:S01]  /*69a60*/  LDGSTS.E [R18+0x67c80], desc[UR22][R20.64], P1 ;  /* 0x67c8000014127fae */ /* 0x0003e200089a1016 */
[----:B--2---:R-:W-:-:S04]  /*69a70*/  IADD3 R60, P2, PT, R208, UR14, RZ ;  /* 0x0000000ed03c7c10 */ /* 0x004fc8000ff5e0ff */
[----:B------:R-:W-:Y:S02]  /*69a80*/  IADD3.X R61, PT, PT, R209, UR15, RZ, P2, !PT ;  /* 0x0000000fd13d7c10 */ /* 0x000fe400097fe4ff */
[----:B------:R-:W2:Y:S04]  /*69a90*/  LDL.LU.64 R208, [R1+0xae8] ;  /* 0x000ae80001d07983 */ /* 0x000ea80000300a00 */
[----:B------:R-:W2:Y:S01]  /*69aa0*/  LDL.LU.64 R176, [R1+0xac0] ;  /* 0x000ac00001b07983 */ /* 0x000ea20000300a00 */
[----:B---3--:R-:W-:-:S04]  /*69ab0*/  IADD3 R50, P2, PT, R180, UR14, RZ ;  /* 0x0000000eb4327c10 */ /* 0x008fc8000ff5e0ff */
[----:B------:R-:W-:Y:S02]  /*69ac0*/  IADD3.X R51, PT, PT, R181, UR15, RZ, P2, !PT ;  /* 0x0000000fb5337c10 */ /* 0x000fe400097fe4ff */
[----:B----4-:R-:W-:Y:S01]  /*69ad0*/  IADD3 R92, P2, PT, R214, UR14, RZ ;  /* 0x0000000ed65c7c10 */ /* 0x010fe2000ff5e0ff */
[----:B------:R-:W3:Y:S03]  /*69ae0*/  LDL.LU.64 R180, [R1+0xa88] ;  /* 0x000a880001b47983 */ /* 0x000ee60000300a00 */
[----:B------:R-:W-:Y:S02]  /*69af0*/  IADD3.X R93, PT, PT, R215, UR15, RZ, P2, !PT ;  /* 0x0000000fd75d7c10 */ /* 0x000fe400097fe4ff */
[----:B------:R-:W-:-:S04]  /*69b00*/  IADD3 R214, P2, PT, R212, UR14, RZ ;  /* 0x0000000ed4d67c10 */ /* 0x000fc8000ff5e0ff */
[----:B------:R-:W-:Y:S02]  /*69b10*/  IADD3.X R215, PT, PT, R213, UR15, RZ, P2, !PT ;  /* 0x0000000fd5d77c10 */ /* 0x000fe400097fe4ff */
[----:B------:R-:W4:Y:S01]  /*69b20*/  LDL.LU.64 R212, [R1+0xa40] ;  /* 0x000a400001d47983 */ /* 0x000f220000300a00 */
[----:B------:R-:W-:-:S05]  /*69b30*/  VIADD R17, R17, 0x100000 ;  /* 0x0010000011117836 */ /* 0x000fca0000000000 */
[----:B------:R-:W-:Y:S04]  /*69b40*/  LDGSTS.E [R17+0x40100], desc[UR22][R60.64], P1 ;  /* 0x401000003c117fae */ /* 0x000fe800089a1016 */
[----:B------:R-:W-:Y:S04]  /*69b50*/  LDGSTS.E [R17+0x40500], desc[UR22][R50.64], P1 ;  /* 0x4050000032117fae */ /* 0x000fe800089a1016 */
[----:B------:R-:W-:Y:S04]  /*69b60*/  LDGSTS.E [R17+0x40900], desc[UR22][R92.64], P1 ;  /* 0x409000005c117fae */ /* 0x000fe800089a1016 */
[----:B------:R-:W-:Y:S01]  /*69b70*/  LDGSTS.E [R17+0x40d00], desc[UR22][R214.64], P1 ;  /* 0x40d00000d6117fae */ /* 0x000fe200089a1016 */
[----:B------:R-:W-:-:S04]  /*69b80*/  IADD3 R248, P2, PT, R182, UR14, RZ ;  /* 0x0000000eb6f87c10 */ /* 0x000fc8000ff5e0ff */
[----:B------:R-:W-:Y:S02]  /*69b90*/  IADD3.X R249, PT, PT, R183, UR15, RZ, P2, !PT ;  /* 0x0000000fb7f97c10 */ /* 0x000fe400097fe4ff */
[----:B-1----:R-:W-:Y:S01]  /*69ba0*/  IADD3 R20, P2, PT, R234, UR14, RZ ;  /* 0x0000000eea147c10 */ /* 0x002fe2000ff5e0ff */
[----:B------:R-:W4:Y:S03]  /*69bb0*/  LDL.LU.64 R182, [R1+0xa18] ;  /* 0x000a180001b67983 */ /* 0x000f260000300a00 */
[----:B------:R-:W-:Y:S01]  /*69bc0*/  IADD3.X R21, PT, PT, R235, UR15, RZ, P2, !PT ;  /* 0x0000000feb157c10 */ /* 0x000fe200097fe4ff */
[----:B------:R-:W-:Y:S01]  /*69bd0*/  LDGSTS.E [R17+0x41100], desc[UR22][R248.64], P1 ;  /* 0x41100000f8117fae */ /* 0x000fe200089a1016 */
[----:B------:R-:W-:-:S03]  /*69be0*/  IADD3 R18, P2, PT, R192, UR14, RZ ;  /* 0x0000000ec0127c10 */ /* 0x000fc6000ff5e0ff */
[----:B------:R1:W-:Y:S04]  /*69bf0*/  STL.64 [R1+0x30], R20 ;  /* 0x0000301401007387 */ /* 0x0003e80000100a00 */
[----:B------:R-:W4:Y:S01]  /*69c00*/  LDL.LU.64 R234, [R1+0x9e8] ;  /* 0x0009e80001ea7983 */ /* 0x000f220000300a00 */
[----:B------:R-:W-:-:S03]  /*69c10*/  IADD3.X R19, PT, PT, R193, UR15, RZ, P2, !PT ;  /* 0x0000000fc1137c10 */ /* 0x000fc600097fe4ff */
[----:B------:R1:W-:Y:S04]  /*69c20*/  LDGSTS.E [R17+0x41500], desc[UR22][R20.64], P1 ;  /* 0x4150000014117fae */ /* 0x0003e800089a1016 */
[----:B------:R2:W-:Y:S04]  /*69c30*/  STL.64 [R1+0x2e8], R18 ;  /* 0x0002e81201007387 */ /* 0x0005e80000100a00 */
[----:B------:R-:W4:Y:S01]  /*69c40*/  LDL.LU.64 R192, [R1+0x9c0] ;  /* 0x0009c00001c07983 */ /* 0x000f220000300a00 */
[----:B------:R-:W-:-:S03]  /*69c50*/  IADD3 R48, P2, PT, R164, UR14, RZ ;  /* 0x0000000ea4307c10 */ /* 0x000fc6000ff5e0ff */
[----:B------:R2:W-:Y:S01]  /*69c60*/  LDGSTS.E [R17+0x41900], desc[UR22][R18.64], P1 ;  /* 0x4190000012117fae */ /* 0x0005e200089a1016 */
[----:B------:R-:W-:Y:S02]  /*69c70*/  IADD3.X R49, PT, PT, R165, UR15, RZ, P2, !PT ;  /* 0x0000000fa5317c10 */ /* 0x000fe400097fe4ff */
[----:B-1----:R-:W-:Y:S01]  /*69c80*/  IADD3 R20, P2, PT, R194, UR14, RZ ;  /* 0x0000000ec2147c10 */ /* 0x002fe2000ff5e0ff */
[----:B------:R-:W4:Y:S03]  /*69c90*/  LDL.LU.64 R164, [R1+0x988] ;  /* 0x0009880001a47983 */ /* 0x000f260000300a00 */
[----:B------:R-:W-:Y:S01]  /*69ca0*/  IADD3.X R21, PT, PT, R195, UR15, RZ, P2, !PT ;  /* 0x0000000fc3157c10 */ /* 0x000fe200097fe4ff */
[----:B------:R1:W-:Y:S04]  /*69cb0*/  STL.64 [R1+0x300], R48 ;  /* 0x0003003001007387 */ /* 0x0003e80000100a00 */
[----:B------:R3:W-:Y:S04]  /*69cc0*/  STL.64 [R1+0x330], R20 ;  /* 0x0003301401007387 */ /* 0x0007e80000100a00 */
[----:B------:R1:W-:Y:S04]  /*69cd0*/  LDGSTS.E [R17+0x41d00], desc[UR22][R48.64], P1 ;  /* 0x41d0000030117fae */ /* 0x0003e800089a1016 */
[----:B------:R-:W4:Y:S04]  /*69ce0*/  LDL.LU.64 R194, [R1+0x948] ;  /* 0x0009480001c27983 */ /* 0x000f280000300a00 */
[----:B------:R3:W-:Y:S01]  /*69cf0*/  LDGSTS.E [R17+0x42100], desc[UR22][R20.64], P1 ;  /* 0x4210000014117fae */ /* 0x0007e200089a1016 */
[----:B--2---:R-:W-:-:S04]  /*69d00*/  IADD3 R18, P2, PT, R208, UR14, RZ ;  /* 0x0000000ed0127c10 */ /* 0x004fc8000ff5e0ff */
[----:B------:R-:W-:Y:S02]  /*69d10*/  IADD3.X R19, PT, PT, R209, UR15, RZ, P2, !PT ;  /* 0x0000000fd1137c10 */ /* 0x000fe400097fe4ff */
[----:B-1----:R-:W-:-:S03]  /*69d20*/  IADD3 R48, P2, PT, R176, UR14, RZ ;  /* 0x0000000eb0307c10 */ /* 0x002fc6000ff5e0ff */
[----:B------:R4:W-:Y:S01]  /*69d30*/  STL.64 [R1+0x370], R18 ;  /* 0x0003701201007387 */ /* 0x0009e20000100a00 */
[----:B------:R-:W-:-:S03]  /*69d40*/  IADD3.X R49, PT, PT, R177, UR15, RZ, P2, !PT ;  /* 0x0000000fb1317c10 */ /* 0x000fc600097fe4ff */
[----:B------:R-:W2:Y:S04]  /*69d50*/  LDL.LU.64 R208, [R1+0x918] ;  /* 0x0009180001d07983 */ /* 0x000ea80000300a00 */
[----:B------:R4:W-:Y:S04]  /*69d60*/  LDGSTS.E [R17+0x42500], desc[UR22][R18.64], P1 ;  /* 0x4250000012117fae */ /* 0x0009e800089a1016 */
[----:B------:R-:W2:Y:S01]  /*69d70*/  LDL.LU.64 R176, [R1+0x8d8] ;  /* 0x0008d80001b07983 */ /* 0x000ea20000300a00 */
[----:B---3--:R-:W-:-:S03]  /*69d80*/  IADD3 R20, P2, PT, R180, UR14, RZ ;  /* 0x0000000eb4147c10 */ /* 0x008fc6000ff5e0ff */
[----:B------:R1:W-:Y:S01]  /*69d90*/  LDGSTS.E [R17+0x42900], desc[UR22][R48.64], P1 ;  /* 0x4290000030117fae */ /* 0x0003e200089a1016 */
[----:B------:R-:W-:-:S03]  /*69da0*/  IADD3.X R21, PT, PT, R181, UR15, RZ, P2, !PT ;  /* 0x0000000fb5157c10 */ /* 0x000fc600097fe4ff */
[----:B------:R1:W-:Y:S01]  /*69db0*/  STL.64 [R1+0x438], R48 ;  /* 0x0004383001007387 */ /* 0x0003e20000100a00 */
[----:B----4-:R-:W-:-:S03]  /*69dc0*/  IADD3 R18, P2, PT, R212, UR14, RZ ;  /* 0x0000000ed4127c10 */ /* 0x010fc6000ff5e0ff */
[----:B------:R3:W-:Y:S01]  /*69dd0*/  STL.64 [R1+0x480], R20 ;  /* 0x0004801401007387 */ /* 0x0007e20000100a00 */
[----:B------:R-:W-:-:S03]  /*69de0*/  IADD3.X R19, PT, PT, R213, UR15, RZ, P2, !PT ;  /* 0x0000000fd5137c10 */ /* 0x000fc600097fe4ff */
[----:B------:R3:W-:Y:S04]  /*69df0*/  LDGSTS.E [R17+0x42d00], desc[UR22][R20.64], P1 ;  /* 0x42d0000014117fae */ /* 0x0007e800089a1016 */
[----:B------:R-:W4:Y:S04]  /*69e00*/  LDL.LU.64 R212, [R1+0x898] ;  /* 0x0008980001d47983 */ /* 0x000f280000300a00 */
[----:B------:R1:W-:Y:S04]  /*69e10*/  STL.64 [R1+0x4c0], R18 ;  /* 0x0004c01201007387 */ /* 0x0003e80000100a00 */
[----:B------:R-:W4:Y:S04]  /*69e20*/  LDL.LU.64 R180, [R1+0x850] ;  /* 0x0008500001b47983 */ /* 0x000f280000300a00 */
[----:B------:R3:W-:Y:S01]  /*69e30*/  LDGSTS.E [R17+0x43100], desc[UR22][R18.64], P1 ;  /* 0x4310000012117fae */ /* 0x0007e200089a1016 */
[----:B-1----:R-:W-:-:S04]  /*69e40*/  IADD3 R48, P2, PT, R182, UR14, RZ ;  /* 0x0000000eb6307c10 */ /* 0x002fc8000ff5e0ff */
[----:B------:R-:W-:Y:S02]  /*69e50*/  IADD3.X R49, PT, PT, R183, UR15, RZ, P2, !PT ;  /* 0x0000000fb7317c10 */ /* 0x000fe400097fe4ff */
[----:B------:R-:W4:Y:S01]  /*69e60*/  LDL.LU.64 R182, [R1+0x810] ;  /* 0x0008100001b67983 */ /* 0x000f220000300a00 */
[----:B---3--:R-:W-:-:S03]  /*69e70*/  IADD3 R20, P2, PT, R234, UR14, RZ ;  /* 0x0000000eea147c10 */ /* 0x008fc6000ff5e0ff */
[----:B------:R1:W-:Y:S01]  /*69e80*/  LDGSTS.E [R17+0x43500], desc[UR22][R48.64], P1 ;  /* 0x4350000030117fae */ /* 0x0003e200089a1016 */
[----:B------:R-:W-:-:S03]  /*69e90*/  IADD3.X R21, PT, PT, R235, UR15, RZ, P2, !PT ;  /* 0x0000000feb157c10 */ /* 0x000fc600097fe4ff */
[----:B------:R1:W-:Y:S04]  /*69ea0*/  STL.64 [R1+0x4f8], R48 ;  /* 0x0004f83001007387 */ /* 0x0003e80000100a00 */
[----:B------:R3:W-:Y:S01]  /*69eb0*/  STL.64 [R1+0x530], R20 ;  /* 0x0005301401007387 */ /* 0x0007e20000100a00 */
[----:B------:R-:W-:-:S03]  /*69ec0*/  IADD3 R18, P2, PT, R192, UR14, RZ ;  /* 0x0000000ec0127c10 */ /* 0x000fc6000ff5e0ff */
[----:B------:R-:W4:Y:S01]  /*69ed0*/  LDL.LU.64 R234, [R1+0x7d8] ;  /* 0x0007d80001ea7983 */ /* 0x000f220000300a00 */
[----:B------:R-:W-:-:S03]  /*69ee0*/  IADD3.X R19, PT, PT, R193, UR15, RZ, P2, !PT ;  /* 0x0000000fc1137c10 */ /* 0x000fc600097fe4ff */
[----:B------:R3:W-:Y:S04]  /*69ef0*/  LDGSTS.E [R17+0x43900], desc[UR22][R20.64], P1 ;  /* 0x4390000014117fae */ /* 0x0007e800089a1016 */
[----:B------:R2:W-:Y:S01]  /*69f00*/  STL.64 [R1+0x558], R18 ;  /* 0x0005581201007387 */ /* 0x0005e20000100a00 */
[----:B-1----:R-:W-:-:S03]  /*69f10*/  IADD3 R48, P2, PT, R164, UR14, RZ ;  /* 0x0000000ea4307c10 */ /* 0x002fc6000ff5e0ff */
[----:B------:R-:W4:Y:S01]  /*69f20*/  LDL.LU.64 R192, [R1+0x798] ;  /* 0x0007980001c07983 */ /* 0x000f220000300a00 */
[----:B------:R-:W-:-:S03]  /*69f30*/  IADD3.X R49, PT, PT, R165, UR15, RZ, P2, !PT ;  /* 0x0000000fa5317c10 */ /* 0x000fc600097fe4ff */
[----:B------:R2:W-:Y:S04]  /*69f40*/  LDGSTS.E [R17+0x43d00], desc[UR22][R18.64], P1 ;  /* 0x43d0000012117fae */ /* 0x0005e800089a1016 */
[----:B------:R-:W4:Y:S01]  /*69f50*/  LDL.LU.64 R164, [R1+0x760] ;  /* 0x0007600001a47983 */ /* 0x000f220000300a00 */
[----:B---3--:R-:W-:-:S03]  /*69f60*/  IADD3 R20, P2, PT, R194, UR14, RZ ;  /* 0x0000000ec2147c10 */ /* 0x008fc6000ff5e0ff */
[----:B------:R1:W-:Y:S01]  /*69f70*/  LDGSTS.E [R17+0x44100], desc[UR22][R48.64], P1 ;  /* 0x4410000030117fae */ /* 0x0003e200089a1016 */
[----:B------:R-:W-:-:S03]  /*69f80*/  IADD3.X R21, PT, PT, R195, UR15, RZ, P2, !PT ;  /* 0x0000000fc3157c10 */ /* 0x000fc600097fe4ff */
[----:B------:R1:W-:Y:S04]  /*69f90*/  STL.64 [R1+0x5a8], R48 ;  /* 0x0005a83001007387 */ /* 0x0003e80000100a00 */
[----:B------:R4:W-:Y:S04]  /*69fa0*/  STL.64 [R1+0x5d0], R20 ;  /* 0x0005d01401007387 */ /* 0x0009e80000100a00 */
[----:B------:R-:W3:Y:S04]  /*69fb0*/  LDL.LU.64 R194, [R1+0xc0] ;  /* 0x0000c00001c27983 */ /* 0x000ee80000300a00 */
        /* <DEDUP_REMOVED lines=19> */
[----:B-1----:R-:W-:-:S03]  /*6a0f0*/  IADD3 R48, P2, PT, R182, UR14, RZ ;  /* 0x0000000eb6307c10 */ /* 0x002fc6000ff5e0ff */
[----:B------:R1:W-:Y:S01]  /*6a100*/  LDGSTS.E [R17+0x45100], desc[UR22][R20.64], P1 ;  /* 0x4510000014117fae */ /* 0x0003e200089a1016 */
[----:B------:R-:W-:-:S03]  /*6a110*/  IADD3.X R49, PT, PT, R183, UR15, RZ, P2, !PT ;  /* 0x0000000fb7317c10 */ /* 0x000fc600097fe4ff */
[----:B------:R-:W4:Y:S04]  /*6a120*/  LDL.LU.64 R182, [R1+0x588] ;  /* 0x0005880001b67983 */ /* 0x000f280000300a00 */
[----:B------:R1:W-:Y:S04]  /*6a130*/  STL.64 [R1+0x768], R48 ;  /* 0x0007683001007387 */ /* 0x0003e80000100a00 */
[----:B------:R1:W-:Y:S02]  /*6a140*/  LDGSTS.E [R17+0x45500], desc[UR22][R18.64], P1 ;  /* 0x4550000012117fae */ /* 0x0003e400089a1016 */
[----:B-1----:R-:W-:-:S02]  /*6a150*/  IADD3 R20, P2, PT, R234, UR14, RZ ;  /* 0x0000000eea147c10 */ /* 0x002fc4000ff5e0ff */
[----:B------:R1:W-:Y:S02]  /*6a160*/  LDGSTS.E [R17+0x45900], desc[UR22][R48.64], P1 ;  /* 0x4590000030117fae */ /* 0x0003e400089a1016 */
[----:B------:R-:W-:-:S05]  /*6a170*/  IADD3.X R21, PT, PT, R235, UR15, RZ, P2, !PT ;  /* 0x0000000feb157c10 */ /* 0x000fca00097fe4ff */
[----:B------:R3:W-:Y:S01]  /*6a180*/  STL.64 [R1+0x7a8], R20 ;  /* 0x0007a81401007387 */ /* 0x0007e20000100a00 */
[----:B------:R-:W-:-:S03]  /*6a190*/  IADD3 R18, P2, PT, R192, UR14, RZ ;  /* 0x0000000ec0127c10 */ /* 0x000fc6000ff5e0ff */
[----:B------:R-:W4:Y:S01]  /*6a1a0*/  LDL.LU.64 R234, [R1+0x550] ;  /* 0x0005500001ea7983 */ /* 0x000f220000300a00 */
[----:B------:R-:W-:-:S03]  /*6a1b0*/  IADD3.X R19, PT, PT, R193, UR15, RZ, P2, !PT ;  /* 0x0000000fc1137c10 */ /* 0x000fc600097fe4ff */
[----:B------:R3:W-:Y:S01]  /*6a1c0*/  LDGSTS.E [R17+0x45d00], desc[UR22][R20.64], P1 ;  /* 0x45d0000014117fae */ /* 0x0007e200089a1016 */
[----:B-1----:R-:W-:-:S03]  /*6a1d0*/  IADD3 R48, P2, PT, R164, UR14, RZ ;  /* 0x0000000ea4307c10 */ /* 0x002fc6000ff5e0ff */
[----:B------:R2:W-:Y:S04]  /*6a1e0*/  STL.64 [R1+0x800], R18 ;  /* 0x0008001201007387 */ /* 0x0005e80000100a00 */
[----:B------:R-:W4:Y:S01]  /*6a1f0*/  LDL.LU.64 R192, [R1+0x518] ;  /* 0x0005180001c07983 */ /* 0x000f220000300a00 */
[----:B------:R-:W-:-:S03]  /*6a200*/  IADD3.X R49, PT, PT, R165, UR15, RZ, P2, !PT ;  /* 0x0000000fa5317c10 */ /* 0x000fc600097fe4ff */
[----:B------:R2:W-:Y:S04]  /*6a210*/  LDGSTS.E [R17+0x46100], desc[UR22][R18.64], P1 ;  /* 0x4610000012117fae */ /* 0x0005e800089a1016 */
[----:B------:R4:W-:Y:S01]  /*6a220*/  LDGSTS.E [R17+0x46500], desc[UR22][R48.64], P1 ;  /* 0x4650000030117fae */ /* 0x0009e200089a1016 */
[----:B---3--:R-:W-:-:S04]  /*6a230*/  IADD3 R20, P2, PT, R194, UR14, RZ ;  /* 0x0000000ec2147c10 */ /* 0x008fc8000ff5e0ff */
[----:B------:R-:W-:Y:S02]  /*6a240*/  IADD3.X R21, PT, PT, R195, UR15, RZ, P2, !PT ;  /* 0x0000000fc3157c10 */ /* 0x000fe400097fe4ff */
[----:B------:R-:W3:Y:S04]  /*6a250*/  LDL.LU.64 R194, [R1+0x4d8] ;  /* 0x0004d80001c27983 */ /* 0x000ee80000300a00 */
[----:B------:R4:W-:Y:S04]  /*6a260*/  STL.64 [R1+0x858], R48 ;  /* 0x0008583001007387 */ /* 0x0009e80000100a00 */
[----:B------:R1:W-:Y:S04]  /*6a270*/  STL.64 [R1+0x898], R20 ;  /* 0x0008981401007387 */ /* 0x0003e80000100a00 */
[----:B------:R1:W-:Y:S01]  /*6a280*/  LDGSTS.E [R17+0x46900], desc[UR22][R20.64], P1 ;  /* 0x4690000014117fae */ /* 0x0003e200089a1016 */
[----:B--2---:R-:W-:-:S04]  /*6a290*/  IADD3 R18, P2, PT, R208, UR14, RZ ;  /* 0x0000000ed0127c10 */ /* 0x004fc8000ff5e0ff */
[----:B------:R-:W-:Y:S02]  /*6a2a0*/  IADD3.X R19, PT, PT, R209, UR15, RZ, P2, !PT ;  /* 0x0000000fd1137c10 */ /* 0x000fe400097fe4ff */
[----:B------:R-:W2:Y:S04]  /*6a2b0*/  LDL.LU.64 R208, [R1+0x4a8] ;  /* 0x0004a80001d07983 */ /* 0x000ea80000300a00 */
[----:B------:R1:W-:Y:S04]  /*6a2c0*/  STL.64 [R1+0x900], R18 ;  /* 0x0009001201007387 */ /* 0x0003e80000100a00 */
        /* <DEDUP_REMOVED lines=12> */
[----:B------:R1:W-:Y:S02]  /*6a390*/  STL.64 [R1+0x9e0], R18 ;  /* 0x0009e01201007387 */ /* 0x0003e40000100a00 */
[----:B-1----:R-:W-:Y:S02]  /*6a3a0*/  IADD3 R48, P2, PT, R182, UR14, RZ ;  /* 0x0000000eb6307c10 */ /* 0x002fe4000ff5e0ff */
[----:B------:R-:W4:Y:S02]  /*6a3b0*/  LDL.LU.64 R160, [R1+0x348] ;  /* 0x0003480001a07983 */ /* 0x000f240000300a00 */
[----:B------:R-:W-:-:S02]  /*6a3c0*/  IADD3.X R49, PT, PT, R183, UR15, RZ, P2, !PT ;  /* 0x0000000fb7317c10 */ /* 0x000fc400097fe4ff */
[----:B------:R1:W-:Y:S04]  /*6a3d0*/  LDGSTS.E [R17+0x47500], desc[UR22][R20.64], P1 ;  /* 0x4750000014117fae */ /* 0x0003e800089a1016 */
[----:B------:R-:W4:Y:S04]  /*6a3e0*/  LDL.LU.64 R162, [R1+0x2f8] ;  /* 0x0002f80001a27983 */ /* 0x000f280000300a00 */
[----:B------:R-:W4:Y:S01]  /*6a3f0*/  LDL.LU.64 R164, [R1+0xb8] ;  /* 0x0000b80001a47983 */ /* 0x000f220000300a00 */
[----:B-1----:R-:W-:-:S03]  /*6a400*/  IADD3 R20, P2, PT, R234, UR14, RZ ;  /* 0x0000000eea147c10 */ /* 0x002fc6000ff5e0ff */
[----:B------:R1:W-:Y:S01]  /*6a410*/  LDGSTS.E [R17+0x47900], desc[UR22][R18.64], P1 ;  /* 0x4790000012117fae */ /* 0x0003e200089a1016 */
[----:B------:R-:W-:-:S03]  /*6a420*/  IADD3.X R21, PT, PT, R235, UR15, RZ, P2, !PT ;  /* 0x0000000feb157c10 */ /* 0x000fc600097fe4ff */
[----:B------:R3:W-:Y:S04]  /*6a430*/  STL.64 [R1+0xa18], R48 ;  /* 0x000a183001007387 */ /* 0x0007e80000100a00 */
[----:B------:R2:W-:Y:S01]  /*6a440*/  STL.64 [R1+0xa70], R20 ;  /* 0x000a701401007387 */ /* 0x0005e20000100a00 */
[----:B-1----:R-:W-:-:S03]  /*6a450*/  IADD3 R18, P2, PT, R192, UR14, RZ ;  /* 0x0000000ec0127c10 */ /* 0x002fc6000ff5e0ff */
[----:B------:R-:W4:Y:S01]  /*6a460*/  LDL.LU.64 R176, [R1+0xb0] ;  /* 0x0000b00001b07983 */ /* 0x000f220000300a00 */
[----:B------:R-:W-:-:S03]  /*6a470*/  IADD3.X R19, PT, PT, R193, UR15, RZ, P2, !PT ;  /* 0x0000000fc1137c10 */ /* 0x000fc600097fe4ff */
[----:B------:R-:W4:Y:S04]  /*6a480*/  LDL.LU.64 R180, [R1+0xa8] ;  /* 0x0000a80001b47983 */ /* 0x000f280000300a00 */
[----:B------:R3:W-:Y:S04]  /*6a490*/  LDGSTS.E [R17+0x47d00], desc[UR22][R48.64], P1 ;  /* 0x47d0000030117fae */ /* 0x0007e800089a1016 */
[----:B------:R4:W-:Y:S04]  /*6a4a0*/  STL.64 [R1+0xa88], R18 ;  /* 0x000a881201007387 */ /* 0x0009e80000100a00 */
[----:B------:R-:W4:Y:S01]  /*6a4b0*/  LDL.LU.64 R182, [R1+0xa0] ;  /* 0x0000a00001b67983 */ /* 0x000f220000300a00 */
[----:B---3--:R-:W-:-:S03]  /*6a4c0*/  IADD3 R48, P2, PT, R194, UR14, RZ ;  /* 0x0000000ec2307c10 */ /* 0x008fc6000ff5e0ff */
[----:B------:R2:W-:Y:S01]  /*6a4d0*/  LDGSTS.E [R17+0x60100], desc[UR22][R20.64], P1 ;  /* 0x6010000014117fae */ /* 0x0005e200089a1016 */
[----:B------:R-:W-:-:S03]  /*6a4e0*/  IADD3.X R49, PT, PT, R195, UR15, RZ, P2, !PT ;  /* 0x0000000fc3317c10 */ /* 0x000fc600097fe4ff */
[----:B------:R-:W3:Y:S04]  /*6a4f0*/  LDL.LU.64 R234, [R1+0x98] ;  /* 0x0000980001ea7983 */ /* 0x000ee80000300a00 */
[----:B------:R4:W-:Y:S04]  /*6a500*/  LDGSTS.E [R17+0x60500], desc[UR22][R18.64], P1 ;  /* 0x6050000012117fae */ /* 0x0009e800089a1016 */
[----:B------:R1:W-:Y:S04]  /*6a510*/  STL.64 [R1+0xac0], R48 ;  /* 0x000ac03001007387 */ /* 0x0003e80000100a00 */
[----:B------:R-:W3:Y:S04]  /*6a520*/  LDL.LU.64 R192, [R1+0x90] ;  /* 0x0000900001c07983 */ /* 0x000ee80000300a00 */
[----:B------:R1:W-:Y:S01]  /*6a530*/  LDGSTS.E [R17+0x60900], desc[UR22][R48.64], P1 ;  /* 0x6090000030117fae */ /* 0x0003e200089a1016 */
[----:B--2---:R-:W-:-:S04]  /*6a540*/  IADD3 R20, P2, PT, R208, UR14, RZ ;  /* 0x0000000ed0147c10 */ /* 0x004fc8000ff5e0ff */
[----:B------:R-:W-:-:S05]  /*6a550*/  IADD3.X R21, PT, PT, R209, UR15, RZ, P2, !PT ;  /* 0x0000000fd1157c10 */ /* 0x000fca00097fe4ff */
[----:B------:R2:W-:Y:S04]  /*6a560*/  STL.64 [R1+0xae8], R20 ;  /* 0x000ae81401007387 */ /* 0x0005e80000100a00 */
[----:B------:R-:W3:Y:S04]  /*6a570*/  LDL.LU.64 R194, [R1+0x88] ;  /* 0x0000880001c27983 */ /* 0x000ee80000300a00 */
[----:B------:R2:W-:Y:S01]  /*6a580*/  LDGSTS.E [R17+0x60d00], desc[UR22][R20.64], P1 ;  /* 0x60d0000014117fae */ /* 0x0005e200089a1016 */
[----:B----4-:R-:W-:-:S04]  /*6a590*/  IADD3 R18, P2, PT, R212, UR14, RZ ;  /* 0x0000000ed4127c10 */ /* 0x010fc8000ff5e0ff */
[----:B------:R-:W-:-:S05]  /*6a5a0*/  IADD3.X R19, PT, PT, R213, UR15, RZ, P2, !PT ;  /* 0x0000000fd5137c10 */ /* 0x000fca00097fe4ff */
[----:B------:R4:W-:Y:S04]  /*6a5b0*/  STL.64 [R1+0xb50], R18 ;  /* 0x000b501201007387 */ /* 0x0009e80000100a00 */
[----:B------:R-:W3:Y:S04]  /*6a5c0*/  LDL.LU.64 R208, [R1+0x80] ;  /* 0x0000800001d07983 */ /* 0x000ee80000300a00 */
[----:B------:R-:W3:Y:S01]  /*6a5d0*/  LDL.LU.64 R212, [R1+0x78] ;  /* 0x0000780001d47983 */ /* 0x000ee20000300a00 */
        /* <DEDUP_REMOVED lines=38> */
[----:B------:R-:W-:-:S05]  /*6a840*/  IADD3.X R49, PT, PT, R195, UR15, RZ, P2, !PT ;  /* 0x0000000fc3317c10 */ /* 0x000fca00097fe4ff */
[----:B------:R2:W-:Y:S04]  /*6a850*/  STL.64 [R1+0x1058], R48 ;  /* 0x0010583001007387 */ /* 0x0005e80000100a00 */
[----:B------:R2:W-:Y:S01]  /*6a860*/  LDGSTS.E [R17+0x63900], desc[UR22][R48.64], P1 ;  /* 0x6390000030117fae */ /* 0x0005e200089a1016 */
[----:B-1----:R-:W-:-:S04]  /*6a870*/  IADD3 R20, P2, PT, R208, UR14, RZ ;  /* 0x0000000ed0147c10 */ /* 0x002fc8000ff5e0ff */
[----:B------:R-:W-:Y:S02]  /*6a880*/  IADD3.X R21, PT, PT, R209, UR15, RZ, P2, !PT ;  /* 0x0000000fd1157c10 */ /* 0x000fe400097fe4ff */
[----:B---3--:R-:W-:-:S03]  /*6a890*/  IADD3 R18, P2, PT, R212, UR14, RZ ;  /* 0x0000000ed4127c10 */ /* 0x008fc6000ff5e0ff */
        /* <DEDUP_REMOVED lines=14> */
[----:B------:R1:W-:Y:S01]  /*6a980*/  LDGSTS.E [R17+0x64900], desc[UR22][R20.64], P1 ;  /* 0x6490000014117fae */ /* 0x0003e200089a1016 */
[----:B------:R-:W-:-:S03]  /*6a990*/  IADD3 R42, P2, PT, R40, UR14, RZ ;  /* 0x0000000e282a7c10 */ /* 0x000fc6000ff5e0ff */
[----:B------:R2:W-:Y:S01]  /*6a9a0*/  STL.64 [R1+0x1160], R18 ;  /* 0x0011601201007387 */ /* 0x0005e20000100a00 */
[----:B------:R-:W-:-:S03]  /*6a9b0*/  IADD3.X R43, PT, PT, R41, UR15, RZ, P2, !PT ;  /* 0x0000000f292b7c10 */ /* 0x000fc600097fe4ff */
        /* <DEDUP_REMOVED lines=12> */
[----:B------:R-:W3:Y:S01]  /*6aa80*/  LDL.LU.64 R192, [R1+0xd30] ;  /* 0x000d300001c07983 */ /* 0x000ee20000300a00 */
[----:B-1----:R-:W-:-:S03]  /*6aa90*/  IADD3 R20, P2, PT, R32, UR14, RZ ;  /* 0x0000000e20147c10 */ /* 0x002fc6000ff5e0ff */
[----:B------:R2:W-:Y:S01]  /*6aaa0*/  LDGSTS.E [R17+0x65900], desc[UR22][R18.64], P1 ;  /* 0x6590000012117fae */ /* 0x0005e200089a1016 */
[----:B------:R-:W-:-:S03]  /*6aab0*/  IADD3.X R21, PT, PT, R33, UR15, RZ, P2, !PT ;  /* 0x0000000f21157c10 */ /* 0x000fc600097fe4ff */
[----:B------:R-:W-:Y:S04]  /*6aac0*/  STL.64 [R1+0x1200], R36 ;  /* 0x0012002401007387 */ /* 0x000fe80000100a00 */
[----:B------:R-:W-:Y:S01]  /*6aad0*/  LDGSTS.E [R17+0x65d00], desc[UR22][R36.64], P1 ;  /* 0x65d0000024117fae */ /* 0x000fe200089a1016 */
[----:B--2---:R-:W-:-:S03]  /*6aae0*/  IADD3 R18, P2, PT, R30, UR14, RZ ;  /* 0x0000000e1e127c10 */ /* 0x004fc6000ff5e0ff */
[----:B------:R1:W-:Y:S01]  /*6aaf0*/  STL.64 [R1+0x1220], R20 ;  /* 0x0012201401007387 */ /* 0x0003e20000100a00 */
[----:B------:R-:W-:-:S03]  /*6ab00*/  IADD3.X R19, PT, PT, R31, UR15, RZ, P2, !PT ;  /* 0x0000000f1f137c10 */ /* 0x000fc600097fe4ff */
[----:B------:R1:W-:Y:S04]  /*6ab10*/  LDGSTS.E [R17+0x66100], desc[UR22][R20.64], P1 ;  /* 0x6610000014117fae */ /* 0x0003e800089a1016 */
[----:B------:R2:W-:Y:S04]  /*6ab20*/  STL.64 [R1+0x1240], R18 ;  /* 0x0012401201007387 */ /* 0x0005e80000100a00 */
[----:B------:R-:W4:Y:S04]  /*6ab30*/  LDL.LU.64 R176, [R1+0xd08] ;  /* 0x000d080001b07983 */ /* 0x000f280000300a00 */
[----:B------:R-:W4:Y:S04]  /*6ab40*/  LDL.LU.64 R194, [R1+0xce8] ;  /* 0x000ce80001c27983 */ /* 0x000f280000300a00 */
[----:B------:R-:W4:Y:S01]  /*6ab50*/  LDL.LU.64 R208, [R1+0xcc0] ;  /* 0x000cc00001d07983 */ /* 0x000f220000300a00 */
[----:B------:R-:W-:-:S03]  /*6ab60*/  IADD3 R30, P2, PT, R28, UR14, RZ ;  /* 0x0000000e1c1e7c10 */ /* 0x000fc6000ff5e0ff */
[----:B------:R2:W-:Y:S01]  /*6ab70*/  LDGSTS.E [R17+0x66500], desc[UR22][R18.64], P1 ;  /* 0x6650000012117fae */ /* 0x0005e200089a1016 */
[----:B------:R-:W-:Y:S02]  /*6ab80*/  IADD3.X R31, PT, PT, R29, UR15, RZ, P2, !PT ;  /* 0x0000000f1d1f7c10 */ /* 0x000fe400097fe4ff */
[----:B-1----:R-:W-:-:S03]  /*6ab90*/  IADD3 R20, P2, PT, R26, UR14, RZ ;  /* 0x0000000e1a147c10 */ /* 0x002fc6000ff5e0ff */
[----:B------:R-:W-:Y:S01]  /*6aba0*/  LDGSTS.E [R17+0x66900], desc[UR22][R30.64], P1 ;  /* 0x669000001e117fae */ /* 0x000fe200089a1016 */
[----:B------:R-:W-:Y:S02]  /*6abb0*/  IADD3.X R21, PT, PT, R27, UR15, RZ, P2, !PT ;  /* 0x0000000f1b157c10 */ /* 0x000fe400097fe4ff */
[----:B--2---:R-:W-:Y:S01]  /*6abc0*/  IADD3 R18, P2, PT, R24, UR14, RZ ;  /* 0x0000000e18127c10 */ /* 0x004fe2000ff5e0ff */
[----:B------:R-:W-:Y:S03]  /*6abd0*/  STL.64 [R1+0x1260], R30 ;  /* 0x0012601e01007387 */ /* 0x000fe60000100a00 */
[----:B------:R-:W-:Y:S01]  /*6abe0*/  IADD3.X R19, PT, PT, R25, UR15, RZ, P2, !PT ;  /* 0x0000000f19137c10 */ /* 0x000fe200097fe4ff */
[----:B------:R1:W-:Y:S01]  /*6abf0*/  STL.64 [R1+0x1280], R20 ;  /* 0x0012801401007387 */ /* 0x0003e20000100a00 */
[----:B------:R-:W-:-:S03]  /*6ac00*/  IADD3 R24, P2, PT, R22, UR14, RZ ;  /* 0x0000000e16187c10 */ /* 0x000fc6000ff5e0ff */
[----:B------:R2:W-:Y:S04]  /*6ac10*/  STL.64 [R1+0x1298], R18 ;  /* 0x0012981201007387 */ /* 0x0005e80000100a00 */
[----:B------:R-:W4:Y:S01]  /*6ac20*/  LDL.LU.64 R180, [R1+0xc90] ;  /* 0x000c900001b47983 */ /* 0x000f220000300a00 */
[----:B------:R-:W-:-:S03]  /*6ac30*/  IADD3.X R25, PT, PT, R23, UR15, RZ, P2, !PT ;  /* 0x0000000f17197c10 */ /* 0x000fc600097fe4ff */
[----:B------:R1:W-:Y:S04]  /*6ac40*/  LDGSTS.E [R17+0x66d00], desc[UR22][R20.64], P1 ;  /* 0x66d0000014117fae */ /* 0x0003e800089a1016 */
[----:B------:R-:W4:Y:S04]  /*6ac50*/  LDL.LU.64 R182, [R1+0xc68] ;  /* 0x000c680001b67983 */ /* 0x000f280000300a00 */
[----:B------:R2:W-:Y:S01]  /*6ac60*/  LDGSTS.E [R17+0x67100], desc[UR22][R18.64], P1 ;  /* 0x6710000012117fae */ /* 0x0005e200089a1016 */
[----:B-1----:R-:W-:-:S03]  /*6ac70*/  IADD3 R20, P2, PT, R8, UR14, RZ ;  /* 0x0000000e08147c10 */ /* 0x002fc6000ff5e0ff */
[----:B------:R-:W4:Y:S01]  /*6ac80*/  LDL.LU.64 R212, [R1+0xc38] ;  /* 0x000c380001d47983 */ /* 0x000f220000300a00 */
[----:B------:R-:W-:-:S03]  /*6ac90*/  IADD3.X R21, PT, PT, R9, UR15, RZ, P2, !PT ;  /* 0x0000000f09157c10 */ /* 0x000fc600097fe4ff */
[----:B------:R-:W-:Y:S01]  /*6aca0*/  LDGSTS.E [R17+0x67500], desc[UR22][R24.64], P1 ;  /* 0x6750000018117fae */ /* 0x000fe200089a1016 */
[----:B--2---:R-:W-:-:S03]  /*6acb0*/  IADD3 R18, P2, PT, R6, UR14, RZ ;  /* 0x0000000e06127c10 */ /* 0x004fc6000ff5e0ff */
[----:B------:R-:W-:Y:S01]  /*6acc0*/  STL.64 [R1+0x12b0], R24 ;  /* 0x0012b01801007387 */ /* 0x000fe20000100a00 */
[----:B------:R-:W-:-:S03]  /*6acd0*/  IADD3.X R19, PT, PT, R7, UR15, RZ, P2, !PT ;  /* 0x0000000f07137c10 */ /* 0x000fc600097fe4ff */
[----:B------:R-:W-:Y:S04]  /*6ace0*/  STL.64 [R1+0x12c8], R20 ;  /* 0x0012c81401007387 */ /* 0x000fe80000100a00 */
[----:B------:R1:W-:Y:S04]  /*6acf0*/  STL.64 [R1+0x12e0], R18 ;  /* 0x0012e01201007387 */ /* 0x0003e80000100a00 */
[----:B------:R-:W1:Y:S04]  /*6ad00*/  LDL.LU.64 R162, [R1+0xc08] ;  /* 0x000c080001a27983 */ /* 0x000e680000300a00 */
[----:B------:R-:W2:Y:S04]  /*6ad10*/  LDL.LU.64 R234, [R1+0xbd0] ;  /* 0x000bd00001ea7983 */ /* 0x000ea80000300a00 */
[----:B------:R-:W-:Y:S04]  /*6ad20*/  LDGSTS.E [R17+0x67900], desc[UR22][R20.64], P1 ;  /* 0x6790000014117fae */ /* 0x000fe800089a1016 */
[----:B------:R1:W-:Y:S01]  /*6ad30*/  LDGSTS.E [R17+0x67d00], desc[UR22][R18.64], P1 ;  /* 0x67d0000012117fae */ /* 0x0003e200089a1016 */
[----:B---3--:R-:W-:-:S04]  /*6ad40*/  IADD3 R66, P2, PT, R192, UR14, RZ ;  /* 0x0000000ec0427c10 */ /* 0x008fc8000ff5e0ff */
[----:B------:R-:W-:Y:S02]  /*6ad50*/  IADD3.X R67, PT, PT, R193, UR15, RZ, P2, !PT ;  /* 0x0000000fc1437c10 */ /* 0x000fe400097fe4ff */
[----:B------:R-:W3:Y:S04]  /*6ad60*/  LDL.LU.64 R192, [R1+0xb98] ;  /* 0x000b980001c07983 */ /* 0x000ee80000300a00 */
[----:B------:R-:W3:Y:S01]  /*6ad70*/  LDL.LU.64 R164, [R1+0xb48] ;  /* 0x000b480001a47983 */ /* 0x000ee20000300a00 */
[----:B----4-:R-:W-:-:S04]  /*6ad80*/  IADD3 R52, P2, PT, R176, UR14, RZ ;  /* 0x0000000eb0347c10 */ /* 0x010fc8000ff5e0ff */
[----:B------:R-:W-:Y:S02]  /*6ad90*/  IADD3.X R53, PT, PT, R177, UR15, RZ, P2, !PT ;  /* 0x0000000fb1357c10 */ /* 0x000fe400097fe4ff */
[----:B------:R-:W-:Y:S01]  /*6ada0*/  IADD3 R94, P2, PT, R194, UR14, RZ ;  /* 0x0000000ec25e7c10 */ /* 0x000fe2000ff5e0ff */
[----:B------:R-:W4:Y:S03]  /*6adb0*/  LDL.LU.64 R176, [R1+0xb10] ;  /* 0x000b100001b07983 */ /* 0x000f260000300a00 */
[----:B------:R-:W-:Y:S02]  /*6adc0*/  IADD3.X R95, PT, PT, R195, UR15, RZ, P2, !PT ;  /* 0x0000000fc35f7c10 */ /* 0x000fe400097fe4ff */
[----:B------:R-:W-:-:S04]  /*6add0*/  IADD3 R80, P2, PT, R208, UR14, RZ ;  /* 0x0000000ed0507c10 */ /* 0x000fc8000ff5e0ff */
[----:B------:R-:W-:Y:S02]  /*6ade0*/  IADD3.X R81, PT, PT, R209, UR15, RZ, P2, !PT ;  /* 0x0000000fd1517c10 */ /* 0x000fe400097fe4ff */
[----:B------:R-:W4:Y:S01]  /*6adf0*/  LDL.LU.64 R208, [R1+0xae0] ;  /* 0x000ae00001d07983 */ /* 0x000f220000300a00 */
        /* <DEDUP_REMOVED lines=9> */
[----:B------:R-:W-:-:S05]  /*6ae90*/  VIADD R16, R16, 0x100000 ;  /* 0x0010000010107836 */ /* 0x000fca0000000000 */
[----:B------:R-:W-:Y:S04]  /*6aea0*/  LDGSTS.E [R16+0x40180], desc[UR22][R66.64], P1 ;  /* 0x4018000042107fae */ /* 0x000fe800089a1016 */
[----:B------:R-:W-:Y:S01]  /*6aeb0*/  LDGSTS.E [R16+0x40580], desc[UR22][R52.64], P1 ;  /* 0x4058000034107fae */ /* 0x000fe200089a1016 */
[----:B-1----:R-:W-:-:S03]  /*6aec0*/  IADD3 R18, P2, PT, R162, UR14, RZ ;  /* 0x0000000ea2127c10 */ /* 0x002fc6000ff5e0ff */
[----:B------:R-:W-:Y:S01]  /*6aed0*/  LDGSTS.E [R16+0x40980], desc[UR22][R94.64], P1 ;  /* 0x409800005e107fae */ /* 0x000fe200089a1016 */
[----:B------:R-:W-:-:S03]  /*6aee0*/  IADD3.X R19, PT, PT, R163, UR15, RZ, P2, !PT ;  /* 0x0000000fa3137c10 */ /* 0x000fc600097fe4ff */
[----:B------:R-:W-:Y:S01]  /*6aef0*/  LDGSTS.E [R16+0x40d80], desc[UR22][R80.64], P1 ;  /* 0x40d8000050107fae */ /* 0x000fe200089a1016 */
[----:B--2---:R-:W-:-:S03]  /*6af00*/  IADD3 R8, P2, PT, R234, UR14, RZ ;  /* 0x0000000eea087c10 */ /* 0x004fc6000ff5e0ff */
[----:B------:R-:W2:Y:S01]  /*6af10*/  LDL.LU.64 R162, [R1+0xa28] ;  /* 0x000a280001a27983 */ /* 0x000ea20000300a00 */
[----:B------:R-:W-:-:S03]  /*6af20*/  IADD3.X R9, PT, PT, R235, UR15, RZ, P2, !PT ;  /* 0x0000000feb097c10 */ /* 0x000fc600097fe4ff */
[----:B------:R1:W-:Y:S04]  /*6af30*/  STL.64 [R1+0x48], R18 ;  /* 0x0000481201007387 */ /* 0x0003e80000100a00 */
[----:B------:R4:W-:Y:S04]  /*6af40*/  STL.64 [R1+0x80], R8 ;  /* 0x0000800801007387 */ /* 0x0009e80000100a00 */
[----:B------:R-:W2:Y:S04]  /*6af50*/  LDL.LU.64 R234, [R1+0x9f0] ;  /* 0x0009f00001ea7983 */ /* 0x000ea80000300a00 */
[----:B------:R-:W-:Y:S04]  /*6af60*/  LDGSTS.E [R16+0x41180], desc[UR22][R194.64], P1 ;  /* 0x41180000c2107fae */ /* 0x000fe800089a1016 */
[----:B------:R-:W-:Y:S04]  /*6af70*/  LDGSTS.E [R16+0x41580], desc[UR22][R236.64], P1 ;  /* 0x41580000ec107fae */ /* 0x000fe800089a1016 */
[----:B------:R-:W-:Y:S04]  /*6af80*/  LDGSTS.E [R16+0x41980], desc[UR22][R250.64], P1 ;  /* 0x41980000fa107fae */ /* 0x000fe800089a1016 */
[----:B------:R1:W-:Y:S04]  /*6af90*/  LDGSTS.E [R16+0x41d80], desc[UR22][R18.64], P1 ;  /* 0x41d8000012107fae */ /* 0x0003e800089a1016 */
[----:B------:R4:W-:Y:S01]  /*6afa0*/  LDGSTS.E [R16+0x42180], desc[UR22][R8.64], P1 ;  /* 0x4218000008107fae */ /* 0x0009e200089a1016 */
[----:B---3--:R-:W-:-:S04]  /*6afb0*/  IADD3 R6, P2, PT, R192, UR14, RZ ;  /* 0x0000000ec0067c10 */ /* 0x008fc8000ff5e0ff */
[----:B------:R-:W-:-:S05]  /*6afc0*/  IADD3.X R7, PT, PT, R193, UR15, RZ, P2, !PT ;  /* 0x0000000fc1077c10 */ /* 0x000fca00097fe4ff */
[----:B------:R3:W-:Y:S04]  /*6afd0*/  STL.64 [R1+0xa8], R6 ;  /* 0x0000a80601007387 */ /* 0x0007e80000100a00 */
[----:B------:R-:W2:Y:S01]  /*6afe0*/  LDL.LU.64 R192, [R1+0x9b8] ;  /* 0x0009b80001c07983 */ /* 0x000ea20000300a00 */
[----:B-1----:R-:W-:-:S03]  /*6aff0*/  IADD3 R18, P2, PT, R164, UR14, RZ ;  /* 0x0000000ea4127c10 */ /* 0x002fc6000ff5e0ff */
[----:B------:R3:W-:Y:S01]  /*6b000*/  LDGSTS.E [R16+0x42580], desc[UR22][R6.64], P1 ;  /* 0x4258000006107fae */ /* 0x0007e200089a1016 */
[----:B------:R-:W-:-:S03]  /*6b010*/  IADD3.X R19, PT, PT, R165, UR15, RZ, P2, !PT ;  /* 0x0000000fa5137c10 */ /* 0x000fc600097fe4ff */
[----:B------:R-:W2:Y:S01]  /*6b020*/  LDL.LU.64 R164, [R1+0x980] ;  /* 0x0009800001a47983 */ /* 0x000ea20000300a00 */
[----:B----4-:R-:W-:-:S03]  /*6b030*/  IADD3 R8, P2, PT, R176, UR14, RZ ;  /* 0x0000000eb0087c10 */ /* 0x010fc6000ff5e0ff */
[----:B------:R1:W-:Y:S01]  /*6b040*/  LDGSTS.E [R16+0x42980], desc[UR22][R18.64], P1 ;  /* 0x4298000012107fae */ /* 0x0003e200089a1016 */
[----:B------:R-:W-:-:S03]  /*6b050*/  IADD3.X R9, PT, PT, R177, UR15, RZ, P2, !PT ;  /* 0x0000000fb1097c10 */ /* 0x000fc600097fe4ff */
[----:B------:R1:W-:Y:S01]  /*6b060*/  STL.64 [R1+0x2f8], R18 ;  /* 0x0002f81201007387 */ /* 0x0003e20000100a00 */
[----:B---3--:R-:W-:-:S03]  /*6b070*/  IADD3 R6, P2, PT, R208, UR14, RZ ;  /* 0x0000000ed0067c10 */ /* 0x008fc6000ff5e0ff */
[----:B------:R3:W-:Y:S01]  /*6b080*/  STL.64 [R1+0x348], R8 ;  /* 0x0003480801007387 */ /* 0x0007e20000100a00 */
[----:B------:R-:W-:-:S03]  /*6b090*/  IADD3.X R7, PT, PT, R209, UR15, RZ, P2, !PT ;  /* 0x0000000fd1077c10 */ /* 0x000fc600097fe4ff */
[----:B------:R-:W4:Y:S04]  /*6b0a0*/  LDL.LU.64 R176, [R1+0x938] ;  /* 0x0009380001b07983 */ /* 0x000f280000300a00 */
[----:B------:R1:W-:Y:S04]  /*6b0b0*/  STL.64 [R1+0x390], R6 ;  /* 0x0003900601007387 */ /* 0x0003e80000100a00 */
[----:B------:R-:W4:Y:S04]  /*6b0c0*/  LDL.LU.64 R208, [R1+0x8f0] ;  /* 0x0008f00001d07983 */ /* 0x000f280000300a00 */
[----:B------:R3:W-:Y:S04]  /*6b0d0*/  LDGSTS.E [R16+0x42d80], desc[UR22][R8.64], P1 ;  /* 0x42d8000008107fae */ /* 0x0007e800089a1016 */
[----:B------:R3:W-:Y:S01]  /*6b0e0*/  LDGSTS.E [R16+0x43180], desc[UR22][R6.64], P1 ;  /* 0x4318000006107fae */ /* 0x0007e200089a1016 */
[----:B-1----:R-:W-:-:S04]  /*6b0f0*/  IADD3 R18, P2, PT, R180, UR14, RZ ;  /* 0x0000000eb4127c10 */ /* 0x002fc8000ff5e0ff */
[----:B------:R-:W-:Y:S02]  /*6b100*/  IADD3.X R19, PT, PT, R181, UR15, RZ, P2, !PT ;  /* 0x0000000fb5137c10 */ /* 0x000fe400097fe4ff */
[----:B------:R-:W4:Y:S01]  /*6b110*/  LDL.LU.64 R180, [R1+0x8b8] ;  /* 0x0008b80001b47983 */ /* 0x000f220000300a00 */
[----:B---3--:R-:W-:-:S03]  /*6b120*/  IADD3 R8, P2, PT, R182, UR14, RZ ;  /* 0x0000000eb6087c10 */ /* 0x008fc6000ff5e0ff */
[----:B------:R2:W-:Y:S01]  /*6b130*/  LDGSTS.E [R16+0x43580], desc[UR22][R18.64], P1 ;  /* 0x4358000012107fae */ /* 0x0005e200089a1016 */
[----:B------:R-:W-:-:S03]  /*6b140*/  IADD3.X R9, PT, PT, R183, UR15, RZ, P2, !PT ;  /* 0x0000000fb7097c10 */ /* 0x000fc600097fe4ff */
[----:B------:R2:W-:Y:S01]  /*6b150*/  STL.64 [R1+0x458], R18 ;  /* 0x0004581201007387 */ /* 0x0005e20000100a00 */
[----:B------:R-:W-:-:S03]  /*6b160*/  IADD3 R6, P2, PT, R212, UR14, RZ ;  /* 0x0000000ed4067c10 */ /* 0x000fc6000ff5e0ff */
[----:B------:R1:W-:Y:S01]  /*6b170*/  STL.64 [R1+0x490], R8 ;  /* 0x0004900801007387 */ /* 0x0003e20000100a00 */
[----:B------:R-:W-:-:S03]  /*6b180*/  IADD3.X R7, PT, PT, R213, UR15, RZ, P2, !PT ;  /* 0x0000000fd5077c10 */ /* 0x000fc600097fe4ff */
[----:B------:R-:W3:Y:S04]  /*6b190*/  LDL.LU.64 R182, [R1+0x878] ;  /* 0x0008780001b67983 */ /* 0x000ee80000300a00 */
[----:B------:R1:W-:Y:S04]  /*6b1a0*/  STL.64 [R1+0x4a8], R6 ;  /* 0x0004a80601007387 */ /* 0x0003e80000100a00 */
[----:B------:R-:W3:Y:S04]  /*6b1b0*/  LDL.LU.64 R212, [R1+0x828] ;  /* 0x0008280001d47983 */ /* 0x000ee80000300a00 */
[----:B------:R1:W-:Y:S04]  /*6b1c0*/  LDGSTS.E [R16+0x43980], desc[UR22][R8.64], P1 ;  /* 0x4398000008107fae */ /* 0x0003e800089a1016 */
[----:B------:R1:W-:Y:S01]  /*6b1d0*/  LDGSTS.E [R16+0x43d80], desc[UR22][R6.64], P1 ;  /* 0x43d8000006107fae */ /* 0x0003e200089a1016 */
[----:B--2---:R-:W-:-:S04]  /*6b1e0*/  IADD3 R18, P2, PT, R162, UR14, RZ ;  /* 0x0000000ea2127c10 */ /* 0x004fc8000ff5e0ff */
[----:B------:R-:W-:Y:S02]  /*6b1f0*/  IADD3.X R19, PT, PT, R163, UR15, RZ, P2, !PT ;  /* 0x0000000fa3137c10 */ /* 0x000fe400097fe4ff */
[----:B------:R-:W2:Y:S01]  /*6b200*/  LDL.LU.64 R162, [R1+0x7f8] ;  /* 0x0007f80001a27983 */ /* 0x000ea20000300a00 */
[----:B-1----:R-:W-:-:S03]  /*6b210*/  IADD3 R8, P2, PT, R234, UR14, RZ ;  /* 0x0000000eea087c10 */ /* 0x002fc6000ff5e0ff */
[----:B------:R1:W-:Y:S01]  /*6b220*/  LDGSTS.E [R16+0x44180], desc[UR22][R18.64], P1 ;  /* 0x4418000012107fae */ /* 0x0003e200089a1016 */
[----:B------:R-:W-:-:S03]  /*6b230*/  IADD3.X R9, PT, PT, R235, UR15, RZ, P2, !PT ;  /* 0x0000000feb097c10 */ /* 0x000fc600097fe4ff */
[----:B------:R1:W-:Y:S04]  /*6b240*/  STL.64 [R1+0x4d8], R18 ;  /* 0x0004d81201007387 */ /* 0x0003e80000100a00 */
[----:B------:R4:W-:Y:S04]  /*6b250*/  STL.64 [R1+0x518], R8 ;  /* 0x0005180801007387 */ /* 0x0009e80000100a00 */
[----:B------:R-:W2:Y:S04]  /*6b260*/  LDL.LU.64 R234, [R1+0x7c0] ;  /* 0x0007c00001ea7983 */ /* 0x000ea80000300a00 */
[----:B------:R4:W-:Y:S01]  /*6b270*/  LDGSTS.E [R16+0x44580], desc[UR22][R8.64], P1 ;  /* 0x4458000008107fae */ /* 0x0009e200089a1016 */
[----:B------:R-:W-:-:S04]  /*6b280*/  IADD3 R6, P2, PT, R192, UR14, RZ ;  /* 0x0000000ec0067c10 */ /* 0x000fc8000ff5e0ff */
[----:B------:R-:W-:-:S05]  /*6b290*/  IADD3.X R7, PT, PT, R193, UR15, RZ, P2, !PT ;  /* 0x0000000fc1077c10 */ /* 0x000fca00097fe4ff */
[----:B------:R4:W-:Y:S04]  /*6b2a0*/  STL.64 [R1+0x550], R6 ;  /* 0x0005500601007387 */ /* 0x0009e80000100a00 */
[----:B------:R-:W2:Y:S01]  /*6b2b0*/  LDL.LU.64 R192, [R1+0x778] ;  /* 0x0007780001c07983 */ /* 0x000ea20000300a00 */
[----:B-1----:R-:W-:-:S03]  /*6b2c0*/  IADD3 R18, P2, PT, R164, UR14, RZ ;  /* 0x0000000ea4127c10 */ /* 0x002fc6000ff5e0ff */
[----:B------:R1:W-:Y:S01]  /*6b2d0*/  LDGSTS.E [R16+0x44980], desc[UR22][R6.64], P1 ;  /* 0x4498000006107fae */ /* 0x0003e200089a1016 */
[----:B------:R-:W-:-:S03]  /*6b2e0*/  IADD3.X R19, PT, PT, R165, UR15, RZ, P2, !PT ;  /* 0x0000000fa5137c10 */ /* 0x000fc600097fe4ff */
[----:B------:R-:W2:Y:S04]  /*6b2f0*/  LDL.LU.64 R164, [R1+0x748] ;  /* 0x0007480001a47983 */ /* 0x000ea80000300a00 */
[----:B------:R1:W-:Y:S04]  /*6b300*/  STL.64 [R1+0x568], R18 ;  /* 0x0005681201007387 */ /* 0x0003e80000100a00 */
[----:B------:R1:W-:Y:S01]  /*6b310*/  LDGSTS.E [R16+0x44d80], desc[UR22][R18.64], P1 ;  /* 0x44d8000012107fae */ /* 0x0003e200089a1016 */
[----:B----4-:R-:W-:-:S04]  /*6b320*/  IADD3 R8, P2, PT, R176, UR14, RZ ;  /* 0x0000000eb0087c10 */ /* 0x010fc8000ff5e0ff */
[----:B------:R-:W-:Y:S02]  /*6b330*/  IADD3.X R9, PT, PT, R177, UR15, RZ, P2, !PT ;  /* 0x0000000fb1097c10 */ /* 0x000fe400097fe4ff */
[----:B-1----:R-:W-:-:S03]  /*6b340*/  IADD3 R6, P2, PT, R208, UR14, RZ ;  /* 0x0000000ed0067c10 */ /* 0x002fc6000ff5e0ff */
[----:B------:R3:W-:Y:S01]  /*6b350*/  STL.64 [R1+0x588], R8 ;  /* 0x0005880801007387 */ /* 0x0007e20000100a00 */
[----:B------:R-:W-:-:S03]  /*6b360*/  IADD3.X R7, PT, PT, R209, UR15, RZ, P2, !PT ;  /* 0x0000000fd1077c10 */ /* 0x000fc600097fe4ff */
[----:B------:R-:W4:Y:S04]  /*6b370*/  LDL.LU.64 R176, [R1+0x700] ;  /* 0x0007000001b07983 */ /* 0x000f280000300a00 */
[----:B------:R1:W-:Y:S04]  /*6b380*/  STL.64 [R1+0x5c0], R6 ;  /* 0x0005c00601007387 */ /* 0x0003e80000100a00 */
[----:B------:R-:W4:Y:S04]  /*6b390*/  LDL.LU.64 R208, [R1+0x6c8] ;  /* 0x0006c80001d07983 */ /* 0x000f280000300a00 */
[----:B------:R3:W-:Y:S01]  /*6b3a0*/  LDGSTS.E [R16+0x45180], desc[UR22][R8.64], P1 ;  /* 0x4518000008107fae */ /* 0x0007e200089a1016 */
[----:B------:R-:W-:-:S03]  /*6b3b0*/  IADD3 R18, P2, PT, R180, UR14, RZ ;  /* 0x0000000eb4127c10 */ /* 0x000fc6000ff5e0ff */
[----:B------:R1:W-:Y:S01]  /*6b3c0*/  LDGSTS.E [R16+0x45580], desc[UR22][R6.64], P1 ;  /* 0x4558000006107fae */ /* 0x0003e200089a1016 */
[----:B------:R-:W-:-:S03]  /*6b3d0*/  IADD3.X R19, PT, PT, R181, UR15, RZ, P2, !PT ;  /* 0x0000000fb5137c10 */ /* 0x000fc600097fe4ff */
[----:B------:R-:W4:Y:S01]  /*6b3e0*/  LDL.LU.64 R180, [R1+0x600] ;  /* 0x0006000001b47983 */ /* 0x000f220000300a00 */
[----:B---3--:R-:W-:-:S03]  /*6b3f0*/  IADD3 R8, P2, PT, R182, UR14, RZ ;  /* 0x0000000eb6087c10 */ /* 0x008fc6000ff5e0ff */
[----:B------:R2:W-:Y:S01]  /*6b400*/  LDGSTS.E [R16+0x45980], desc[UR22][R18.64], P1 ;  /* 0x4598000012107fae */ /* 0x0005e200089a1016 */
[----:B------:R-:W-:-:S03]  /*6b410*/  IADD3.X R9, PT, PT, R183, UR15, RZ, P2, !PT ;  /* 0x0000000fb7097c10 */ /* 0x000fc600097fe4ff */
[----:B------:R2:W-:Y:S01]  /*6b420*/  STL.64 [R1+0x608], R18 ;  /* 0x0006081201007387 */ /* 0x0005e20000100a00 */
[----:B-1----:R-:W-:-:S03]  /*6b430*/  IADD3 R6, P2, PT, R212, UR14, RZ ;  /* 0x0000000ed4067c10 */ /* 0x002fc6000ff5e0ff */
[----:B------:R1:W-:Y:S01]  /*6b440*/  STL.64 [R1+0x6b8], R8 ;  /* 0x0006b80801007387 */ /* 0x0003e20000100a00 */
[----:B------:R-:W-:-:S03]  /*6b450*/  IADD3.X R7, PT, PT, R213, UR15, RZ, P2, !PT ;  /* 0x0000000fd5077c10 */ /* 0x000fc600097fe4ff */
[----:B------:R-:W3:Y:S04]  /*6b460*/  LDL.LU.64 R182, [R1+0x5b8] ;  /* 0x0005b80001b67983 */ /* 0x000ee80000300a00 */
[----:B------:R1:W-:Y:S04]  /*6b470*/  STL.64 [R1+0x6f0], R6 ;  /* 0x0006f00601007387 */ /* 0x0003e80000100a00 */
[----:B------:R-:W3:Y:S01]  /*6b480*/  LDL.LU.64 R212, [R1+0x580] ;  /* 0x0005800001d47983 */ /* 0x000ee20000300a00 */
[----:B--2---:R-:W-:-:S03]  /*6b490*/  IADD3 R18, P2, PT, R162, UR14, RZ ;  /* 0x0000000ea2127c10 */ /* 0x004fc6000ff5e0ff */
[----:B------:R1:W-:Y:S01]  /*6b4a0*/  LDGSTS.E [R16+0x45d80], desc[UR22][R8.64], P1 ;  /* 0x45d8000008107fae */ /* 0x0003e200089a1016 */
        /* <DEDUP_REMOVED lines=8> */
[----:B------:R-:W3:Y:S04]  /*6b530*/  LDL.LU.64 R234, [R1+0x510] ;  /* 0x0005100001ea7983 */ /* 0x000ee80000300a00 */
[----:B------:R4:W-:Y:S01]  /*6b540*/  LDGSTS.E [R16+0x46980], desc[UR22][R8.64], P1 ;  /* 0x4698000008107fae */ /* 0x0009e200089a1016 */
[----:B--2---:R-:W-:-:S04]  /*6b550*/  IADD3 R6, P2, PT, R192, UR14, RZ ;  /* 0x0000000ec0067c10 */ /* 0x004fc8000ff5e0ff */
[----:B------:R-:W-:-:S05]  /*6b560*/  IADD3.X R7, PT, PT, R193, UR15, RZ, P2, !PT ;  /* 0x0000000fc1077c10 */ /* 0x000fca00097fe4ff */
[----:B------:R2:W-:Y:S04]  /*6b570*/  STL.64 [R1+0x7c0], R6 ;  /* 0x0007c00601007387 */ /* 0x0005e80000100a00 */
[----:B------:R-:W3:Y:S01]  /*6b580*/  LDL.LU.64 R192, [R1+0x4e8] ;  /* 0x0004e80001c07983 */ /* 0x000ee20000300a00 */
[----:B-1----:R-:W-:-:S03]  /*6b590*/  IADD3 R18, P2, PT, R164, UR14, RZ ;  /* 0x0000000ea4127c10 */ /* 0x002fc6000ff5e0ff */
[----:B------:R2:W-:Y:S01]  /*6b5a0*/  LDGSTS.E [R16+0x46d80], desc[UR22][R6.64], P1 ;  /* 0x46d8000006107fae */ /* 0x0005e200089a1016 */
[----:B------:R-:W-:-:S03]  /*6b5b0*/  IADD3.X R19, PT, PT, R165, UR15, RZ, P2, !PT ;  /* 0x0000000fa5137c10 */ /* 0x000fc600097fe4ff */
[----:B------:R-:W3:Y:S04]  /*6b5c0*/  LDL.LU.64 R164, [R1+0x4a0] ;  /* 0x0004a00001a47983 */ /* 0x000ee80000300a00 */
[----:B------:R1:W-:Y:S04]  /*6b5d0*/  STL.64 [R1+0x7f8], R18 ;  /* 0x0007f81201007387 */ /* 0x0003e80000100a00 */
[----:B------:R1:W-:Y:S01]  /*6b5e0*/  LDGSTS.E [R16+0x47180], desc[UR22][R18.64], P1 ;  /* 0x4718000012107fae */ /* 0x0003e200089a1016 */
[----:B----4-:R-:W-:-:S04]  /*6b5f0*/  IADD3 R8, P2, PT, R176, UR14, RZ ;  /* 0x0000000eb0087c10 */ /* 0x010fc8000ff5e0ff */
[----:B------:R-:W-:Y:S02]  /*6b600*/  IADD3.X R9, PT, PT, R177, UR15, RZ, P2, !PT ;  /* 0x0000000fb1097c10 */ /* 0x000fe400097fe4ff */
[----:B--2---:R-:W-:-:S03]  /*6b610*/  IADD3 R6, P2, PT, R208, UR14, RZ ;  /* 0x0000000ed0067c10 */ /* 0x004fc6000ff5e0ff */
[----:B------:R3:W-:Y:S01]  /*6b620*/  STL.64 [R1+0x850], R8 ;  /* 0x0008500801007387 */ /* 0x0007e20000100a00 */
[----:B------:R-:W-:-:S03]  /*6b630*/  IADD3.X R7, PT, PT, R209, UR15, RZ, P2, !PT ;  /* 0x0000000fd1077c10 */ /* 0x000fc600097fe4ff */
[----:B------:R-:W2:Y:S04]  /*6b640*/  LDL.LU.64 R176, [R1+0x450] ;  /* 0x0004500001b07983 */ /* 0x000ea80000300a00 */
[----:B------:R4:W-:Y:S04]  /*6b650*/  STL.64 [R1+0x890], R6 ;  /* 0x0008900601007387 */ /* 0x0009e80000100a00 */
[----:B------:R-:W2:Y:S01]  /*6b660*/  LDL.LU.64 R208, [R1+0x368] ;  /* 0x0003680001d07983 */ /* 0x000ea20000300a00 */
[----:B-1----:R-:W-:-:S03]  /*6b670*/  IADD3 R18, P2, PT, R180, UR14, RZ ;  /* 0x0000000eb4127c10 */ /* 0x002fc6000ff5e0ff */
[----:B------:R3:W-:Y:S01]  /*6b680*/  LDGSTS.E [R16+0x47580], desc[UR22][R8.64], P1 ;  /* 0x4758000008107fae */ /* 0x0007e200089a1016 */
[----:B------:R-:W-:-:S03]  /*6b690*/  IADD3.X R19, PT, PT, R181, UR15, RZ, P2, !PT ;  /* 0x0000000fb5137c10 */ /* 0x000fc600097fe4ff */
        /* <DEDUP_REMOVED lines=22> */
[----:B------:R-:W4:Y:S04]  /*6b800*/  LDL.LU.64 R234, [R1+0x160] ;  /* 0x0001600001ea7983 */ /* 0x000f280000300a00 */
[----:B------:R2:W-:Y:S01]  /*6b810*/  LDGSTS.E [R16+0x60d80], desc[UR22][R8.64], P1 ;  /* 0x60d8000008107fae */ /* 0x0005e200089a1016 */
[----:B-1----:R-:W-:-:S04]  /*6b820*/  IADD3 R6, P2, PT, R192, UR14, RZ ;  /* 0x0000000ec0067c10 */ /* 0x002fc8000ff5e0ff */
[----:B------:R-:W-:-:S05]  /*6b830*/  IADD3.X R7, PT, PT, R193, UR15, RZ, P2, !PT ;  /* 0x0000000fc1077c10 */ /* 0x000fca00097fe4ff */
[----:B------:R1:W-:Y:S04]  /*6b840*/  STL.64 [R1+0xa40], R6 ;  /* 0x000a400601007387 */ /* 0x0003e80000100a00 */
[----:B------:R-:W4:Y:S01]  /*6b850*/  LDL.LU.64 R192, [R1+0x158] ;  /* 0x0001580001c07983 */ /* 0x000f220000300a00 */
[----:B---3--:R-:W-:-:S03]  /*6b860*/  IADD3 R18, P2, PT, R164, UR14, RZ ;  /* 0x0000000ea4127c10 */ /* 0x008fc6000ff5e0ff */
[----:B------:R1:W-:Y:S01]  /*6b870*/  LDGSTS.E [R16+0x61180], desc[UR22][R6.64], P1 ;  /* 0x6118000006107fae */ /* 0x0003e200089a1016 */
[----:B------:R-:W-:-:S03]  /*6b880*/  IADD3.X R19, PT, PT, R165, UR15, RZ, P2, !PT ;  /* 0x0000000fa5137c10 */ /* 0x000fc600097fe4ff */
[----:B------:R-:W3:Y:S04]  /*6b890*/  LDL.LU.64 R164, [R1+0x150] ;  /* 0x0001500001a47983 */ /* 0x000ee80000300a00 */
[----:B------:R1:W-:Y:S04]  /*6b8a0*/  STL.64 [R1+0xa80], R18 ;  /* 0x000a801201007387 */ /* 0x0003e80000100a00 */
[----:B------:R1:W-:Y:S01]  /*6b8b0*/  LDGSTS.E [R16+0x61580], desc[UR22][R18.64], P1 ;  /* 0x6158000012107fae */ /* 0x0003e200089a1016 */
[----:B--2---:R-:W-:-:S04]  /*6b8c0*/  IADD3 R8, P2, PT, R176, UR14, RZ ;  /* 0x0000000eb0087c10 */ /* 0x004fc8000ff5e0ff */
[----:B------:R-:W-:Y:S02]  /*6b8d0*/  IADD3.X R9, PT, PT, R177, UR15, RZ, P2, !PT ;  /* 0x0000000fb1097c10 */ /* 0x000fe400097fe4ff */
[----:B-1----:R-:W-:-:S03]  /*6b8e0*/  IADD3 R6, P2, PT, R208, UR14, RZ ;  /* 0x0000000ed0067c10 */ /* 0x002fc6000ff5e0ff */
[----:B------:R4:W-:Y:S01]  /*6b8f0*/  STL.64 [R1+0xab8], R8 ;  /* 0x000ab80801007387 */ /* 0x0009e20000100a00 */
[----:B------:R-:W-:-:S03]  /*6b900*/  IADD3.X R7, PT, PT, R209, UR15, RZ, P2, !PT ;  /* 0x0000000fd1077c10 */ /* 0x000fc600097fe4ff */
[----:B------:R-:W2:Y:S04]  /*6b910*/  LDL.LU.64 R176, [R1+0x148] ;  /* 0x0001480001b07983 */ /* 0x000ea80000300a00 */
[----:B------:R1:W-:Y:S04]  /*6b920*/  STL.64 [R1+0xae0], R6 ;  /* 0x000ae00601007387 */ /* 0x0003e80000100a00 */
[----:B------:R-:W2:Y:S01]  /*6b930*/  LDL.LU.64 R208, [R1+0x140] ;  /* 0x0001400001d07983 */ /* 0x000ea20000300a00 */
[----:B------:R-:W-:-:S03]  /*6b940*/  IADD3 R18, P2, PT, R180, UR14, RZ ;  /* 0x0000000eb4127c10 */ /* 0x000fc6000ff5e0ff */
[----:B------:R4:W-:Y:S01]  /*6b950*/  LDGSTS.E [R16+0x61980], desc[UR22][R8.64], P1 ;  /* 0x6198000008107fae */ /* 0x0009e200089a1016 */
[----:B------:R-:W-:-:S03]  /*6b960*/  IADD3.X R19, PT, PT, R181, UR15, RZ, P2, !PT ;  /* 0x0000000fb5137c10 */ /* 0x000fc600097fe4ff */
[----:B------:R1:W-:Y:S04]  /*6b970*/  LDGSTS.E [R16+0x61d80], desc[UR22][R6.64], P1 ;  /* 0x61d8000006107fae */ /* 0x0003e800089a1016 */
[----:B------:R-:W2:Y:S01]  /*6b980*/  LDL.LU.64 R180, [R1+0x138] ;  /* 0x0001380001b47983 */ /* 0x000ea20000300a00 */
[----:B----4-:R-:W-:-:S03]  /*6b990*/  IADD3 R8, P2, PT, R182, UR14, RZ ;  /* 0x0000000eb6087c10 */ /* 0x010fc6000ff5e0ff */
[----:B------:R4:W-:Y:S01]  /*6b9a0*/  LDGSTS.E [R16+0x62180], desc[UR22][R18.64], P1 ;  /* 0x6218000012107fae */ /* 0x0009e200089a1016 */
[----:B------:R-:W-:-:S03]  /*6b9b0*/  IADD3.X R9, PT, PT, R183, UR15, RZ, P2, !PT ;  /* 0x0000000fb7097c10 */ /* 0x000fc600097fe4ff */
[----:B------:R4:W-:Y:S01]  /*6b9c0*/  STL.64 [R1+0xb38], R18 ;  /* 0x000b381201007387 */ /* 0x0009e20000100a00 */
[----:B-1----:R-:W-:-:S03]  /*6b9d0*/  IADD3 R6, P2, PT, R212, UR14, RZ ;  /* 0x0000000ed4067c10 */ /* 0x002fc6000ff5e0ff */
[----:B------:R1:W-:Y:S01]  /*6b9e0*/  STL.64 [R1+0xb78], R8 ;  /* 0x000b780801007387 */ /* 0x0003e20000100a00 */
[----:B------:R-:W-:-:S03]  /*6b9f0*/  IADD3.X R7, PT, PT, R213, UR15, RZ, P2, !PT ;  /* 0x0000000fd5077c10 */ /* 0x000fc600097fe4ff */
[----:B------:R1:W-:Y:S04]  /*6ba00*/  LDGSTS.E [R16+0x62580], desc[UR22][R8.64], P1 ;  /* 0x6258000008107fae */ /* 0x0003e800089a1016 */
[----:B------:R-:W2:Y:S04]  /*6ba10*/  LDL.LU.64 R212, [R1+0x130] ;  /* 0x0001300001d47983 */ /* 0x000ea80000300a00 */
[----:B------:R1:W-:Y:S04]  /*6ba20*/  STL.64 [R1+0xbd0], R6 ;  /* 0x000bd00601007387 */ /* 0x0003e80000100a00 */
[----:B------:R-:W2:Y:S01]  /*6ba30*/  LDL.LU.64 R182, [R1+0x128] ;  /* 0x0001280001b67983 */ /* 0x000ea20000300a00 */
[----:B----4-:R-:W-:-:S03]  /*6ba40*/  IADD3 R18, P2, PT, R162, UR14, RZ ;  /* 0x0000000ea2127c10 */ /* 0x010fc6000ff5e0ff */
[----:B------:R4:W-:Y:S01]  /*6ba50*/  LDGSTS.E [R16+0x62980], desc[UR22][R6.64], P1 ;  /* 0x6298000006107fae */ /* 0x0009e200089a1016 */
[----:B------:R-:W-:-:S03]  /*6ba60*/  IADD3.X R19, PT, PT, R163, UR15, RZ, P2, !PT ;  /* 0x0000000fa3137c10 */ /* 0x000fc600097fe4ff */
        /* <DEDUP_REMOVED lines=8> */
[----:B----4-:R-:W-:-:S04]  /*6baf0*/  IADD3 R6, P2, PT, R192, UR14, RZ ;  /* 0x0000000ec0067c10 */ /* 0x010fc8000ff5e0ff */
        /* <DEDUP_REMOVED lines=14> */
[----:B------:R1:W-:Y:S04]  /*6bbe0*/  LDGSTS.E [R16+0x63d80], desc[UR22][R8.64], P1 ;  /* 0x63d8000008107fae */ /* 0x0003e800089a1016 */
[----:B------:R-:W2:Y:S04]  /*6bbf0*/  LDL.LU.64 R208, [R1+0x100] ;  /* 0x0001000001d07983 */ /* 0x000ea80000300a00 */
[----:B------:R1:W-:Y:S04]  /*6bc00*/  STL.64 [R1+0xfe8], R6 ;  /* 0x000fe80601007387 */ /* 0x0003e80000100a00 */
[----:B------:R-:W2:Y:S01]  /*6bc10*/  LDL.LU.64 R176, [R1+0xf8] ;  /* 0x0000f80001b07983 */ /* 0x000ea20000300a00 */
[----:B------:R-:W-:-:S03]  /*6bc20*/  IADD3 R18, P2, PT, R180, UR14, RZ ;  /* 0x0000000eb4127c10 */ /* 0x000fc6000ff5e0ff */
[----:B------:R1:W-:Y:S01]  /*6bc30*/  LDGSTS.E [R16+0x64180], desc[UR22][R6.64], P1 ;  /* 0x6418000006107fae */ /* 0x0003e200089a1016 */
[----:B------:R-:W-:-:S05]  /*6bc40*/  IADD3.X R19, PT, PT, R181, UR15, RZ, P2, !PT ;  /* 0x0000000fb5137c10 */ /* 0x000fca00097fe4ff */
[----:B------:R1:W-:Y:S02]  /*6bc50*/  LDGSTS.E [R16+0x64580], desc[UR22][R18.64], P1 ;  /* 0x6458000012107fae */ /* 0x0003e400089a1016 */
[----:B-1----:R-:W-:-:S04]  /*6bc60*/  IADD3 R8, P2, PT, R212, UR14, RZ ;  /* 0x0000000ed4087c10 */ /* 0x002fc8000ff5e0ff */
[----:B------:R-:W-:Y:S02]  /*6bc70*/  IADD3.X R9, PT, PT, R213, UR15, RZ, P2, !PT ;  /* 0x0000000fd5097c10 */ /* 0x000fe400097fe4ff */
[----:B------:R-:W2:Y:S01]  /*6bc80*/  LDL.LU.64 R212, [R1+0xf0] ;  /* 0x0000f00001d47983 */ /* 0x000ea20000300a00 */
[----:B------:R-:W-:-:S03]  /*6bc90*/  IADD3 R6, P2, PT, R182, UR14, RZ ;  /* 0x0000000eb6067c10 */ /* 0x000fc6000ff5e0ff */
[----:B------:R1:W-:Y:S01]  /*6bca0*/  STL.64 [R1+0x1018], R18 ;  /* 0x0010181201007387 */ /* 0x0003e20000100a00 */
[----:B------:R-:W-:-:S03]  /*6bcb0*/  IADD3.X R7, PT, PT, R183, UR15, RZ, P2, !PT ;  /* 0x0000000fb7077c10 */ /* 0x000fc600097fe4ff */
[----:B------:R1:W-:Y:S04]  /*6bcc0*/  STL.64 [R1+0x1050], R8 ;  /* 0x0010500801007387 */ /* 0x0003e80000100a00 */
[----:B------:R-:W2:Y:S04]  /*6bcd0*/  LDL.LU.64 R180, [R1+0xe8] ;  /* 0x0000e80001b47983 */ /* 0x000ea80000300a00 */
[----:B------:R4:W-:Y:S04]  /*6bce0*/  STL.64 [R1+0x1088], R6 ;  /* 0x0010880601007387 */ /* 0x0009e80000100a00 */
[----:B------:R-:W2:Y:S01]  /*6bcf0*/  LDL.LU.64 R182, [R1+0xe0] ;  /* 0x0000e00001b67983 */ /* 0x000ea20000300a00 */
[----:B-1----:R-:W-:-:S03]  /*6bd00*/  IADD3 R18, P2, PT, R162, UR14, RZ ;  /* 0x0000000ea2127c10 */ /* 0x002fc6000ff5e0ff */
[----:B------:R1:W-:Y:S01]  /*6bd10*/  LDGSTS.E [R16+0x64980], desc[UR22][R8.64], P1 ;  /* 0x6498000008107fae */ /* 0x0003e200089a1016 */
[----:B------:R-:W-:-:S03]  /*6bd20*/  IADD3.X R19, PT, PT, R163, UR15, RZ, P2, !PT ;  /* 0x0000000fa3137c10 */ /* 0x000fc600097fe4ff */
[----:B------:R4:W-:Y:S04]  /*6bd30*/  LDGSTS.E [R16+0x64d80], desc[UR22][R6.64], P1 ;  /* 0x64d8000006107fae */ /* 0x0009e800089a1016 */
[----:B------:R3:W-:Y:S01]  /*6bd40*/  LDGSTS.E [R16+0x65180], desc[UR22][R18.64], P1 ;  /* 0x6518000012107fae */ /* 0x0007e200089a1016 */
[----:B-1----:R-:W-:-:S04]  /*6bd50*/  IADD3 R8, P2, PT, R234, UR14, RZ ;  /* 0x0000000eea087c10 */ /* 0x002fc8000ff5e0ff */
[----:B------:R-:W-:Y:S02]  /*6bd60*/  IADD3.X R9, PT, PT, R235, UR15, RZ, P2, !PT ;  /* 0x0000000feb097c10 */ /* 0x000fe400097fe4ff */
[----:B------:R-:W2:Y:S04]  /*6bd70*/  LDL.LU.64 R234, [R1+0xd8] ;  /* 0x0000d80001ea7983 */ /* 0x000ea80000300a00 */
        /* <DEDUP_REMOVED lines=10> */
[----:B------:R-:W-:-:S05]  /*6be20*/  IADD3.X R19, PT, PT, R165, UR15, RZ, P2, !PT ;  /* 0x0000000fa5137c10 */ /* 0x000fca00097fe4ff */
        /* <DEDUP_REMOVED lines=9> */
[----:B------:R1:W-:Y:S04]  /*6bec0*/  STL.64 [R1+0x11a8], R6 ;  /* 0x0011a80601007387 */ /* 0x0003e80000100a00 */
[----:B------:R-:W2:Y:S04]  /*6bed0*/  LDL.LU.64 R164, [R1+0xdb0] ;  /* 0x000db00001a47983 */ /* 0x000ea80000300a00 */
[----:B------:R-:W2:Y:S04]  /*6bee0*/  LDL.LU.64 R176, [R1+0xd90] ;  /* 0x000d900001b07983 */ /* 0x000ea80000300a00 */
[----:B------:R1:W-:Y:S01]  /*6bef0*/  LDGSTS.E [R16+0x66580], desc[UR22][R6.64], P1 ;  /* 0x6658000006107fae */ /* 0x0003e200089a1016 */
[----:B---3--:R-:W-:-:S04]  /*6bf00*/  IADD3 R18, P2, PT, R212, UR14, RZ ;  /* 0x0000000ed4127c10 */ /* 0x008fc8000ff5e0ff */
[----:B------:R-:W-:Y:S02]  /*6bf10*/  IADD3.X R19, PT, PT, R213, UR15, RZ, P2, !PT ;  /* 0x0000000fd5137c10 */ /* 0x000fe400097fe4ff */
[----:B------:R-:W3:Y:S01]  /*6bf20*/  LDL.LU.64 R212, [R1+0xd68] ;  /* 0x000d680001d47983 */ /* 0x000ee20000300a00 */
[----:B-1----:R-:W-:-:S03]  /*6bf30*/  IADD3 R8, P2, PT, R180, UR14, RZ ;  /* 0x0000000eb4087c10 */ /* 0x002fc6000ff5e0ff */
[----:B------:R1:W-:Y:S01]  /*6bf40*/  LDGSTS.E [R16+0x66980], desc[UR22][R18.64], P1 ;  /* 0x6698000012107fae */ /* 0x0003e200089a1016 */
[----:B------:R-:W-:Y:S02]  /*6bf50*/  IADD3.X R9, PT, PT, R181, UR15, RZ, P2, !PT ;  /* 0x0000000fb5097c10 */ /* 0x000fe400097fe4ff */
[----:B------:R-:W-:Y:S01]  /*6bf60*/  IADD3 R6, P2, PT, R182, UR14, RZ ;  /* 0x0000000eb6067c10 */ /* 0x000fe2000ff5e0ff */
[----:B------:R1:W-:Y:S03]  /*6bf70*/  STL.64 [R1+0x11d0], R18 ;  /* 0x0011d01201007387 */ /* 0x0003e60000100a00 */
[----:B------:R-:W-:Y:S01]  /*6bf80*/  IADD3.X R7, PT, PT, R183, UR15, RZ, P2, !PT ;  /* 0x0000000fb7077c10 */ /* 0x000fe200097fe4ff */
[----:B------:R1:W-:Y:S04]  /*6bf90*/  STL.64 [R1+0x11f8], R8 ;  /* 0x0011f80801007387 */ /* 0x0003e80000100a00 */
[----:B------:R4:W-:Y:S04]  /*6bfa0*/  STL.64 [R1+0x1218], R6 ;  /* 0x0012180601007387 */ /* 0x0009e80000100a00 */
[----:B------:R-:W3:Y:S04]  /*6bfb0*/  LDL.LU.64 R180, [R1+0xd50] ;  /* 0x000d500001b47983 */ /* 0x000ee80000300a00 */
[----:B------:R-:W3:Y:S04]  /*6bfc0*/  LDL.LU.64 R182, [R1+0xd28] ;  /* 0x000d280001b67983 */ /* 0x000ee80000300a00 */
[----:B------:R1:W-:Y:S02]  /*6bfd0*/  LDGSTS.E [R16+0x66d80], desc[UR22][R8.64], P1 ;  /* 0x66d8000008107fae */ /* 0x0003e400089a1016 */
[----:B-1----:R-:W-:-:S02]  /*6bfe0*/  IADD3 R18, P2, PT, R234, UR14, RZ ;  /* 0x0000000eea127c10 */ /* 0x002fc4000ff5e0ff */
[----:B------:R4:W-:Y:S02]  /*6bff0*/  LDGSTS.E [R16+0x67180], desc[UR22][R6.64], P1 ;  /* 0x6718000006107fae */ /* 0x0009e400089a1016 */
[----:B------:R-:W-:Y:S02]  /*6c000*/  IADD3.X R19, PT, PT, R235, UR15, RZ, P2, !PT ;  /* 0x0000000feb137c10 */ /* 0x000fe400097fe4ff */
[----:B------:R-:W3:Y:S01]  /*6c010*/  LDL.LU.64 R234, [R1+0xd00] ;  /* 0x000d000001ea7983 */ /* 0x000ee20000300a00 */
[----:B------:R-:W-:-:S03]  /*6c020*/  IADD3 R8, P2, PT, R162, UR14, RZ ;  /* 0x0000000ea2087c10 */ /* 0x000fc6000ff5e0ff */
[----:B------:R-:W-:Y:S01]  /*6c030*/  LDGSTS.E [R16+0x67580], desc[UR22][R18.64], P1 ;  /* 0x6758000012107fae */ /* 0x000fe200089a1016 */
[----:B------:R-:W-:-:S03]  /*6c040*/  IADD3.X R9, PT, PT, R163, UR15, RZ, P2, !PT ;  /* 0x0000000fa3097c10 */ /* 0x000fc600097fe4ff */
[----:B------:R-:W-:Y:S04]  /*6c050*/  STL.64 [R1+0x1238], R18 ;  /* 0x0012381201007387 */ /* 0x000fe80000100a00 */
[----:B------:R1:W-:Y:S04]  /*6c060*/  STL.64 [R1+0x1258], R8 ;  /* 0x0012580801007387 */ /* 0x0003e80000100a00 */
[----:B------:R1:W-:Y:S01]  /*6c070*/  LDGSTS.E [R16+0x67980], desc[UR22][R8.64], P1 ;  /* 0x6798000008107fae */ /* 0x0003e200089a1016 */
[----:B----4-:R-:W-:-:S04]  /*6c080*/  IADD3 R6, P2, PT, R192, UR14, RZ ;  /* 0x0000000ec0067c10 */ /* 0x010fc8000ff5e0ff */
[----:B------:R-:W-:-:S05]  /*6c090*/  IADD3.X R7, PT, PT, R193, UR15, RZ, P2, !PT ;  /* 0x0000000fc1077c10 */ /* 0x000fca00097fe4ff */
[----:B------:R4:W-:Y:S04]  /*6c0a0*/  STL.64 [R1+0x1278], R6 ;  /* 0x0012780601007387 */ /* 0x0009e80000100a00 */
[----:B------:R-:W4:Y:S04]  /*6c0b0*/  LDL.LU.64 R162, [R1+0xcd8] ;  /* 0x000cd80001a27983 */ /* 0x000f280000300a00 */
[----:B------:R-:W1:Y:S04]  /*6c0c0*/  LDL.LU.64 R192, [R1+0xcb0] ;  /* 0x000cb00001c07983 */ /* 0x000e680000300a00 */
[----:B------:R1:W-:Y:S01]  /*6c0d0*/  LDGSTS.E [R16+0x67d80], desc[UR22][R6.64], P1 ;  /* 0x67d8000006107fae */ /* 0x0003e200089a1016 */
[----:B--2---:R-:W-:-:S04]  /*6c0e0*/  IADD3 R68, P2, PT, R208, UR14, RZ ;  /* 0x0000000ed0447c10 */ /* 0x004fc8000ff5e0ff */
[----:B------:R-:W-:Y:S02]  /*6c0f0*/  IADD3.X R69, PT, PT, R209, UR15, RZ, P2, !PT ;  /* 0x0000000fd1457c10 */ /* 0x000fe400097fe4ff */
[----:B------:R-:W2:Y:S01]  /*6c100*/  LDL.LU.64 R208, [R1+0xc88] ;  /* 0x000c880001d07983 */ /* 0x000ea20000300a00 */
[----:B------:R-:W-:-:S04]  /*6c110*/  IADD3 R54, P2, PT, R164, UR14, RZ ;  /* 0x0000000ea4367c10 */ /* 0x000fc8000ff5e0ff */
[----:B------:R-:W-:Y:S02]  /*6c120*/  IADD3.X R55, PT, PT, R165, UR15, RZ, P2, !PT ;  /* 0x0000000fa5377c10 */ /* 0x000fe400097fe4ff */
[----:B------:R-:W-:Y:S01]  /*6c130*/  IADD3 R90, P2, PT, R176, UR14, RZ ;  /* 0x0000000eb05a7c10 */ /* 0x000fe2000ff5e0ff */
[----:B------:R-:W2:Y:S03]  /*6c140*/  LDL.LU.64 R164, [R1+0xc48] ;  /* 0x000c480001a47983 */ /* 0x000ea60000300a00 */
[----:B------:R-:W-:Y:S02]  /*6c150*/  IADD3.X R91, PT, PT, R177, UR15, RZ, P2, !PT ;  /* 0x0000000fb15b7c10 */ /* 0x000fe400097fe4ff */
[----:B------:R-:W2:Y:S01]  /*6c160*/  LDL.LU.64 R176, [R1+0xc10] ;  /* 0x000c100001b07983 */ /* 0x000ea20000300a00 */
[----:B---3--:R-:W-:-:S04]  /*6c170*/  IADD3 R82, P2, PT, R212, UR14, RZ ;  /* 0x0000000ed4527c10 */ /* 0x008fc8000ff5e0ff */
[----:B------:R-:W-:Y:S02]  /*6c180*/  IADD3.X R83, PT, PT, R213, UR15, RZ, P2, !PT ;  /* 0x0000000fd5537c10 */ /* 0x000fe400097fe4ff */
[----:B------:R-:W3:Y:S01]  /*6c190*/  LDL.LU.64 R212, [R1+0xbd8] ;  /* 0x000bd80001d47983 */ /* 0x000ee20000300a00 */
[----:B------:R-:W-:-:S04]  /*6c1a0*/  IADD3 R128, P2, PT, R180, UR14, RZ ;  /* 0x0000000eb4807c10 */ /* 0x000fc8000ff5e0ff */
[----:B------:R-:W-:Y:S02]  /*6c1b0*/  IADD3.X R129, PT, PT, R181, UR15, RZ, P2, !PT ;  /* 0x0000000fb5817c10 */ /* 0x000fe400097fe4ff */
[----:B------:R-:W-:Y:S01]  /*6c1c0*/  IADD3 R160, P2, PT, R182, UR14, RZ ;  /* 0x0000000eb6a07c10 */ /* 0x000fe2000ff5e0ff */
[----:B------:R-:W3:Y:S03]  /*6c1d0*/  LDL.LU.64 R180, [R1+0xb90] ;  /* 0x000b900001b47983 */ /* 0x000ee60000300a00 */
[----:B------:R-:W-:Y:S02]  /*6c1e0*/  IADD3.X R161, PT, PT, R183, UR15, RZ, P2, !PT ;  /* 0x0000000fb7a17c10 */ /* 0x000fe400097fe4ff */
[----:B------:R-:W3:Y:S01]  /*6c1f0*/  LDL.LU.64 R182, [R1+0xb40] ;  /* 0x000b400001b67983 */ /* 0x000ee20000300a00 */
[----:B------:R-:W-:-:S04]  /*6c200*/  IADD3 R228, P2, PT, R234, UR14, RZ ;  /* 0x0000000eeae47c10 */ /* 0x000fc8000ff5e0ff */
[----:B------:R-:W-:Y:S02]  /*6c210*/  IADD3.X R229, PT, PT, R235, UR15, RZ, P2, !PT ;  /* 0x0000000febe57c10 */ /* 0x000fe400097fe4ff */
[----:B------:R-:W3:Y:S01]  /*6c220*/  LDL.LU.64 R234, [R1+0xb00] ;  /* 0x000b000001ea7983 */ /* 0x000ee20000300a00 */
[----:B----4-:R-:W-:-:S04]  /*6c230*/  IADD3 R246, P2, PT, R162, UR14, RZ ;  /* 0x0000000ea2f67c10 */ /* 0x010fc8000ff5e0ff */
[----:B------:R-:W-:Y:S02]  /*6c240*/  IADD3.X R247, PT, PT, R163, UR15, RZ, P2, !PT ;  /* 0x0000000fa3f77c10 */ /* 0x000fe400097fe4ff */
[----:B-1----:R-:W-:Y:S01]  /*6c250*/  IADD3 R8, P2, PT, R192, UR14, RZ ;  /* 0x0000000ec0087c10 */ /* 0x002fe2000ff5e0ff */
[----:B------:R-:W4:Y:S03]  /*6c260*/  LDL.LU.64 R162, [R1+0xad8] ;  /* 0x000ad80001a27983 */ /* 0x000f260000300a00 */
[----:B------:R-:W-:-:S05]  /*6c270*/  IADD3.X R9, PT, PT, R193, UR15, RZ, P2, !PT ;  /* 0x0000000fc1097c10 */ /* 0x000fca00097fe4ff */
[----:B------:R1:W-:Y:S04]  /*6c280*/  STL.64 [R1+0x18], R8 ;  /* 0x0000180801007387 */ /* 0x0003e80000100a00 */
[----:B------:R-:W4:Y:S01]  /*6c290*/  LDL.LU.64 R192, [R1+0xab0] ;  /* 0x000ab00001c07983 */ /* 0x000f220000300a00 */
[----:B--2---:R-:W-:-:S04]  /*6c2a0*/  IADD3 R6, P2, PT, R208, UR14, RZ ;  /* 0x0000000ed0067c10 */ /* 0x004fc8000ff5e0ff */
[----:B------:R-:W-:-:S05]  /*6c2b0*/  IADD3.X R7, PT, PT, R209, UR15, RZ, P2, !PT ;  /* 0x0000000fd1077c10 */ /* 0x000fca00097fe4ff */
[----:B------:R3:W-:Y:S04]  /*6c2c0*/  STL.64 [R1+0x58], R6 ;  /* 0x0000580601007387 */ /* 0x0007e80000100a00 */
[----:B------:R-:W2:Y:S01]  /*6c2d0*/  LDL.LU.64 R208, [R1+0xa78] ;  /* 0x000a780001d07983 */ /* 0x000ea20000300a00 */
[----:B------:R-:W-:-:S05]  /*6c2e0*/  VIADD R15, R15, 0x100000 ;  /* 0x001000000f0f7836 */ /* 0x000fca0000000000 */
[----:B------:R-:W-:Y:S04]  /*6c2f0*/  LDGSTS.E [R15+0x40200], desc[UR22][R68.64], P1 ;  /* 0x40200000440f7fae */ /* 0x000fe800089a1016 */
[----:B------:R-:W-:Y:S01]  /*6c300*/  LDGSTS.E [R15+0x40600], desc[UR22][R54.64], P1 ;  /* 0x40600000360f7fae */ /* 0x000fe200089a1016 */
[----:B------:R-:W-:-:S03]  /*6c310*/  IADD3 R16, P2, PT, R164, UR14, RZ ;  /* 0x0000000ea4107c10 */ /* 0x000fc6000ff5e0ff */
[----:B------:R-:W-:Y:S04]  /*6c320*/  LDGSTS.E [R15+0x40a00], desc[UR22][R90.64], P1 ;  /* 0x40a000005a0f7fae */ /* 0x000fe800089a1016 */
[----:B------:R-:W-:Y:S04]  /*6c330*/  LDGSTS.E [R15+0x40e00], desc[UR22][R82.64], P1 ;  /* 0x40e00000520f7fae */ /* 0x000fe800089a1016 */
[----:B------:R-:W-:Y:S01]  /*6c340*/  LDGSTS.E [R15+0x41200], desc[UR22][R128.64], P1 ;  /* 0x41200000800f7fae */ /* 0x000fe200089a1016 */
[----:B------:R-:W-:-:S03]  /*6c350*/  IADD3.X R17, PT, PT, R165, UR15, RZ, P2, !PT ;  /* 0x0000000fa5117c10 */ /* 0x000fc600097fe4ff */
[----:B------:R-:W-:Y:S04]  /*6c360*/  LDGSTS.E [R15+0x41600], desc[UR22][R160.64], P1 ;  /* 0x41600000a00f7fae */ /* 0x000fe800089a1016 */
[----:B------:R-:W-:Y:S04]  /*6c370*/  LDGSTS.E [R15+0x41a00], desc[UR22][R228.64], P1 ;  /* 0x41a00000e40f7fae */ /* 0x000fe800089a1016 */
[----:B------:R-:W-:Y:S04]  /*6c380*/  LDGSTS.E [R15+0x41e00], desc[UR22][R246.64], P1 ;  /* 0x41e00000f60f7fae */ /* 0x000fe800089a1016 */
[----:B------:R1:W-:Y:S04]  /*6c390*/  LDGSTS.E [R15+0x42200], desc[UR22][R8.64], P1 ;  /* 0x42200000080f7fae */ /* 0x0003e800089a1016 */
[----:B------:R3:W-:Y:S04]  /*6c3a0*/  LDGSTS.E [R15+0x42600], desc[UR22][R6.64], P1 ;  /* 0x42600000060f7fae */ /* 0x0007e800089a1016 */
[----:B------:R-:W2:Y:S01]  /*6c3b0*/  LDL.LU.64 R164, [R1+0xa48] ;  /* 0x000a480001a47983 */ /* 0x000ea20000300a00 */
[----:B-1----:R-:W-:-:S03]  /*6c3c0*/  IADD3 R8, P2, PT, R176, UR14, RZ ;  /* 0x0000000eb0087c10 */ /* 0x002fc6000ff5e0ff */
[----:B------:R1:W-:Y:S01]  /*6c3d0*/  LDGSTS.E [R15+0x42a00], desc[UR22][R16.64], P1 ;  /* 0x42a00000100f7fae */ /* 0x0003e200089a1016 */
[----:B------:R-:W-:Y:S02]  /*6c3e0*/  IADD3.X R9, PT, PT, R177, UR15, RZ, P2, !PT ;  /* 0x0000000fb1097c10 */ /* 0x000fe400097fe4ff */
[----:B---3--:R-:W-:Y:S01]  /*6c3f0*/  IADD3 R6, P2, PT, R212, UR14, RZ ;  /* 0x0000000ed4067c10 */ /* 0x008fe2000ff5e0ff */
[----:B------:R1:W-:Y:S03]  /*6c400*/  STL.64 [R1+0x90], R16 ;  /* 0x0000901001007387 */ /* 0x0003e60000100a00 */
[----:B------:R-:W-:Y:S01]  /*6c410*/  IADD3.X R7, PT, PT, R213, UR15, RZ, P2, !PT ;  /* 0x0000000fd5077c10 */ /* 0x000fe200097fe4ff */
        /* <DEDUP_REMOVED lines=11> */
[----:B------:R-:W-:Y:S02]  /*6c4d0*/  IADD3.X R9, PT, PT, R183, UR15, RZ, P2, !PT ;  /* 0x0000000fb7097c10 */ /* 0x000fe400097fe4ff */
[----:B-1----:R-:W-:Y:S01]  /*6c4e0*/  IADD3 R6, P2, PT, R234, UR14, RZ ;  /* 0x0000000eea067c10 */ /* 0x002fe2000ff5e0ff */
[----:B------:R4:W-:Y:S03]  /*6c4f0*/  STL.64 [R1+0xf8], R16 ;  /* 0x0000f81001007387 */ /* 0x0009e60000100a00 */
[----:B------:R-:W-:Y:S01]  /*6c500*/  IADD3.X R7, PT, PT, R235, UR15, RZ, P2, !PT ;  /* 0x0000000feb077c10 */ /* 0x000fe200097fe4ff */
[----:B------:R1:W-:Y:S04]  /*6c510*/  STL.64 [R1+0x108], R8 ;  /* 0x0001080801007387 */ /* 0x0003e80000100a00 */
[----:B------:R-:W3:Y:S04]  /*6c520*/  LDL.LU.64 R182, [R1+0x958] ;  /* 0x0009580001b67983 */ /* 0x000ee80000300a00 */
        /* <DEDUP_REMOVED lines=11> */
[----:B------:R1:W-:Y:S04]  /*6c5e0*/  STL.64 [R1+0x140], R8 ;  /* 0x0001400801007387 */ /* 0x0003e80000100a00 */
[----:B------:R-:W4:Y:S04]  /*6c5f0*/  LDL.LU.64 R192, [R1+0x888] ;  /* 0x0008880001c07983 */ /* 0x000f280000300a00 */
[----:B------:R1:W-:Y:S01]  /*6c600*/  LDGSTS.E [R15+0x44600], desc[UR22][R8.64], P1 ;  /* 0x44600000080f7fae */ /* 0x0003e200089a1016 */
[----:B--2---:R-:W-:-:S04]  /*6c610*/  IADD3 R6, P2, PT, R208, UR14, RZ ;  /* 0x0000000ed0067c10 */ /* 0x004fc8000ff5e0ff */
[----:B------:R-:W-:-:S05]  /*6c620*/  IADD3.X R7, PT, PT, R209, UR15, RZ, P2, !PT ;  /* 0x0000000fd1077c10 */ /* 0x000fca00097fe4ff */
[----:B------:R2:W-:Y:S04]  /*6c630*/  STL.64 [R1+0x150], R6 ;  /* 0x0001500601007387 */ /* 0x0005e80000100a00 */
[----:B------:R-:W4:Y:S04]  /*6c640*/  LDL.LU.64 R208, [R1+0x840] ;  /* 0x0008400001d07983 */ /* 0x000f280000300a00 */
[----:B------:R2:W-:Y:S01]  /*6c650*/  LDGSTS.E [R15+0x44a00], desc[UR22][R6.64], P1 ;  /* 0x44a00000060f7fae */ /* 0x0005e200089a1016 */
[----:B-1----:R-:W-:-:S04]  /*6c660*/  IADD3 R16, P2, PT, R164, UR14, RZ ;  /* 0x0000000ea4107c10 */ /* 0x002fc8000ff5e0ff */
[----:B------:R-:W-:Y:S02]  /*6c670*/  IADD3.X R17, PT, PT, R165, UR15, RZ, P2, !PT ;  /* 0x0000000fa5117c10 */ /* 0x000fe400097fe4ff */
[----:B------:R-:W4:Y:S04]  /*6c680*/  LDL.LU.64 R164, [R1+0x808] ;  /* 0x0008080001a47983 */ /* 0x000f280000300a00 */
[----:B------:R1:W-:Y:S04]  /*6c690*/  STL.64 [R1+0x320], R16 ;  /* 0x0003201001007387 */ /* 0x0003e80000100a00 */
[----:B------:R1:W-:Y:S01]  /*6c6a0*/  LDGSTS.E [R15+0x44e00], desc[UR22][R16.64], P1 ;  /* 0x44e00000100f7fae */ /* 0x0003e200089a1016 */
[----:B------:R-:W-:-:S04]  /*6c6b0*/  IADD3 R8, P2, PT, R176, UR14, RZ ;  /* 0x0000000eb0087c10 */ /* 0x000fc8000ff5e0ff */
        /* <DEDUP_REMOVED lines=21> */
[----:B------:R-:W3:Y:S04]  /*6c810*/  LDL.LU.64 R234, [R1+0x680] ;  /* 0x0006800001ea7983 */ /* 0x000ee80000300a00 */
[----:B------:R1:W-:Y:S04]  /*6c820*/  LDGSTS.E [R15+0x45e00], desc[UR22][R8.64], P1 ;  /* 0x45e00000080f7fae */ /* 0x0003e800089a1016 */
[----:B------:R1:W-:Y:S01]  /*6c830*/  LDGSTS.E [R15+0x46200], desc[UR22][R6.64], P1 ;  /* 0x46200000060f7fae */ /* 0x0003e200089a1016 */
[----:B----4-:R-:W-:-:S04]  /*6c840*/  IADD3 R16, P2, PT, R162, UR14, RZ ;  /* 0x0000000ea2107c10 */ /* 0x010fc8000ff5e0ff */
[----:B------:R-:W-:Y:S02]  /*6c850*/  IADD3.X R17, PT, PT, R163, UR15, RZ, P2, !PT ;  /* 0x0000000fa3117c10 */ /* 0x000fe400097fe4ff */
[----:B------:R-:W4:Y:S04]  /*6c860*/  LDL.LU.64 R162, [R1+0x5d8] ;  /* 0x0005d80001a27983 */ /* 0x000f280000300a00 */
[----:B------:R1:W-:Y:S04]  /*6c870*/  STL.64 [R1+0x5b8], R16 ;  /* 0x0005b81001007387 */ /* 0x0003e80000100a00 */
[----:B------:R1:W-:Y:S02]  /*6c880*/  LDGSTS.E [R15+0x46600], desc[UR22][R16.64], P1 ;  /* 0x46600000100f7fae */ /* 0x0003e400089a1016 */
[----:B-1----:R-:W-:-:S04]  /*6c890*/  IADD3 R8, P2, PT, R192, UR14, RZ ;  /* 0x0000000ec0087c10 */ /* 0x002fc8000ff5e0ff */
[----:B------:R-:W-:-:S05]  /*6c8a0*/  IADD3.X R9, PT, PT, R193, UR15, RZ, P2, !PT ;  /* 0x0000000fc1097c10 */ /* 0x000fca00097fe4ff */
[----:B------:R2:W-:Y:S04]  /*6c8b0*/  STL.64 [R1+0x600], R8 ;  /* 0x0006000801007387 */ /* 0x0005e80000100a00 */
[----:B------:R-:W4:Y:S04]  /*6c8c0*/  LDL.LU.64 R192, [R1+0x5a0] ;  /* 0x0005a00001c07983 */ /* 0x000f280000300a00 */
[----:B------:R2:W-:Y:S01]  /*6c8d0*/  LDGSTS.E [R15+0x46a00], desc[UR22][R8.64], P1 ;  /* 0x46a00000080f7fae */ /* 0x0005e200089a1016 */
[----:B------:R-:W-:-:S04]  /*6c8e0*/  IADD3 R6, P2, PT, R208, UR14, RZ ;  /* 0x0000000ed0067c10 */ /* 0x000fc8000ff5e0ff */
[----:B------:R-:W-:-:S05]  /*6c8f0*/  IADD3.X R7, PT, PT, R209, UR15, RZ, P2, !PT ;  /* 0x0000000fd1077c10 */ /* 0x000fca00097fe4ff */
[----:B------:R1:W-:Y:S04]  /*6c900*/  STL.64 [R1+0x6c8], R6 ;  /* 0x0006c80601007387 */ /* 0x0003e80000100a00 */
[----:B------:R-:W4:Y:S04]  /*6c910*/  LDL.LU.64 R208, [R1+0x578] ;  /* 0x0005780001d07983 */ /* 0x000f280000300a00 */
[----:B------:R1:W-:Y:S01]  /*6c920*/  LDGSTS.E [R15+0x46e00], desc[UR22][R6.64], P1 ;  /* 0x46e00000060f7fae */ /* 0x0003e200089a1016 */
[----:B------:R-:W-:-:S04]  /*6c930*/  IADD3 R16, P2, PT, R164, UR14, RZ ;  /* 0x0000000ea4107c10 */ /* 0x000fc8000ff5e0ff */
[----:B------:R-:W-:Y:S02]  /*6c940*/  IADD3.X R17, PT, PT, R165, UR15, RZ, P2, !PT ;  /* 0x0000000fa5117c10 */ /* 0x000fe400097fe4ff */
[----:B------:R-:W4:Y:S04]  /*6c950*/  LDL.LU.64 R164, [R1+0x528] ;  /* 0x0005280001a47983 */ /* 0x000f280000300a00 */
        /* <DEDUP_REMOVED lines=67> */
[----:B------:R1:W-:Y:S04]  /*6cd90*/  LDGSTS.E [R15+0x62600], desc[UR22][R8.64], P1 ;  /* 0x62600000080f7fae */ /* 0x0003e800089a1016 */
[----:B------:R-:W3:Y:S04]  /*6cda0*/  LDL.LU.64 R234, [R1+0x1e8] ;  /* 0x0001e80001ea7983 */ /* 0x000ee80000300a00 */
[----:B------:R1:W-:Y:S04]  /*6cdb0*/  STL.64 [R1+0xab0], R6 ;  /* 0x000ab00601007387 */ /* 0x0003e80000100a00 */
[----:B------:R-:W3:Y:S04]  /*6cdc0*/  LDL.LU.64 R182, [R1+0x1e0] ;  /* 0x0001e00001b67983 */ /* 0x000ee80000300a00 */
        /* <DEDUP_REMOVED lines=9> */
[----:B------:R2:W-:Y:S01]  /*6ce60*/  LDGSTS.E [R15+0x63200], desc[UR22][R8.64], P1 ;  /* 0x63200000080f7fae */ /* 0x0005e200089a1016 */
[----:B------:R-:W-:-:S04]  /*6ce70*/  IADD3 R6, P2, PT, R208, UR14, RZ ;  /* 0x0000000ed0067c10 */ /* 0x000fc8000ff5e0ff */
[----:B------:R-:W-:Y:S02]  /*6ce80*/  IADD3.X R7, PT, PT, R209, UR15, RZ, P2, !PT ;  /* 0x0000000fd1077c10 */ /* 0x000fe400097fe4ff */
[----:B------:R-:W4:Y:S04]  /*6ce90*/  LDL.LU.64 R208, [R1+0x1d0] ;  /* 0x0001d00001d07983 */ /* 0x000f280000300a00 */
        /* <DEDUP_REMOVED lines=20> */
[----:B------:R4:W-:Y:S01]  /*6cfe0*/  LDGSTS.E [R15+0x64600], desc[UR22][R16.64], P1 ;  /* 0x64600000100f7fae */ /* 0x0009e200089a1016 */
[----:B---3--:R-:W-:-:S04]  /*6cff0*/  IADD3 R8, P2, PT, R234, UR14, RZ ;  /* 0x0000000eea087c10 */ /* 0x008fc8000ff5e0ff */
[----:B------:R-:W-:Y:S02]  /*6d000*/  IADD3.X R9, PT, PT, R235, UR15, RZ, P2, !PT ;  /* 0x0000000feb097c10 */ /* 0x000fe400097fe4ff */
[----:B------:R-:W3:Y:S01]  /*6d010*/  LDL.LU.64 R234, [R1+0x1a8] ;  /* 0x0001a80001ea7983 */ /* 0x000ee20000300a00 */
[----:B-1----:R-:W-:-:S03]  /*6d020*/  IADD3 R6, P2, PT, R182, UR14, RZ ;  /* 0x0000000eb6067c10 */ /* 0x002fc6000ff5e0ff */
[----:B------:R4:W-:Y:S01]  /*6d030*/  STL.64 [R1+0xc68], R16 ;  /* 0x000c681001007387 */ /* 0x0009e20000100a00 */
[----:B------:R-:W-:-:S03]  /*6d040*/  IADD3.X R7, PT, PT, R183, UR15, RZ, P2, !PT ;  /* 0x0000000fb7077c10 */ /* 0x000fc600097fe4ff */
[----:B------:R1:W-:Y:S04]  /*6d050*/  STL.64 [R1+0xc88], R8 ;  /* 0x000c880801007387 */ /* 0x0003e80000100a00 */
[----:B------:R-:W3:Y:S04]  /*6d060*/  LDL.LU.64 R180, [R1+0x1a0] ;  /* 0x0001a00001b47983 */ /* 0x000ee80000300a00 */
[----:B------:R1:W-:Y:S04]  /*6d070*/  LDGSTS.E [R15+0x64a00], desc[UR22][R8.64], P1 ;  /* 0x64a00000080f7fae */ /* 0x0003e800089a1016 */
[----:B------:R1:W-:Y:S04]  /*6d080*/  STL.64 [R1+0xfb8], R6 ;  /* 0x000fb80601007387 */ /* 0x0003e80000100a00 */
[----:B------:R-:W3:Y:S04]  /*6d090*/  LDL.LU.64 R182, [R1+0x198] ;  /* 0x0001980001b67983 */ /* 0x000ee80000300a00 */
[----:B------:R1:W-:Y:S01]  /*6d0a0*/  LDGSTS.E [R15+0x64e00], desc[UR22][R6.64], P1 ;  /* 0x64e00000060f7fae */ /* 0x0003e200089a1016 */
[----:B----4-:R-:W-:-:S04]  /*6d0b0*/  IADD3 R16, P2, PT, R162, UR14, RZ ;  /* 0x0000000ea2107c10 */ /* 0x010fc8000ff5e0ff */
[----:B------:R-:W-:-:S05]  /*6d0c0*/  IADD3.X R17, PT, PT, R163, UR15, RZ, P2, !PT ;  /* 0x0000000fa3117c10 */ /* 0x000fca00097fe4ff */
        /* <DEDUP_REMOVED lines=10> */
[----:B------:R-:W3:Y:S01]  /*6d170*/  LDL.LU.64 R192, [R1+0x180] ;  /* 0x0001800001c07983 */ /* 0x000ee20000300a00 */
[----:B----4-:R-:W-:-:S03]  /*6d180*/  IADD3 R16, P2, PT, R164, UR14, RZ ;  /* 0x0000000ea4107c10 */ /* 0x010fc6000ff5e0ff */
[----:B------:R2:W-:Y:S01]  /*6d190*/  LDGSTS.E [R15+0x65600], desc[UR22][R8.64], P1 ;  /* 0x65600000080f7fae */ /* 0x0005e200089a1016 */
[----:B------:R-:W-:-:S03]  /*6d1a0*/  IADD3.X R17, PT, PT, R165, UR15, RZ, P2, !PT ;  /* 0x0000000fa5117c10 */ /* 0x000fc600097fe4ff */
        /* <DEDUP_REMOVED lines=12> */
[----:B------:R-:W2:Y:S01]  /*6d270*/  LDL.LU.64 R176, [R1+0xe70] ;  /* 0x000e700001b07983 */ /* 0x000ea20000300a00 */
[----:B---3--:R-:W-:-:S03]  /*6d280*/  IADD3 R16, P2, PT, R234, UR14, RZ ;  /* 0x0000000eea107c10 */ /* 0x008fc6000ff5e0ff */
[----:B------:R4:W-:Y:S01]  /*6d290*/  LDGSTS.E [R15+0x66600], desc[UR22][R6.64], P1 ;  /* 0x66600000060f7fae */ /* 0x0009e200089a1016 */
[----:B------:R-:W-:-:S03]  /*6d2a0*/  IADD3.X R17, PT, PT, R235, UR15, RZ, P2, !PT ;  /* 0x0000000feb117c10 */ /* 0x000fc600097fe4ff */
[----:B------:R-:W3:Y:S01]  /*6d2b0*/  LDL.LU.64 R234, [R1+0xe08] ;  /* 0x000e080001ea7983 */ /* 0x000ee20000300a00 */
[----:B-1----:R-:W-:-:S03]  /*6d2c0*/  IADD3 R8, P2, PT, R180, UR14, RZ ;  /* 0x0000000eb4087c10 */ /* 0x002fc6000ff5e0ff */
[----:B------:R1:W-:Y:S01]  /*6d2d0*/  LDGSTS.E [R15+0x66a00], desc[UR22][R16.64], P1 ;  /* 0x66a00000100f7fae */ /* 0x0003e200089a1016 */
[----:B------:R-:W-:-:S03]  /*6d2e0*/  IADD3.X R9, PT, PT, R181, UR15, RZ, P2, !PT ;  /* 0x0000000fb5097c10 */ /* 0x000fc600097fe4ff */
[----:B------:R1:W-:Y:S01]  /*6d2f0*/  STL.64 [R1+0x1118], R16 ;  /* 0x0011181001007387 */ /* 0x0003e20000100a00 */
[----:B----4-:R-:W-:-:S03]  /*6d300*/  IADD3 R6, P2, PT, R182, UR14, RZ ;  /* 0x0000000eb6067c10 */ /* 0x010fc6000ff5e0ff */
[----:B------:R4:W-:Y:S01]  /*6d310*/  LDGSTS.E [R15+0x66e00], desc[UR22][R8.64], P1 ;  /* 0x66e00000080f7fae */ /* 0x0009e200089a1016 */
[----:B------:R-:W-:-:S03]  /*6d320*/  IADD3.X R7, PT, PT, R183, UR15, RZ, P2, !PT ;  /* 0x0000000fb7077c10 */ /* 0x000fc600097fe4ff */
[----:B------:R4:W-:Y:S04]  /*6d330*/  STL.64 [R1+0x1150], R8 ;  /* 0x0011500801007387 */ /* 0x0009e80000100a00 */
[----:B------:R1:W-:Y:S04]  /*6d340*/  STL.64 [R1+0x1178], R6 ;  /* 0x0011780601007387 */ /* 0x0003e80000100a00 */
[----:B------:R-:W3:Y:S04]  /*6d350*/  LDL.LU.64 R180, [R1+0xdf0] ;  /* 0x000df00001b47983 */ /* 0x000ee80000300a00 */
[----:B------:R1:W-:Y:S04]  /*6d360*/  LDGSTS.E [R15+0x67200], desc[UR22][R6.64], P1 ;  /* 0x67200000060f7fae */ /* 0x0003e800089a1016 */
[----:B------:R-:W3:Y:S01]  /*6d370*/  LDL.LU.64 R182, [R1+0xdd8] ;  /* 0x000dd80001b67983 */ /* 0x000ee20000300a00 */
[----:B-1----:R-:W-:-:S04]  /*6d380*/  IADD3 R16, P2, PT, R208, UR14, RZ ;  /* 0x0000000ed0107c10 */ /* 0x002fc8000ff5e0ff */
[----:B------:R-:W-:Y:S02]  /*6d390*/  IADD3.X R17, PT, PT, R209, UR15, RZ, P2, !PT ;  /* 0x0000000fd1117c10 */ /* 0x000fe400097fe4ff */
[----:B------:R-:W3:Y:S01]  /*6d3a0*/  LDL.LU.64 R208, [R1+0xdb8] ;  /* 0x000db80001d07983 */ /* 0x000ee20000300a00 */
[----:B----4-:R-:W-:-:S03]  /*6d3b0*/  IADD3 R8, P2, PT, R162, UR14, RZ ;  /* 0x0000000ea2087c10 */ /* 0x010fc6000ff5e0ff */
[----:B------:R-:W-:Y:S01]  /*6d3c0*/  LDGSTS.E [R15+0x67600], desc[UR22][R16.64], P1 ;  /* 0x67600000100f7fae */ /* 0x000fe200089a1016 */
[----:B------:R-:W-:Y:S02]  /*6d3d0*/  IADD3.X R9, PT, PT, R163, UR15, RZ, P2, !PT ;  /* 0x0000000fa3097c10 */ /* 0x000fe400097fe4ff */
[----:B------:R-:W-:Y:S01]  /*6d3e0*/  IADD3 R6, P2, PT, R192, UR14, RZ ;  /* 0x0000000ec0067c10 */ /* 0x000fe2000ff5e0ff */
[----:B------:R-:W-:Y:S03]  /*6d3f0*/  STL.64 [R1+0x11a0], R16 ;  /* 0x0011a01001007387 */ /* 0x000fe60000100a00 */
[----:B------:R-:W-:Y:S01]  /*6d400*/  IADD3.X R7, PT, PT, R193, UR15, RZ, P2, !PT ;  /* 0x0000000fc1077c10 */ /* 0x000fe200097fe4ff */
        /* <DEDUP_REMOVED lines=9> */
[----:B------:R-:W2:Y:S04]  /*6d4a0*/  LDL.LU.64 R144, [R1+0xd38] ;  /* 0x000d380001907983 */ /* 0x000ea80000300a00 */
[----:B------:R-:W2:Y:S01]  /*6d4b0*/  LDL.LU.64 R232, [R1+0xd10] ;  /* 0x000d100001e87983 */ /* 0x000ea20000300a00 */
[----:B------:R-:W-:-:S04]  /*6d4c0*/  IADD3 R56, P2, PT, R164, UR14, RZ ;  /* 0x0000000ea4387c10 */ /* 0x000fc8000ff5e0ff */
[----:B------:R-:W-:Y:S02]  /*6d4d0*/  IADD3.X R57, PT, PT, R165, UR15, RZ, P2, !PT ;  /* 0x0000000fa5397c10 */ /* 0x000fe400097fe4ff */
[----:B------:R-:W-:-:S04]  /*6d4e0*/  IADD3 R88, P2, PT, R176, UR14, RZ ;  /* 0x0000000eb0587c10 */ /* 0x000fc8000ff5e0ff */
[----:B------:R-:W-:Y:S02]  /*6d4f0*/  IADD3.X R89, PT, PT, R177, UR15, RZ, P2, !PT ;  /* 0x0000000fb1597c10 */ /* 0x000fe400097fe4ff */
[----:B---3--:R-:W-:-:S04]  /*6d500*/  IADD3 R84, P2, PT, R234, UR14, RZ ;  /* 0x0000000eea547c10 */ /* 0x008fc8000ff5e0ff */
[----:B------:R-:W-:Y:S02]  /*6d510*/  IADD3.X R85, PT, PT, R235, UR15, RZ, P2, !PT ;  /* 0x0000000feb557c10 */ /* 0x000fe400097fe4ff */
[----:B------:R-:W3:Y:S04]  /*6d520*/  LDL.LU.64 R234, [R1+0xce0] ;  /* 0x000ce00001ea7983 */ /* 0x000ee80000300a00 */
[----:B------:R-:W3:Y:S04]  /*6d530*/  LDL.LU.64 R164, [R1+0xcb8] ;  /* 0x000cb80001a47983 */ /* 0x000ee80000300a00 */
[----:B------:R-:W3:Y:S01]  /*6d540*/  LDL.LU.64 R176, [R1+0xc80] ;  /* 0x000c800001b07983 */ /* 0x000ee20000300a00 */
[----:B------:R-:W-:-:S04]  /*6d550*/  IADD3 R130, P2, PT, R180, UR14, RZ ;  /* 0x0000000eb4827c10 */ /* 0x000fc8000ff5e0ff */
[----:B------:R-:W-:Y:S02]  /*6d560*/  IADD3.X R131, PT, PT, R181, UR15, RZ, P2, !PT ;  /* 0x0000000fb5837c10 */ /* 0x000fe400097fe4ff */
[----:B------:R-:W-:-:S04]  /*6d570*/  IADD3 R162, P2, PT, R182, UR14, RZ ;  /* 0x0000000eb6a27c10 */ /* 0x000fc8000ff5e0ff */
[----:B------:R-:W-:Y:S02]  /*6d580*/  IADD3.X R163, PT, PT, R183, UR15, RZ, P2, !PT ;  /* 0x0000000fb7a37c10 */ /* 0x000fe400097fe4ff */
[----:B------:R-:W3:Y:S01]  /*6d590*/  LDL.LU.64 R182, [R1+0xc58] ;  /* 0x000c580001b67983 */ /* 0x000ee20000300a00 */
[----:B------:R-:W-:-:S04]  /*6d5a0*/  IADD3 R180, P2, PT, R208, UR14, RZ ;  /* 0x0000000ed0b47c10 */ /* 0x000fc8000ff5e0ff */
[----:B------:R-:W-:Y:S02]  /*6d5b0*/  IADD3.X R181, PT, PT, R209, UR15, RZ, P2, !PT ;  /* 0x0000000fd1b57c10 */ /* 0x000fe400097fe4ff */
[----:B----4-:R-:W-:-:S04]  /*6d5c0*/  IADD3 R208, P2, PT, R146, UR14, RZ ;  /* 0x0000000e92d07c10 */ /* 0x010fc8000ff5e0ff */
[----:B------:R-:W-:Y:S02]  /*6d5d0*/  IADD3.X R209, PT, PT, R147, UR15, RZ, P2, !PT ;  /* 0x0000000f93d17c10 */ /* 0x000fe400097fe4ff */
[----:B------:R-:W-:Y:S01]  /*6d5e0*/  IADD3 R244, P2, PT, R192, UR14, RZ ;  /* 0x0000000ec0f47c10 */ /* 0x000fe2000ff5e0ff */
[----:B------:R-:W4:Y:S03]  /*6d5f0*/  LDL.LU.64 R146, [R1+0xc28] ;  /* 0x000c280001927983 */ /* 0x000f260000300a00 */
[----:B------:R-:W-:Y:S02]  /*6d600*/  IADD3.X R245, PT, PT, R193, UR15, RZ, P2, !PT ;  /* 0x0000000fc1f57c10 */ /* 0x000fe400097fe4ff */
[----:B------:R-:W4:Y:S01]  /*6d610*/  LDL.LU.64 R192, [R1+0xbe0] ;  /* 0x000be00001c07983 */ /* 0x000f220000300a00 */
[----:B-1----:R-:W-:-:S05]  /*6d620*/  VIADD R7, R14, 0x100000 ;  /* 0x001000000e077836 */ /* 0x002fca0000000000 */
        /* <DEDUP_REMOVED lines=8> */
[----:B--2---:R-:W-:-:S03]  /*6d6b0*/  IADD3 R8, P2, PT, R212, UR14, RZ ;  /* 0x0000000ed4087c10 */ /* 0x004fc6000ff5e0ff */
[----:B------:R-:W-:Y:S01]  /*6d6c0*/  LDGSTS.E [R7+0x42280], desc[UR22][R244.64], P1 ;  /* 0x42280000f4077fae */ /* 0x000fe200089a1016 */
[----:B------:R-:W-:Y:S02]  /*6d6d0*/  IADD3.X R9, PT, PT, R213, UR15, RZ, P2, !PT ;  /* 0x0000000fd5097c10 */ /* 0x000fe400097fe4ff */
[----:B------:R-:W-:-:S03]  /*6d6e0*/  IADD3 R16, P2, PT, R144, UR14, RZ ;  /* 0x0000000e90107c10 */ /* 0x000fc6000ff5e0ff */
[----:B------:R3:W-:Y:S01]  /*6d6f0*/  STL.64 [R1+0x10], R8 ;  /* 0x0000100801007387 */ /* 0x0007e20000100a00 */
[----:B------:R-:W-:Y:S02]  /*6d700*/  IADD3.X R17, PT, PT, R145, UR15, RZ, P2, !PT ;  /* 0x0000000f91117c10 */ /* 0x000fe400097fe4ff */
[----:B------:R-:W-:Y:S01]  /*6d710*/  IADD3 R14, P2, PT, R232, UR14, RZ ;  /* 0x0000000ee80e7c10 */ /* 0x000fe2000ff5e0ff */
[----:B------:R-:W2:Y:S03]  /*6d720*/  LDL.LU.64 R212, [R1+0xba0] ;  /* 0x000ba00001d47983 */ /* 0x000ea60000300a00 */
[----:B------:R-:W-:Y:S01]  /*6d730*/  IADD3.X R15, PT, PT, R233, UR15, RZ, P2, !PT ;  /* 0x0000000fe90f7c10 */ /* 0x000fe200097fe4ff */
[----:B------:R3:W-:Y:S04]  /*6d740*/  LDGSTS.E [R7+0x42680], desc[UR22][R8.64], P1 ;  /* 0x4268000008077fae */ /* 0x0007e800089a1016 */
[----:B------:R-:W2:Y:S04]  /*6d750*/  LDL.LU.64 R144, [R1+0xb60] ;  /* 0x000b600001907983 */ /* 0x000ea80000300a00 */
[----:B------:R1:W-:Y:S01]  /*6d760*/  STL.64 [R1+0x50], R16 ;  /* 0x0000501001007387 */ /* 0x0003e20000100a00 */
[----:B---3--:R-:W-:-:S03]  /*6d770*/  IADD3 R8, P2, PT, R234, UR14, RZ ;  /* 0x0000000eea087c10 */ /* 0x008fc6000ff5e0ff */
[----:B------:R3:W-:Y:S01]  /*6d780*/  STL.64 [R1+0x78], R14 ;  /* 0x0000780e01007387 */ /* 0x0007e20000100a00 */
[----:B------:R-:W-:-:S03]  /*6d790*/  IADD3.X R9, PT, PT, R235, UR15, RZ, P2, !PT ;  /* 0x0000000feb097c10 */ /* 0x000fc600097fe4ff */
[----:B------:R-:W2:Y:S04]  /*6d7a0*/  LDL.LU.64 R232, [R1+0xb18] ;  /* 0x000b180001e87983 */ /* 0x000ea80000300a00 */
[----:B------:R1:W-:Y:S04]  /*6d7b0*/  STL.64 [R1+0xa0], R8 ;  /* 0x0000a00801007387 */ /* 0x0003e80000100a00 */
[----:B------:R-:W2:Y:S04]  /*6d7c0*/  LDL.LU.64 R234, [R1+0xad0] ;  /* 0x000ad00001ea7983 */ /* 0x000ea80000300a00 */
[----:B------:R1:W-:Y:S04]  /*6d7d0*/  LDGSTS.E [R7+0x42a80], desc[UR22][R16.64], P1 ;  /* 0x42a8000010077fae */ /* 0x0003e800089a1016 */
[----:B------:R3:W-:Y:S04]  /*6d7e0*/  LDGSTS.E [R7+0x42e80], desc[UR22][R14.64], P1 ;  /* 0x42e800000e077fae */ /* 0x0007e800089a1016 */
[----:B------:R3:W-:Y:S01]  /*6d7f0*/  LDGSTS.E [R7+0x43280], desc[UR22][R8.64], P1 ;  /* 0x4328000008077fae */ /* 0x0007e200089a1016 */
[----:B-1----:R-:W-:-:S04]  /*6d800*/  IADD3 R16, P2, PT, R164, UR14, RZ ;  /* 0x0000000ea4107c10 */ /* 0x002fc8000ff5e0ff */
[----:B------:R-:W-:Y:S02]  /*6d810*/  IADD3.X R17, PT, PT, R165, UR15, RZ, P2, !PT ;  /* 0x0000000fa5117c10 */ /* 0x000fe400097fe4ff */
[----:B---3--:R-:W-:Y:S01]  /*6d820*/  IADD3 R14, P2, PT, R176, UR14, RZ ;  /* 0x0000000eb00e7c10 */ /* 0x008fe2000ff5e0ff */
[----:B------:R-:W3:Y:S03]  /*6d830*/  LDL.LU.64 R164, [R1+0xa98] ;  /* 0x000a980001a47983 */ /* 0x000ee60000300a00 */
[----:B------:R-:W-:Y:S01]  /*6d840*/  IADD3.X R15, PT, PT, R177, UR15, RZ, P2, !PT ;  /* 0x0000000fb10f7c10 */ /* 0x000fe200097fe4ff */
[----:B------:R4:W-:Y:S01]  /*6d850*/  LDGSTS.E [R7+0x43680], desc[UR22][R16.64], P1 ;  /* 0x4368000010077fae */ /* 0x0009e200089a1016 */
[----:B------:R-:W-:-:S03]  /*6d860*/  IADD3 R8, P2, PT, R182, UR14, RZ ;  /* 0x0000000eb6087c10 */ /* 0x000fc6000ff5e0ff */
[----:B------:R4:W-:Y:S01]  /*6d870*/  STL.64 [R1+0xc8], R16 ;  /* 0x0000c81001007387 */ /* 0x0009e20000100a00 */
[----:B------:R-:W-:-:S03]  /*6d880*/  IADD3.X R9, PT, PT, R183, UR15, RZ, P2, !PT ;  /* 0x0000000fb7097c10 */ /* 0x000fc600097fe4ff */
        /* <DEDUP_REMOVED lines=8> */
[----:B-1----:R-:W-:Y:S01]  /*6d910*/  IADD3 R14, P2, PT, R192, UR14, RZ ;  /* 0x0000000ec00e7c10 */ /* 0x002fe2000ff5e0ff */
[----:B------:R-:W4:Y:S03]  /*6d920*/  LDL.LU.64 R146, [R1+0xa00] ;  /* 0x000a000001927983 */ /* 0x000f260000300a00 */
[----:B------:R-:W-:Y:S01]  /*6d930*/  IADD3.X R15, PT, PT, R193, UR15, RZ, P2, !PT ;  /* 0x0000000fc10f7c10 */ /* 0x000fe200097fe4ff */
[----:B------:R1:W-:Y:S04]  /*6d940*/  STL.64 [R1+0x110], R16 ;  /* 0x0001101001007387 */ /* 0x0003e80000100a00 */
[----:B------:R1:W-:Y:S04]  /*6d950*/  STL.64 [R1+0x118], R14 ;  /* 0x0001180e01007387 */ /* 0x0003e80000100a00 */
[----:B------:R-:W4:Y:S04]  /*6d960*/  LDL.LU.64 R192, [R1+0x9b0] ;  /* 0x0009b00001c07983 */ /* 0x000f280000300a00 */
[----:B------:R1:W-:Y:S04]  /*6d970*/  LDGSTS.E [R7+0x44280], desc[UR22][R16.64], P1 ;  /* 0x4428000010077fae */ /* 0x0003e800089a1016 */
        /* <DEDUP_REMOVED lines=9> */
[----:B------:R-:W-:-:S03]  /*6da10*/  IADD3 R14, P2, PT, R232, UR14, RZ ;  /* 0x0000000ee80e7c10 */ /* 0x000fc6000ff5e0ff */
[----:B------:R3:W-:Y:S01]  /*6da20*/  LDGSTS.E [R7+0x44e80], desc[UR22][R16.64], P1 ;  /* 0x44e8000010077fae */ /* 0x0007e200089a1016 */
[----:B------:R-:W-:-:S03]  /*6da30*/  IADD3.X R15, PT, PT, R233, UR15, RZ, P2, !PT ;  /* 0x0000000fe90f7c10 */ /* 0x000fc600097fe4ff */
[----:B------:R3:W-:Y:S01]  /*6da40*/  STL.64 [R1+0x198], R16 ;  /* 0x0001981001007387 */ /* 0x0007e20000100a00 */
[----:B-1----:R-:W-:-:S03]  /*6da50*/  IADD3 R8, P2, PT, R234, UR14, RZ ;  /* 0x0000000eea087c10 */ /* 0x002fc6000ff5e0ff */
[----:B------:R1:W-:Y:S01]  /*6da60*/  STL.64 [R1+0x1d8], R14 ;  /* 0x0001d80e01007387 */ /* 0x0003e20000100a00 */
[----:B------:R-:W-:-:S03]  /*6da70*/  IADD3.X R9, PT, PT, R235, UR15, RZ, P2, !PT ;  /* 0x0000000feb097c10 */ /* 0x000fc600097fe4ff */
[----:B------:R-:W2:Y:S04]  /*6da80*/  LDL.LU.64 R232, [R1+0x8d0] ;  /* 0x0008d00001e87983 */ /* 0x000ea80000300a00 */
[----:B------:R1:W-:Y:S04]  /*6da90*/  STL.64 [R1+0x218], R8 ;  /* 0x0002180801007387 */ /* 0x0003e80000100a00 */
[----:B------:R-:W2:Y:S04]  /*6daa0*/  LDL.LU.64 R234, [R1+0x880] ;  /* 0x0008800001ea7983 */ /* 0x000ea80000300a00 */
[----:B------:R1:W-:Y:S04]  /*6dab0*/  LDGSTS.E [R7+0x45280], desc[UR22][R14.64], P1 ;  /* 0x452800000e077fae */ /* 0x0003e800089a1016 */
[----:B------:R1:W-:Y:S01]  /*6dac0*/  LDGSTS.E [R7+0x45680], desc[UR22][R8.64], P1 ;  /* 0x4568000008077fae */ /* 0x0003e200089a1016 */
[----:B---3--:R-:W-:-:S04]  /*6dad0*/  IADD3 R16, P2, PT, R164, UR14, RZ ;  /* 0x0000000ea4107c10 */ /* 0x008fc8000ff5e0ff */
[----:B------:R-:W-:Y:S02]  /*6dae0*/  IADD3.X R17, PT, PT, R165, UR15, RZ, P2, !PT ;  /* 0x0000000fa5117c10 */ /* 0x000fe400097fe4ff */
[----:B------:R-:W3:Y:S01]  /*6daf0*/  LDL.LU.64 R164, [R1+0x838] ;  /* 0x0008380001a47983 */ /* 0x000ee20000300a00 */
[----:B-1----:R-:W-:-:S03]  /*6db00*/  IADD3 R14, P2, PT, R176, UR14, RZ ;  /* 0x0000000eb00e7c10 */ /* 0x002fc6000ff5e0ff */
        /* <DEDUP_REMOVED lines=38> */
[----:B------:R-:W2:Y:S01]  /*6dd70*/  LDL.LU.64 R234, [R1+0x570] ;  /* 0x0005700001ea7983 */ /* 0x000ea20000300a00 */
[----:B---3--:R-:W-:-:S03]  /*6dd80*/  IADD3 R16, P2, PT, R164, UR14, RZ ;  /* 0x0000000ea4107c10 */ /* 0x008fc6000ff5e0ff */
[----:B------:R1:W-:Y:S01]  /*6dd90*/  LDGSTS.E [R7+0x47680], desc[UR22][R14.64], P1 ;  /* 0x476800000e077fae */ /* 0x0003e200089a1016 */
[----:B------:R-:W-:-:S03]  /*6dda0*/  IADD3.X R17, PT, PT, R165, UR15, RZ, P2, !PT ;  /* 0x0000000fa5117c10 */ /* 0x000fc600097fe4ff */
[----:B------:R3:W-:Y:S04]  /*6ddb0*/  LDGSTS.E [R7+0x47a80], desc[UR22][R8.64], P1 ;  /* 0x47a8000008077fae */ /* 0x0007e800089a1016 */
[----:B------:R-:W2:Y:S04]  /*6ddc0*/  LDL.LU.64 R164, [R1+0x520] ;  /* 0x0005200001a47983 */ /* 0x000ea80000300a00 */
[----:B------:R4:W-:Y:S04]  /*6ddd0*/  STL.64 [R1+0x6e8], R16 ;  /* 0x0006e81001007387 */ /* 0x0009e80000100a00 */
[----:B------:R4:W-:Y:S01]  /*6dde0*/  LDGSTS.E [R7+0x47e80], desc[UR22][R16.64], P1 ;  /* 0x47e8000010077fae */ /* 0x0009e200089a1016 */
[----:B-1----:R-:W-:-:S04]  /*6ddf0*/  IADD3 R14, P2, PT, R176, UR14, RZ ;  /* 0x0000000eb00e7c10 */ /* 0x002fc8000ff5e0ff */
[----:B------:R-:W-:Y:S02]  /*6de00*/  IADD3.X R15, PT, PT, R177, UR15, RZ, P2, !PT ;  /* 0x0000000fb10f7c10 */ /* 0x000fe400097fe4ff */
[----:B---3--:R-:W-:-:S03]  /*6de10*/  IADD3 R8, P2, PT, R182, UR14, RZ ;  /* 0x0000000eb6087c10 */ /* 0x008fc6000ff5e0ff */
        /* <DEDUP_REMOVED lines=11> */
[----:B------:R2:W-:Y:S01]  /*6ded0*/  LDGSTS.E [R7+0x60a80], desc[UR22][R16.64], P1 ;  /* 0x60a8000010077fae */ /* 0x0005e200089a1016 */
[----:B-1----:R-:W-:-:S04]  /*6dee0*/  IADD3 R14, P2, PT, R192, UR14, RZ ;  /* 0x0000000ec00e7c10 */ /* 0x002fc8000ff5e0ff */
[----:B------:R-:W-:-:S05]  /*6def0*/  IADD3.X R15, PT, PT, R193, UR15, RZ, P2, !PT ;  /* 0x0000000fc10f7c10 */ /* 0x000fca00097fe4ff */
[----:B------:R1:W-:Y:S04]  /*6df00*/  STL.64 [R1+0x7e8], R14 ;  /* 0x0007e80e01007387 */ /* 0x0003e80000100a00 */
[----:B------:R-:W4:Y:S04]  /*6df10*/  LDL.LU.64 R192, [R1+0x328] ;  /* 0x0003280001c07983 */ /* 0x000f280000300a00 */
[----:B------:R1:W-:Y:S01]  /*6df20*/  LDGSTS.E [R7+0x60e80], desc[UR22][R14.64], P1 ;  /* 0x60e800000e077fae */ /* 0x0003e200089a1016 */
[----:B--2---:R-:W-:-:S04]  /*6df30*/  IADD3 R8, P2, PT, R212, UR14, RZ ;  /* 0x0000000ed4087c10 */ /* 0x004fc8000ff5e0ff */
[----:B------:R-:W-:Y:S02]  /*6df40*/  IADD3.X R9, PT, PT, R213, UR15, RZ, P2, !PT ;  /* 0x0000000fd5097c10 */ /* 0x000fe400097fe4ff */
[----:B------:R-:W-:-:S03]  /*6df50*/  IADD3 R16, P2, PT, R144, UR14, RZ ;  /* 0x0000000e90107c10 */ /* 0x000fc6000ff5e0ff */
[----:B------:R2:W-:Y:S01]  /*6df60*/  STL.64 [R1+0x828], R8 ;  /* 0x0008280801007387 */ /* 0x0005e20000100a00 */
[----:B------:R-:W-:-:S03]  /*6df70*/  IADD3.X R17, PT, PT, R145, UR15, RZ, P2, !PT ;  /* 0x0000000f91117c10 */ /* 0x000fc600097fe4ff */
[----:B------:R-:W4:Y:S04]  /*6df80*/  LDL.LU.64 R212, [R1+0x2e0] ;  /* 0x0002e00001d47983 */ /* 0x000f280000300a00 */
[----:B------:R2:W-:Y:S04]  /*6df90*/  LDGSTS.E [R7+0x61280], desc[UR22][R8.64], P1 ;  /* 0x6128000008077fae */ /* 0x0005e800089a1016 */
[----:B------:R-:W4:Y:S01]  /*6dfa0*/  LDL.LU.64 R144, [R1+0x2d0] ;  /* 0x0002d00001907983 */ /* 0x000f220000300a00 */
[----:B-1----:R-:W-:-:S03]  /*6dfb0*/  IADD3 R14, P2, PT, R232, UR14, RZ ;  /* 0x0000000ee80e7c10 */ /* 0x002fc6000ff5e0ff */
[----:B------:R1:W-:Y:S01]  /*6dfc0*/  LDGSTS.E [R7+0x61680], desc[UR22][R16.64], P1 ;  /* 0x6168000010077fae */ /* 0x0003e200089a1016 */
[----:B------:R-:W-:-:S03]  /*6dfd0*/  IADD3.X R15, PT, PT, R233, UR15, RZ, P2, !PT ;  /* 0x0000000fe90f7c10 */ /* 0x000fc600097fe4ff */
[----:B------:R1:W-:Y:S01]  /*6dfe0*/  STL.64 [R1+0x878], R16 ;  /* 0x0008781001007387 */ /* 0x0003e20000100a00 */
        /* <DEDUP_REMOVED lines=10> */
[----:B------:R-:W2:Y:S04]  /*6e090*/  LDL.LU.64 R164, [R1+0x2a0] ;  /* 0x0002a00001a47983 */ /* 0x000ea80000300a00 */
[----:B------:R4:W-:Y:S04]  /*6e0a0*/  STL.64 [R1+0x920], R16 ;  /* 0x0009201001007387 */ /* 0x0009e80000100a00 */
[----:B------:R4:W-:Y:S01]  /*6e0b0*/  LDGSTS.E [R7+0x62280], desc[UR22][R16.64], P1 ;  /* 0x6228000010077fae */ /* 0x0009e200089a1016 */
[----:B---3--:R-:W-:-:S04]  /*6e0c0*/  IADD3 R14, P2, PT, R176, UR14, RZ ;  /* 0x0000000eb00e7c10 */ /* 0x008fc8000ff5e0ff */
[----:B------:R-:W-:Y:S02]  /*6e0d0*/  IADD3.X R15, PT, PT, R177, UR15, RZ, P2, !PT ;  /* 0x0000000fb10f7c10 */ /* 0x000fe400097fe4ff */
        /* <DEDUP_REMOVED lines=19> */
[----:B------:R-:W-:Y:S02]  /*6e210*/  IADD3.X R9, PT, PT, R213, UR15, RZ, P2, !PT ;  /* 0x0000000fd5097c10 */ /* 0x000fe400097fe4ff */
[----:B------:R-:W-:-:S03]  /*6e220*/  IADD3 R16, P2, PT, R144, UR14, RZ ;  /* 0x0000000e90107c10 */ /* 0x000fc6000ff5e0ff */
[----:B------:R1:W-:Y:S01]  /*6e230*/  STL.64 [R1+0xa48], R8 ;  /* 0x000a480801007387 */ /* 0x0003e20000100a00 */
[----:B------:R-:W-:-:S03]  /*6e240*/  IADD3.X R17, PT, PT, R145, UR15, RZ, P2, !PT ;  /* 0x0000000f91117c10 */ /* 0x000fc600097fe4ff */
[----:B------:R-:W4:Y:S04]  /*6e250*/  LDL.LU.64 R212, [R1+0x278] ;  /* 0x0002780001d47983 */ /* 0x000f280000300a00 */
        /* <DEDUP_REMOVED lines=41> */
[----:B------:R-:W4:Y:S01]  /*6e4f0*/  LDL.LU.64 R212, [R1+0x230] ;  /* 0x0002300001d47983 */ /* 0x000f220000300a00 */
[----:B--2---:R-:W-:-:S03]  /*6e500*/  IADD3 R16, P2, PT, R232, UR14, RZ ;  /* 0x0000000ee8107c10 */ /* 0x004fc6000ff5e0ff */
[----:B------:R2:W-:Y:S01]  /*6e510*/  LDGSTS.E [R7+0x65a80], desc[UR22][R8.64], P1 ;  /* 0x65a8000008077fae */ /* 0x0005e200089a1016 */
[----:B------:R-:W-:-:S03]  /*6e520*/  IADD3.X R17, PT, PT, R233, UR15, RZ, P2, !PT ;  /* 0x0000000fe9117c10 */ /* 0x000fc600097fe4ff */
[----:B------:R2:W-:Y:S04]  /*6e530*/  STL.64 [R1+0xc80], R8 ;  /* 0x000c800801007387 */ /* 0x0005e80000100a00 */
        /* <DEDUP_REMOVED lines=8> */
[----:B------:R3:W-:Y:S04]  /*6e5c0*/  LDGSTS.E [R7+0x66280], desc[UR22][R14.64], P1 ;  /* 0x662800000e077fae */ /* 0x0007e800089a1016 */
[----:B------:R-:W2:Y:S01]  /*6e5d0*/  LDL.LU.64 R234, [R1+0xf58] ;  /* 0x000f580001ea7983 */ /* 0x000ea20000300a00 */
[----:B-1----:R-:W-:-:S03]  /*6e5e0*/  IADD3 R16, P2, PT, R164, UR14, RZ ;  /* 0x0000000ea4107c10 */ /* 0x002fc6000ff5e0ff */
[----:B------:R1:W-:Y:S01]  /*6e5f0*/  LDGSTS.E [R7+0x66680], desc[UR22][R8.64], P1 ;  /* 0x6668000008077fae */ /* 0x0003e200089a1016 */
[----:B------:R-:W-:-:S03]  /*6e600*/  IADD3.X R17, PT, PT, R165, UR15, RZ, P2, !PT ;  /* 0x0000000fa5117c10 */ /* 0x000fc600097fe4ff */
[----:B------:R1:W-:Y:S04]  /*6e610*/  STL.64 [R1+0xea8], R8 ;  /* 0x000ea80801007387 */ /* 0x0003e80000100a00 */
[----:B------:R-:W2:Y:S04]  /*6e620*/  LDL.LU.64 R164, [R1+0xf48] ;  /* 0x000f480001a47983 */ /* 0x000ea80000300a00 */
[----:B------:R4:W-:Y:S04]  /*6e630*/  STL.64 [R1+0x1038], R16 ;  /* 0x0010381001007387 */ /* 0x0009e80000100a00 */
        /* <DEDUP_REMOVED lines=11> */
[----:B----4-:R-:W-:-:S04]  /*6e6f0*/  IADD3 R16, P2, PT, R146, UR14, RZ ;  /* 0x0000000e92107c10 */ /* 0x010fc8000ff5e0ff */
[----:B------:R-:W-:Y:S01]  /*6e700*/  IADD3.X R17, PT, PT, R147, UR15, RZ, P2, !PT ;  /* 0x0000000f93117c10 */ /* 0x000fe200097fe4ff */
[----:B------:R-:W-:-:S04]  /*6e710*/  VIADD R2, R10, 0x100000 ;  /* 0x001000000a027836 */ /* 0x000fc80000000000 */
[----:B------:R-:W-:Y:S01]  /*6e720*/  LDGSTS.E [R7+0x67680], desc[UR22][R16.64], P1 ;  /* 0x6768000010077fae */ /* 0x000fe200089a1016 */
[----:B-1----:R-:W-:-:S04]  /*6e730*/  IADD3 R14, P2, PT, R192, UR14, RZ ;  /* 0x0000000ec00e7c10 */ /* 0x002fc8000ff5e0ff */
[----:B------:R-:W-:Y:S02]  /*6e740*/  IADD3.X R15, PT, PT, R193, UR15, RZ, P2, !PT ;  /* 0x0000000fc10f7c10 */ /* 0x000fe400097fe4ff */
[----:B------:R-:W4:Y:S04]  /*6e750*/  LDL.LU.64 R192, [R1+0xed0] ;  /* 0x000ed00001c07983 */ /* 0x000f280000300a00 */
[----:B------:R-:W-:Y:S04]  /*6e760*/  STL.64 [R1+0x10d8], R16 ;  /* 0x0010d81001007387 */ /* 0x000fe80000100a00 */
[----:B------:R-:W-:Y:S04]  /*6e770*/  STL.64 [R1+0x1108], R14 ;  /* 0x0011080e01007387 */ /* 0x000fe80000100a00 */
[----:B------:R-:W-:Y:S01]  /*6e780*/  LDGSTS.E [R7+0x67a80], desc[UR22][R14.64], P1 ;  /* 0x67a800000e077fae */ /* 0x000fe200089a1016 */
[----:B------:R-:W-:-:S04]  /*6e790*/  IADD3 R8, P2, PT, R212, UR14, RZ ;  /* 0x0000000ed4087c10 */ /* 0x000fc8000ff5e0ff */
[----:B------:R-:W-:-:S05]  /*6e7a0*/  IADD3.X R9, PT, PT, R213, UR15, RZ, P2, !PT ;  /* 0x0000000fd5097c10 */ /* 0x000fca00097fe4ff */
[----:B------:R-:W-:Y:S04]  /*6e7b0*/  STL.64 [R1+0x1140], R8 ;  /* 0x0011400801007387 */ /* 0x000fe80000100a00 */
[----:B------:R-:W4:Y:S04]  /*6e7c0*/  LDL.LU.64 R212, [R1+0xeb8] ;  /* 0x000eb80001d47983 */ /* 0x000f280000300a00 */
[----:B------:R1:W-:Y:S01]  /*6e7d0*/  LDGSTS.E [R7+0x67e80], desc[UR22][R8.64], P1 ;  /* 0x67e8000008077fae */ /* 0x0003e200089a1016 */
[----:B------:R-:W-:-:S04]  /*6e7e0*/  IADD3 R72, P2, PT, R232, UR14, RZ ;  /* 0x0000000ee8487c10 */ /* 0x000fc8000ff5e0ff */
[----:B------:R-:W-:Y:S02]  /*6e7f0*/  IADD3.X R73, PT, PT, R233, UR15, RZ, P2, !PT ;  /* 0x0000000fe9497c10 */ /* 0x000fe400097fe4ff */
[----:B------:R-:W4:Y:S04]  /*6e800*/  LDL.LU.64 R232, [R1+0xea0] ;  /* 0x000ea00001e87983 */ /* 0x000f280000300a00 */
[----:B------:R-:W-:Y:S01]  /*6e810*/  LDGSTS.E [R2+0x40300], desc[UR22][R72.64], P1 ;  /* 0x4030000048027fae */ /* 0x000fe200089a1016 */
[----:B--2---:R-:W-:-:S04]  /*6e820*/  IADD3 R58, P2, PT, R234, UR14, RZ ;  /* 0x0000000eea3a7c10 */ /* 0x004fc8000ff5e0ff */
[----:B------:R-:W-:Y:S02]  /*6e830*/  IADD3.X R59, PT, PT, R235, UR15, RZ, P2, !PT ;  /* 0x0000000feb3b7c10 */ /* 0x000fe400097fe4ff */
[----:B------:R-:W2:Y:S04]  /*6e840*/  LDL.LU.64 R234, [R1+0xe80] ;  /* 0x000e800001ea7983 */ /* 0x000ea80000300a00 */
[----:B------:R-:W2:Y:S04]  /*6e850*/  LDL.LU.64 R242, [R1+0xe60] ;  /* 0x000e600001f27983 */ /* 0x000ea80000300a00 */
[----:B------:R-:W2:Y:S01]  /*6e860*/  LDL.LU.64 R114, [R1+0xe00] ;  /* 0x000e000001727983 */ /* 0x000ea20000300a00 */
[----:B------:R-:W-:-:S03]  /*6e870*/  IADD3 R78, P2, PT, R164, UR14, RZ ;  /* 0x0000000ea44e7c10 */ /* 0x000fc6000ff5e0ff */
[----:B------:R-:W2:Y:S01]  /*6e880*/  LDL.LU.64 R146, [R1+0xde8] ;  /* 0x000de80001927983 */ /* 0x000ea20000300a00 */
[----:B------:R-:W-:-:S03]  /*6e890*/  IADD3.X R79, PT, PT, R165, UR15, RZ, P2, !PT ;  /* 0x0000000fa54f7c10 */ /* 0x000fc600097fe4ff */
[----:B------:R-:W-:Y:S04]  /*6e8a0*/  LDGSTS.E [R2+0x40700], desc[UR22][R58.64], P1 ;  /* 0x407000003a027fae */ /* 0x000fe800089a1016 */
[----:B------:R-:W-:Y:S01]  /*6e8b0*/  LDGSTS.E [R2+0x40b00], desc[UR22][R78.64], P1 ;  /* 0x40b000004e027fae */ /* 0x000fe200089a1016 */
[----:B---3--:R-:W-:-:S04]  /*6e8c0*/  IADD3 R112, P2, PT, R176, UR14, RZ ;  /* 0x0000000eb0707c10 */ /* 0x008fc8000ff5e0ff */
[----:B------:R-:W-:Y:S02]  /*6e8d0*/  IADD3.X R113, PT, PT, R177, UR15, RZ, P2, !PT ;  /* 0x0000000fb1717c10 */ /* 0x000fe400097fe4ff */
[----:B------:R-:W3:Y:S04]  /*6e8e0*/  LDL.LU.64 R176, [R1+0xdd0] ;  /* 0x000dd00001b07983 */ /* 0x000ee80000300a00 */
[----:B------:R-:W-:Y:S01]  /*6e8f0*/  LDGSTS.E [R2+0x40f00], desc[UR22][R112.64], P1 ;  /* 0x40f0000070027fae */ /* 0x000fe200089a1016 */
[----:B------:R-:W-:-:S04]  /*6e900*/  IADD3 R144, P2, PT, R182, UR14, RZ ;  /* 0x0000000eb6907c10 */ /* 0x000fc8000ff5e0ff */
[----:B------:R-:W-:-:S05]  /*6e910*/  IADD3.X R145, PT, PT, R183, UR15, RZ, P2, !PT ;  /* 0x0000000fb7917c10 */ /* 0x000fca00097fe4ff */
[----:B------:R-:W-:Y:S01]  /*6e920*/  LDGSTS.E [R2+0x41300], desc[UR22][R144.64], P1 ;  /* 0x4130000090027fae */ /* 0x000fe200089a1016 */
[----:B----4-:R-:W-:-:S04]  /*6e930*/  IADD3 R164, P2, PT, R192, UR14, RZ ;  /* 0x0000000ec0a47c10 */ /* 0x010fc8000ff5e0ff */
[----:B------:R-:W-:Y:S02]  /*6e940*/  IADD3.X R165, PT, PT, R193, UR15, RZ, P2, !PT ;  /* 0x0000000fc1a57c10 */ /* 0x000fe400097fe4ff */
[----:B------:R-:W4:Y:S04]  /*6e950*/  LDL.LU.64 R192, [R1+0xda8] ;  /* 0x000da80001c07983 */ /* 0x000f280000300a00 */
[----:B------:R-:W4:Y:S04]  /*6e960*/  LDL.LU.64 R20, [R1+0xd88] ;  /* 0x000d880001147983 */ /* 0x000f280000300a00 */
[----:B------:R-:W-:Y:S01]  /*6e970*/  LDGSTS.E [R2+0x41700], desc[UR22][R164.64], P1 ;  /* 0x41700000a4027fae */ /* 0x000fe200089a1016 */
[----:B------:R-:W-:-:S04]  /*6e980*/  IADD3 R182, P2, PT, R212, UR14, RZ ;  /* 0x0000000ed4b67c10 */ /* 0x000fc8000ff5e0ff */
[----:B------:R-:W-:-:S05]  /*6e990*/  IADD3.X R183, PT, PT, R213, UR15, RZ, P2, !PT ;  /* 0x0000000fd5b77c10 */ /* 0x000fca00097fe4ff */
[----:B------:R-:W-:Y:S01]  /*6e9a0*/  LDGSTS.E [R2+0x41b00], desc[UR22][R182.64], P1 ;  /* 0x41b00000b6027fae */ /* 0x000fe200089a1016 */
[----:B------:R-:W-:-:S04]  /*6e9b0*/  IADD3 R212, P2, PT, R232, UR14, RZ ;  /* 0x0000000ee8d47c10 */ /* 0x000fc8000ff5e0ff */
[----:B------:R-:W-:-:S05]  /*6e9c0*/  IADD3.X R213, PT, PT, R233, UR15, RZ, P2, !PT ;  /* 0x0000000fe9d57c10 */ /* 0x000fca00097fe4ff */
[----:B------:R-:W-:Y:S01]  /*6e9d0*/  LDGSTS.E [R2+0x41f00], desc[UR22][R212.64], P1 ;  /* 0x41f00000d4027fae */ /* 0x000fe200089a1016 */
[----:B--2---:R-:W-:-:S04]  /*6e9e0*/  IADD3 R232, P2, PT, R234, UR14, RZ ;  /* 0x0000000eeae87c10 */ /* 0x004fc8000ff5e0ff */
[----:B------:R-:W-:Y:S02]  /*6e9f0*/  IADD3.X R233, PT, PT, R235, UR15, RZ, P2, !PT ;  /* 0x0000000febe97c10 */ /* 0x000fe400097fe4ff */
[----:B------:R-:W2:Y:S01]  /*6ea00*/  LDL.LU.64 R234, [R1+0xd60] ;  /* 0x000d600001ea7983 */ /* 0x000ea20000300a00 */
[----:B------:R-:W-:-:S03]  /*6ea10*/  IADD3 R240, P2, PT, R242, UR14, RZ ;  /* 0x0000000ef2f07c10 */ /* 0x000fc6000ff5e0ff */
[----:B------:R-:W-:Y:S01]  /*6ea20*/  LDGSTS.E [R2+0x42300], desc[UR22][R232.64], P1 ;  /* 0x42300000e8027fae */ /* 0x000fe200089a1016 */
[----:B------:R-:W-:Y:S02]  /*6ea30*/  IADD3.X R241, PT, PT, R243, UR15, RZ, P2, !PT ;  /* 0x0000000ff3f17c10 */ /* 0x000fe400097fe4ff */
[----:B------:R-:W-:Y:S01]  /*6ea40*/  IADD3 R6, P2, PT, R114, UR14, RZ ;  /* 0x0000000e72067c10 */ /* 0x000fe2000ff5e0ff */
[----:B------:R-:W2:Y:S03]  /*6ea50*/  LDL.LU.64 R242, [R1+0xd48] ;  /* 0x000d480001f27983 */ /* 0x000ea60000300a00 */
[----:B-1----:R-:W-:Y:S01]  /*6ea60*/  IADD3.X R7, PT, PT, R115, UR15, RZ, P2, !PT ;  /* 0x0000000f73077c10 */ /* 0x002fe200097fe4ff */
[----:B------:R-:W-:Y:S04]  /*6ea70*/  LDGSTS.E [R2+0x42700], desc[UR22][R240.64], P1 ;  /* 0x42700000f0027fae */ /* 0x000fe800089a1016 */
[----:B------:R1:W-:Y:S04]  /*6ea80*/  STL.64 [R1], R6 ;  /* 0x0000000601007387 */ /* 0x0003e80000100a00 */
[----:B------:R1:W-:Y:S04]  /*6ea90*/  LDGSTS.E [R2+0x42b00], desc[UR22][R6.64], P1 ;  /* 0x42b0000006027fae */ /* 0x0003e800089a1016 */
[----:B------:R-:W2:Y:S01]  /*6eaa0*/  LDL.LU.64 R114, [R1+0xd20] ;  /* 0x000d200001727983 */ /* 0x000ea20000300a00 */
[----:B-1----:R-:W-:-:S04]  /*6eab0*/  IADD3 R6, P2, PT, R146, UR14, RZ ;  /* 0x0000000e92067c10 */ /* 0x002fc8000ff5e0ff */
[----:B------:R-:W-:-:S05]  /*6eac0*/  IADD3.X R7, PT, PT, R147, UR15, RZ, P2, !PT ;  /* 0x0000000f93077c10 */ /* 0x000fca00097fe4ff */
[----:B------:R3:W-:Y:S04]  /*6ead0*/  STL.64 [R1+0x40], R6 ;  /* 0x0000400601007387 */ /* 0x0007e80000100a00 */
[----:B------:R3:W-:Y:S04]  /*6eae0*/  LDGSTS.E [R2+0x42f00], desc[UR22][R6.64], P1 ;  /* 0x42f0000006027fae */ /* 0x0007e800089a1016 */
[----:B------:R-:W2:Y:S01]  /*6eaf0*/  LDL.LU.64 R146, [R1+0xcf8] ;  /* 0x000cf80001927983 */ /* 0x000ea20000300a00 */
[----:B---3--:R-:W-:-:S04]  /*6eb00*/  IADD3 R6, P2, PT, R176, UR14, RZ ;  /* 0x0000000eb0067c10 */ /* 0x008fc8000ff5e0ff */
[----:B------:R-:W-:-:S05]  /*6eb10*/  IADD3.X R7, PT, PT, R177, UR15, RZ, P2, !PT ;  /* 0x0000000fb1077c10 */ /* 0x000fca00097fe4ff */
[----:B------:R4:W-:Y:S04]  /*6eb20*/  STL.64 [R1+0x70], R6 ;  /* 0x0000700601007387 */ /* 0x0009e80000100a00 */
[----:B------:R4:W-:Y:S04]  /*6eb30*/  LDGSTS.E [R2+0x43300], desc[UR22][R6.64], P1 ;  /* 0x4330000006027fae */ /* 0x0009e800089a1016 */
[----:B------:R-:W3:Y:S01]  /*6eb40*/  LDL.LU.64 R176, [R1+0xcd0] ;  /* 0x000cd00001b07983 */ /* 0x000ee20000300a00 */
[----:B----4-:R-:W-:-:S04]  /*6eb50*/  IADD3 R6, P2, PT, R192, UR14, RZ ;  /* 0x0000000ec0067c10 */ /* 0x010fc8000ff5e0ff */
[----:B------:R-:W-:-:S05]  /*6eb60*/  IADD3.X R7, PT, PT, R193, UR15, RZ, P2, !PT ;  /* 0x0000000fc1077c10 */ /* 0x000fca00097fe4ff */
[----:B------:R1:W-:Y:S04]  /*6eb70*/  STL.64 [R1+0x98], R6 ;  /* 0x0000980601007387 */ /* 0x0003e80000100a00 */
[----:B------:R1:W-:Y:S04]  /*6eb80*/  LDGSTS.E [R2+0x43700], desc[UR22][R6.64], P1 ;  /* 0x4370000006027fae */ /* 0x0003e800089a1016 */
[----:B------:R-:W4:Y:S01]  /*6eb90*/  LDL.LU.64 R192, [R1+0xca0] ;  /* 0x000ca00001c07983 */ /* 0x000f220000300a00 */
[----:B-1----:R-:W-:-:S04]  /*6eba0*/  IADD3 R6, P2, PT, R20, UR14, RZ ;  /* 0x0000000e14067c10 */ /* 0x002fc8000ff5e0ff */
[----:B------:R-:W-:-:S05]  /*6ebb0*/  IADD3.X R7, PT, PT, R21, UR15, RZ, P2, !PT ;  /* 0x0000000f15077c10 */ /* 0x000fca00097fe4ff */
[----:B------:R2:W-:Y:S04]  /*6ebc0*/  STL.64 [R1+0xb8], R6 ;  /* 0x0000b80601007387 */ /* 0x0005e80000100a00 */
[----:B------:R-:W4:Y:S04]  /*6ebd0*/  LDL.LU.64 R20, [R1+0xc60] ;  /* 0x000c600001147983 */ /* 0x000f280000300a00 */
[----:B------:R2:W-:Y:S02]  /*6ebe0*/  LDGSTS.E [R2+0x43b00], desc[UR22][R6.64], P1 ;  /* 0x43b0000006027fae */ /* 0x0005e400089a1016 */
[----:B--2---:R-:W-:-:S04]  /*6ebf0*/  IADD3 R6, P2, PT, R234, UR14, RZ ;  /* 0x0000000eea067c10 */ /* 0x004fc8000ff5e0ff */
[----:B------:R-:W-:-:S05]  /*6ec00*/  IADD3.X R7, PT, PT, R235, UR15, RZ, P2, !PT ;  /* 0x0000000feb077c10 */ /* 0x000fca00097fe4ff */
[----:B------:R1:W-:Y:S04]  /*6ec10*/  STL.64 [R1+0xd0], R6 ;  /* 0x0000d00601007387 */ /* 0x0003e80000100a00 */
[----:B------:R1:W-:Y:S04]  /*6ec20*/  LDGSTS.E [R2+0x43f00], desc[UR22][R6.64], P1 ;  /* 0x43f0000006027fae */ /* 0x0003e800089a1016 */
[----:B------:R-:W2:Y:S01]  /*6ec30*/  LDL.LU.64 R234, [R1+0xc30] ;  /* 0x000c300001ea7983 */ /* 0x000ea20000300a00 */
[----:B-1----:R-:W-:-:S04]  /*6ec40*/  IADD3 R6, P2, PT, R242, UR14, RZ ;  /* 0x0000000ef2067c10 */ /* 0x002fc8000ff5e0ff */
        /* <DEDUP_REMOVED lines=235> */
[----:B------:R-:W-:Y:S02]  /*6fb00*/  IADD3.X R7, PT, PT, R21, UR15, RZ, P2, !PT ;  /* 0x0000000f15077c10 */ /* 0x000fe400097fe4ff */
[----:B------:R-:W4:Y:S04]  /*6fb10*/  LDL.LU.64 R20, [R1+0xf78] ;  /* 0x000f780001147983 */ /* 0x000f280000300a00 */
[----:B------:R1:W-:Y:S01]  /*6fb20*/  STL.64 [R1+0xea0], R6 ;  /* 0x000ea00601007387 */ /* 0x0003e20000100a00 */
[----:B------:R-:W-:-:S05]  /*6fb30*/  VIADD R10, R10, 0x100000 ;  /* 0x001000000a0a7836 */ /* 0x000fca0000000000 */
[----:B------:R1:W-:Y:S01]  /*6fb40*/  LDGSTS.E [R10+0x67f00], desc[UR22][R6.64], P1 ;  /* 0x67f00000060a7fae */ /* 0x0003e200089a1016 */
[----:B--2---:R-:W-:-:S04]  /*6fb50*/  IADD3 R62, P2, PT, R234, UR14, RZ ;  /* 0x0000000eea3e7c10 */ /* 0x004fc8000ff5e0ff */
[----:B------:R-:W-:Y:S02]  /*6fb60*/  IADD3.X R63, PT, PT, R235, UR15, RZ, P2, !PT ;  /* 0x0000000feb3f7c10 */ /* 0x000fe400097fe4ff */
[----:B------:R-:W2:Y:S01]  /*6fb70*/  LDL.LU.64 R234, [R1+0xf70] ;  /* 0x000f700001ea7983 */ /* 0x000ea20000300a00 */
[----:B------:R-:W-:-:S04]  /*6fb80*/  IADD3 R8, P2, PT, R242, UR14, RZ ;  /* 0x0000000ef2087c10 */ /* 0x000fc8000ff5e0ff */
[----:B------:R-:W-:Y:S02]  /*6fb90*/  IADD3.X R9, PT, PT, R243, UR15, RZ, P2, !PT ;  /* 0x0000000ff3097c10 */ /* 0x000fe400097fe4ff */
[----:B------:R-:W2:Y:S04]  /*6fba0*/  LDL.LU.64 R242, [R1+0xf60] ;  /* 0x000f600001f27983 */ /* 0x000ea80000300a00 */
[----:B------:R-:W2:Y:S04]  /*6fbb0*/  LDL.LU.64 R48, [R1+0xf50] ;  /* 0x000f500001307983 */ /* 0x000ea80000300a00 */
[----:B------:R-:W2:Y:S04]  /*6fbc0*/  LDL.LU.64 R76, [R1+0xf40] ;  /* 0x000f4000014c7983 */ /* 0x000ea80000300a00 */
[----:B------:R-:W2:Y:S04]  /*6fbd0*/  LDL.LU.64 R64, [R1+0xf30] ;  /* 0x000f300001407983 */ /* 0x000ea80000300a00 */
[----:B------:R-:W2:Y:S01]  /*6fbe0*/  LDL.LU.64 R74, [R1+0xf20] ;  /* 0x000f2000014a7983 */ /* 0x000ea20000300a00 */
[----:B-1----:R-:W-:-:S04]  /*6fbf0*/  IADD3 R6, P2, PT, R114, UR14, RZ ;  /* 0x0000000e72067c10 */ /* 0x002fc8000ff5e0ff */
[----:B------:R-:W-:Y:S02]  /*6fc00*/  IADD3.X R7, PT, PT, R115, UR15, RZ, P2, !PT ;  /* 0x0000000f73077c10 */ /* 0x000fe400097fe4ff */
[----:B------:R-:W-:-:S04]  /*6fc10*/  IADD3 R114, P2, PT, R146, UR14, RZ ;  /* 0x0000000e92727c10 */ /* 0x000fc8000ff5e0ff */
[----:B------:R-:W-:Y:S02]  /*6fc20*/  IADD3.X R115, PT, PT, R147, UR15, RZ, P2, !PT ;  /* 0x0000000f93737c10 */ /* 0x000fe400097fe4ff */
[----:B---3--:R-:W-:-:S04]  /*6fc30*/  IADD3 R146, P2, PT, R176, UR14, RZ ;  /* 0x0000000eb0927c10 */ /* 0x008fc8000ff5e0ff */
[----:B------:R-:W-:Y:S02]  /*6fc40*/  IADD3.X R147, PT, PT, R177, UR15, RZ, P2, !PT ;  /* 0x0000000fb1937c10 */ /* 0x000fe400097fe4ff */
[----:B----4-:R-:W-:-:S04]  /*6fc50*/  IADD3 R176, P2, PT, R192, UR14, RZ ;  /* 0x0000000ec0b07c10 */ /* 0x010fc8000ff5e0ff */
[----:B------:R-:W-:Y:S02]  /*6fc60*/  IADD3.X R177, PT, PT, R193, UR15, RZ, P2, !PT ;  /* 0x0000000fc1b17c10 */ /* 0x000fe400097fe4ff */
[----:B------:R-:W-:-:S04]  /*6fc70*/  IADD3 R192, P2, PT, R20, UR14, RZ ;  /* 0x0000000e14c07c10 */ /* 0x000fc8000ff5e0ff */
[----:B------:R-:W-:Y:S02]  /*6fc80*/  IADD3.X R193, PT, PT, R21, UR15, RZ, P2, !PT ;  /* 0x0000000f15c17c10 */ /* 0x000fe400097fe4ff */
[----:B------:R-:W3:Y:S04]  /*6fc90*/  LDL.LU.64 R20, [R1+0xec8] ;  /* 0x000ec80001147983 */ /* 0x000ee80000300a00 */
[----:B------:R-:W4:Y:S04]  /*6fca0*/  LDL.LU.64 R42, [R1+0xec0] ;  /* 0x000ec000012a7983 */ /* 0x000f280000300a00 */
[----:B------:R-:W4:Y:S04]  /*6fcb0*/  LDL.LU.64 R44, [R1+0xe98] ;  /* 0x000e9800012c7983 */ /* 0x000f280000300a00 */
[----:B------:R-:W4:Y:S04]  /*6fcc0*/  LDL.LU.64 R46, [R1+0xe78] ;  /* 0x000e7800012e7983 */ /* 0x000f280000300a00 */
[----:B------:R-:W4:Y:S01]  /*6fcd0*/  LDL.LU.64 R18, [R1+0xe58] ;  /* 0x000e580001127983 */ /* 0x000f220000300a00 */
[----:B------:R-:W-:-:S05]  /*6fce0*/  VIADD R2, R5, 0x100000 ;  /* 0x0010000005027836 */ /* 0x000fca0000000000 */
[----:B------:R-:W-:Y:S04]  /*6fcf0*/  LDGSTS.E [R2+0x40380], desc[UR22][R62.64], P1 ;  /* 0x403800003e027fae */ /* 0x000fe800089a1016 */
[----:B------:R-:W-:Y:S04]  /*6fd00*/  LDGSTS.E [R2+0x40780], desc[UR22][R8.64], P1 ;  /* 0x4078000008027fae */ /* 0x000fe800089a1016 */
[----:B------:R-:W-:Y:S04]  /*6fd10*/  LDGSTS.E [R2+0x40b80], desc[UR22][R6.64], P1 ;  /* 0x40b8000006027fae */ /* 0x000fe800089a1016 */
[----:B------:R-:W-:Y:S04]  /*6fd20*/  LDGSTS.E [R2+0x40f80], desc[UR22][R114.64], P1 ;  /* 0x40f8000072027fae */ /* 0x000fe800089a1016 */
[----:B------:R-:W-:Y:S04]  /*6fd30*/  LDGSTS.E [R2+0x41380], desc[UR22][R146.64], P1 ;  /* 0x4138000092027fae */ /* 0x000fe800089a1016 */
[----:B------:R-:W-:Y:S04]  /*6fd40*/  LDGSTS.E [R2+0x41780], desc[UR22][R176.64], P1 ;  /* 0x41780000b0027fae */ /* 0x000fe800089a1016 */
[----:B------:R-:W-:Y:S01]  /*6fd50*/  LDGSTS.E [R2+0x41b80], desc[UR22][R192.64], P1 ;  /* 0x41b80000c0027fae */ /* 0x000fe200089a1016 */
[----:B--2---:R-:W-:-:S04]  /*6fd60*/  IADD3 R226, P2, PT, R234, UR14, RZ ;  /* 0x0000000eeae27c10 */ /* 0x004fc8000ff5e0ff */
[----:B------:R-:W-:-:S05]  /*6fd70*/  IADD3.X R227, PT, PT, R235, UR15, RZ, P2, !PT ;  /* 0x0000000febe37c10 */ /* 0x000fca00097fe4ff */
[----:B------:R-:W-:Y:S01]  /*6fd80*/  LDGSTS.E [R2+0x41f80], desc[UR22][R226.64], P1 ;  /* 0x41f80000e2027fae */ /* 0x000fe200089a1016 */
[----:B------:R-:W-:-:S04]  /*6fd90*/  IADD3 R234, P2, PT, R242, UR14, RZ ;  /* 0x0000000ef2ea7c10 */ /* 0x000fc8000ff5e0ff */
[----:B------:R-:W-:Y:S02]  /*6fda0*/  IADD3.X R235, PT, PT, R243, UR15, RZ, P2, !PT ;  /* 0x0000000ff3eb7c10 */ /* 0x000fe400097fe4ff */
[----:B------:R-:W-:-:S03]  /*6fdb0*/  IADD3 R242, P2, PT, R48, UR14, RZ ;  /* 0x0000000e30f27c10 */ /* 0x000fc6000ff5e0ff */
[----:B------:R-:W-:Y:S01]  /*6fdc0*/  LDGSTS.E [R2+0x42380], desc[UR22][R234.64], P1 ;  /* 0x42380000ea027fae */ /* 0x000fe200089a1016 */
[----:B------:R-:W-:Y:S02]  /*6fdd0*/  IADD3.X R243, PT, PT, R49, UR15, RZ, P2, !PT ;  /* 0x0000000f31f37c10 */ /* 0x000fe400097fe4ff */
[----:B------:R-:W-:-:S03]  /*6fde0*/  IADD3 R48, P2, PT, R76, UR14, RZ ;  /* 0x0000000e4c307c10 */ /* 0x000fc6000ff5e0ff */
[----:B------:R-:W-:Y:S01]  /*6fdf0*/  LDGSTS.E [R2+0x42780], desc[UR22][R242.64], P1 ;  /* 0x42780000f2027fae */ /* 0x000fe200089a1016 */
[----:B------:R-:W-:Y:S02]  /*6fe00*/  IADD3.X R49, PT, PT, R77, UR15, RZ, P2, !PT ;  /* 0x0000000f4d317c10 */ /* 0x000fe400097fe4ff */
[----:B------:R-:W-:-:S03]  /*6fe10*/  IADD3 R76, P2, PT, R64, UR14, RZ ;  /* 0x0000000e404c7c10 */ /* 0x000fc6000ff5e0ff */
[----:B------:R-:W-:Y:S01]  /*6fe20*/  LDGSTS.E [R2+0x42b80], desc[UR22][R48.64], P1 ;  /* 0x42b8000030027fae */ /* 0x000fe200089a1016 */
[----:B------:R-:W-:-:S03]  /*6fe30*/  IADD3.X R77, PT, PT, R65, UR15, RZ, P2, !PT ;  /* 0x0000000f414d7c10 */ /* 0x000fc600097fe4ff */
[----:B------:R-:W2:Y:S01]  /*6fe40*/  LDL.LU.64 R64, [R1+0xdf8] ;  /* 0x000df80001407983 */ /* 0x000ea20000300a00 */
[----:B------:R-:W-:-:S03]  /*6fe50*/  IADD3 R14, P2, PT, R74, UR14, RZ ;  /* 0x0000000e4a0e7c10 */ /* 0x000fc6000ff5e0ff */
[----:B------:R-:W-:Y:S01]  /*6fe60*/  LDGSTS.E [R2+0x42f80], desc[UR22][R76.64], P1 ;  /* 0x42f800004c027fae */ /* 0x000fe200089a1016 */
[----:B------:R-:W-:-:S05]  /*6fe70*/  IADD3.X R15, PT, PT, R75, UR15, RZ, P2, !PT ;  /* 0x0000000f4b0f7c10 */ /* 0x000fca00097fe4ff */
[----:B------:R3:W-:Y:S04]  /*6fe80*/  STL.64 [R1+0x38], R14 ;  /* 0x0000380e01007387 */ /* 0x0007e80000100a00 */
[----:B------:R3:W-:Y:S04]  /*6fe90*/  LDGSTS.E [R2+0x43380], desc[UR22][R14.64], P1 ;  /* 0x433800000e027fae */ /* 0x0007e800089a1016 */
[----:B------:R-:W2:Y:S01]  /*6fea0*/  LDL.LU.64 R74, [R1+0xde0] ;  /* 0x000de000014a7983 */ /* 0x000ea20000300a00 */
[----:B---3--:R-:W-:-:S04]  /*6feb0*/  IADD3 R14, P2, PT, R20, UR14, RZ ;  /* 0x0000000e140e7c10 */ /* 0x008fc8000ff5e0ff */
[----:B------:R-:W-:-:S05]  /*6fec0*/  IADD3.X R15, PT, PT, R21, UR15, RZ, P2, !PT ;  /* 0x0000000f150f7c10 */ /* 0x000fca00097fe4ff */
[----:B------:R4:W-:Y:S04]  /*6fed0*/  STL.64 [R1+0x68], R14 ;  /* 0x0000680e01007387 */ /* 0x0009e80000100a00 */
[----:B------:R-:W3:Y:S04]  /*6fee0*/  LDL.LU.64 R20, [R1+0xdc8] ;  /* 0x000dc80001147983 */ /* 0x000ee80000300a00 */
[----:B------:R4:W-:Y:S02]  /*6fef0*/  LDGSTS.E [R2+0x43780], desc[UR22][R14.64], P1 ;  /* 0x437800000e027fae */ /* 0x0009e400089a1016 */
        /* <DEDUP_REMOVED lines=10> */
[----:B-1----:R-:W-:-:S04]  /*6ffa0*/  IADD3 R14, P2, PT, R46, UR14, RZ ;  /* 0x0000000e2e0e7c10 */ /* 0x002fc8000ff5e0ff */
[----:B------:R-:W-:-:S05]  /*6ffb0*/  IADD3.X R15, PT, PT, R47, UR15, RZ, P2, !PT ;  /* 0x0000000f2f0f7c10 */ /* 0x000fca00097fe4ff */
[----:B------:R1:W-:Y:S04]  /*6ffc0*/  STL.64 [R1+0xe8], R14 ;  /* 0x0000e80e01007387 */ /* 0x0003e80000100a00 */
[----:B------:R1:W-:Y:S04]  /*6ffd0*/  LDGSTS.E [R2+0x44380], desc[UR22][R14.64], P1 ;  /* 0x443800000e027fae */ /* 0x0003e800089a1016 */
[----:B------:R-:W4:Y:S01]  /*6ffe0*/  LDL.LU.64 R46, [R1+0xd70] ;  /* 0x000d7000012e7983 */ /* 0x000f220000300a00 */
[----:B-1----:R-:W-:-:S04]  /*6fff0*/  IADD3 R14, P2, PT, R18, UR14, RZ ;  /* 0x0000000e120e7c10 */ /* 0x002fc8000ff5e0ff */
[----:B------:R-:W-:-:S05]  /*70000*/  IADD3.X R15, PT, PT, R19, UR15, RZ, P2, !PT ;  /* 0x0000000f130f7c10 */ /* 0x000fca00097fe4ff */
[----:B------:R2:W-:Y:S04]  /*70010*/  STL.64 [R1+0x128], R14 ;  /* 0x0001280e01007387 */ /* 0x0005e80000100a00 */
[----:B------:R2:W-:Y:S04]  /*70020*/  LDGSTS.E [R2+0x44780], desc[UR22][R14.64], P1 ;  /* 0x447800000e027fae */ /* 0x0005e800089a1016 */
[----:B------:R-:W4:Y:S01]  /*70030*/  LDL.LU.64 R18, [R1+0xd40] ;  /* 0x000d400001127983 */ /* 0x000f220000300a00 */
[----:B--2---:R-:W-:-:S04]  /*70040*/  IADD3 R14, P2, PT, R64, UR14, RZ ;  /* 0x0000000e400e7c10 */ /* 0x004fc8000ff5e0ff */
[----:B------:R-:W-:-:S05]  /*70050*/  IADD3.X R15, PT, PT, R65, UR15, RZ, P2, !PT ;  /* 0x0000000f410f7c10 */ /* 0x000fca00097fe4ff */
[----:B------:R1:W-:Y:S04]  /*70060*/  STL.64 [R1+0x168], R14 ;  /* 0x0001680e01007387 */ /* 0x0003e80000100a00 */
[----:B------:R-:W2:Y:S04]  /*70070*/  LDL.LU.64 R64, [R1+0xd18] ;  /* 0x000d180001407983 */ /* 0x000ea80000300a00 */
[----:B------:R1:W-:Y:S02]  /*70080*/  LDGSTS.E [R2+0x44b80], desc[UR22][R14.64], P1 ;  /* 0x44b800000e027fae */ /* 0x0003e400089a1016 */
        /* <DEDUP_REMOVED lines=159> */
[----:B------:R1:W-:Y:S04]  /*70a80*/  LDGSTS.E [R2+0x64b80], desc[UR22][R14.64], P1 ;  /* 0x64b800000e027fae */ /* 0x0003e800089a1016 */
[----:B------:R-:W4:Y:S01]  /*70a90*/  LDL.LU.64 R44, [R1+0x638] ;  /* 0x00063800012c7983 */ /* 0x000f220000300a00 */
        /* <DEDUP_REMOVED lines=16> */
[----:B------:R-:W-:Y:S02]  /*70ba0*/  IADD3.X R15, PT, PT, R75, UR15, RZ, P2, !PT ;  /* 0x0000000f4b0f7c10 */ /* 0x000fe400097fe4ff */
[----:B------:R-:W2:Y:S04]  /*70bb0*/  LDL.LU.64 R74, [R1+0x618] ;  /* 0x00061800014a7983 */ /* 0x000ea80000300a00 */
[----:B------:R3:W-:Y:S04]  /*70bc0*/  STL.64 [R1+0xaa0], R14 ;  /* 0x000aa00e01007387 */ /* 0x0007e80000100a00 */
[----:B------:R3:W-:Y:S02]  /*70bd0*/  LDGSTS.E [R2+0x65b80], desc[UR22][R14.64], P1 ;  /* 0x65b800000e027fae */ /* 0x0007e400089a1016 */
[----:B---3--:R-:W-:-:S04]  /*70be0*/  IADD3 R14, P2, PT, R20, UR14, RZ ;  /* 0x0000000e140e7c10 */ /* 0x008fc8000ff5e0ff */
[----:B------:R-:W-:Y:S02]  /*70bf0*/  IADD3.X R15, PT, PT, R21, UR15, RZ, P2, !PT ;  /* 0x0000000f150f7c10 */ /* 0x000fe400097fe4ff */
[----:B------:R-:W3:Y:S04]  /*70c00*/  LDL.LU.64 R20, [R1+0x5e0] ;  /* 0x0005e00001147983 */ /* 0x000ee80000300a00 */
[----:B------:R4:W-:Y:S04]  /*70c10*/  STL.64 [R1+0xaf0], R14 ;  /* 0x000af00e01007387 */ /* 0x0009e80000100a00 */
[----:B------:R4:W-:Y:S02]  /*70c20*/  LDGSTS.E [R2+0x65f80], desc[UR22][R14.64], P1 ;  /* 0x65f800000e027fae */ /* 0x0009e400089a1016 */
[----:B----4-:R-:W-:-:S04]  /*70c30*/  IADD3 R14, P2, PT, R40, UR14, RZ ;  /* 0x0000000e280e7c10 */ /* 0x010fc8000ff5e0ff */
[----:B------:R-:W-:-:S05]  /*70c40*/  IADD3.X R15, PT, PT, R41, UR15, RZ, P2, !PT ;  /* 0x0000000f290f7c10 */ /* 0x000fca00097fe4ff */
[----:B------:R1:W-:Y:S04]  /*70c50*/  STL.64 [R1+0xb18], R14 ;  /* 0x000b180e01007387 */ /* 0x0003e80000100a00 */
[----:B------:R1:W-:Y:S02]  /*70c60*/  LDGSTS.E [R2+0x66380], desc[UR22][R14.64], P1 ;  /* 0x663800000e027fae */ /* 0x0003e400089a1016 */
[----:B-1----:R-:W-:-:S04]  /*70c70*/  IADD3 R14, P2, PT, R42, UR14, RZ ;  /* 0x0000000e2a0e7c10 */ /* 0x002fc8000ff5e0ff */
        /* <DEDUP_REMOVED lines=15> */
[----:B--2---:R-:W-:-:S04]  /*70d70*/  IADD3 R14, P2, PT, R64, UR14, RZ ;  /* 0x0000000e400e7c10 */ /* 0x004fc8000ff5e0ff */
[----:B------:R-:W-:-:S05]  /*70d80*/  IADD3.X R15, PT, PT, R65, UR15, RZ, P2, !PT ;  /* 0x0000000f410f7c10 */ /* 0x000fca00097fe4ff */
[----:B------:R1:W-:Y:S04]  /*70d90*/  STL.64 [R1+0xc30], R14 ;  /* 0x000c300e01007387 */ /* 0x0003e80000100a00 */
[----:B------:R1:W-:Y:S02]  /*70da0*/  LDGSTS.E [R2+0x67780], desc[UR22][R14.64], P1 ;  /* 0x677800000e027fae */ /* 0x0003e400089a1016 */
[----:B-1----:R-:W-:-:S04]  /*70db0*/  IADD3 R14, P2, PT, R74, UR14, RZ ;  /* 0x0000000e4a0e7c10 */ /* 0x002fc8000ff5e0ff */
[----:B------:R-:W-:-:S05]  /*70dc0*/  IADD3.X R15, PT, PT, R75, UR15, RZ, P2, !PT ;  /* 0x0000000f4b0f7c10 */ /* 0x000fca00097fe4ff */
[----:B------:R3:W-:Y:S04]  /*70dd0*/  STL.64 [R1+0xc78], R14 ;  /* 0x000c780e01007387 */ /* 0x0007e80000100a00 */
[----:B------:R3:W-:Y:S01]  /*70de0*/  LDGSTS.E [R2+0x67b80], desc[UR22][R14.64], P1 ;  /* 0x67b800000e027fae */ /* 0x0007e200089a1016 */
[----:B------:R-:W-:Y:S01]  /*70df0*/  VIADD R5, R5, 0x100000 ;  /* 0x0010000005057836 */ /* 0x000fe20000000000 */
[----:B------:R-:W-:Y:S01]  /*70e00*/  UMOV UR9, URZ ;  /* 0x000000ff00097c82 */ /* 0x000fe20008000000 */
[----:B---3--:R-:W-:-:S04]  /*70e10*/  IADD3 R14, P2, PT, R20, UR14, RZ ;  /* 0x0000000e140e7c10 */ /* 0x008fc8000ff5e0ff */
[----:B------:R-:W-:-:S05]  /*70e20*/  IADD3.X R15, PT, PT, R21, UR15, RZ, P2, !PT ;  /* 0x0000000f150f7c10 */ /* 0x000fca00097fe4ff */
[----:B------:R1:W-:Y:S01]  /*70e30*/  STL.64 [R1+0xe58], R14 ;  /* 0x000e580e01007387 */ /* 0x0003e20000100a00 */
[----:B------:R-:W-:-:S03]  /*70e40*/  ISETP.GE.AND P2, PT, R252, 0x100, PT ;  /* 0x00000100fc00780c */ /* 0x000fc60003f46270 */
[----:B------:R1:W-:Y:S01]  /*70e50*/  LDGSTS.E [R5+0x67f80], desc[UR22][R14.64], P1 ;  /* 0x67f800000e057fae */ /* 0x0003e200089a1016 */
[----:B------:R-:W-:-:S03]  /*70e60*/  ISETP.GE.AND P1, PT, R252, 0x80, PT ;  /* 0x00000080fc00780c */ /* 0x000fc60003f26270 */
[----:B------:R-:W0:Y:S06]  /*70e70*/  LDGDEPBAR ;  /* 0x00000000000079af */ /* 0x000e2c0000000000 */
[----:B------:R-:W-:Y:S05]  /*70e80*/  @!P2 BRA `(.L_x_7) ;  /* 0x000001cc00e4a947 */ /* 0x000fea0003800000 */
[----:B-----5:R-:W-:Y:S01]  /*70e90*/  STL.64 [R1+0x1828], R12 ;  /* 0x0018280c01007387 */ /* 0x020fe20000100a00 */
[----:B------:R-:W-:-:S03]  /*70ea0*/  SHF.R.S32.HI R2, RZ, 0x1f, R252 ;  /* 0x0000001fff027819 */ /* 0x000fc600000114fc */
[----:B------:R-:W-:Y:S01]  /*70eb0*/  STL [R1+0xe2c], R222 ;  /* 0x000e2cde01007387 */ /* 0x000fe20000100800 */
[----:B------:R-:W-:-:S03]  /*70ec0*/  LEA.HI R2, R2, R252, RZ, 0x7 ;  /* 0x000000fc02027211 */ /* 0x000fc600078f38ff */
[----:B------:R-:W-:Y:S04]  /*70ed0*/  STL [R1+0xe24], R223 ;  /* 0x000e24df01007387 */ /* 0x000fe80000100800 */
        /* <DEDUP_REMOVED lines=34> */
[----:B------:R-:W2:Y:S04]  /*71100*/  LDL.LU.64 R64, [R1+0x2b0] ;  /* 0x0002b00001407983 */ /* 0x000ea80000300a00 */
[----:B------:R-:W-:Y:S04]  /*71110*/  STL [R1+0xda0], R202 ;  /* 0x000da0ca01007387 */ /* 0x000fe80000100800 */
[----:B------:R-:W3:Y:S04]  /*71120*/  LDL.LU.64 R74, [R1+0x2d8] ;  /* 0x0002d800014a7983 */ /* 0x000ee80000300a00 */
[----:B------:R-:W-:Y:S04]  /*71130*/  STL [R1+0xd94], R203 ;  /* 0x000d94cb01007387 */ /* 0x000fe80000100800 */
[----:B------:R-:W-:Y:S04]  /*71140*/  STL [R1+0xd98], R200 ;  /* 0x000d98c801007387 */ /* 0x000fe80000100800 */
[----:B------:R-:W-:Y:S04]  /*71150*/  STL [R1+0xd8c], R201 ;  /* 0x000d8cc901007387 */ /* 0x000fe80000100800 */
[----:B------:R-:W4:Y:S04]  /*71160*/  LDL.LU.64 R20, [R1+0x228] ;  /* 0x0002280001147983 */ /* 0x000f280000300a00 */
        /* <DEDUP_REMOVED lines=23> */
[----:B------:R-:W-:Y:S01]  /*712e0*/  STL [R1+0xcdc], R105 ;  /* 0x000cdc6901007387 */ /* 0x000fe20000100800 */
[----:B--2---:R-:W-:-:S03]  /*712f0*/  IMAD.MOV.U32 R2, RZ, RZ, R65 ;  /* 0x000000ffff027224 */ /* 0x004fc600078e0041 */
[----:B------:R-:W-:Y:S04]  /*71300*/  STL [R1+0xce4], R64 ;  /* 0x000ce44001007387 */ /* 0x000fe80000100800 */
[----:B---3--:R-:W-:Y:S04]  /*71310*/  STL [R1+0xcec], R74 ;  /* 0x000cec4a01007387 */ /* 0x008fe80000100800 */
[----:B------:R2:W-:Y:S04]  /*71320*/  STL [R1+0xce0], R2 ;  /* 0x000ce00201007387 */ /* 0x0005e80000100800 */
[----:B------:R-:W-:Y:S01]  /*71330*/  STL [R1+0xcf4], R210 ;  /* 0x000cf4d201007387 */ /* 0x000fe20000100800 */
[----:B--2---:R-:W-:-:S05]  /*71340*/  IMAD.MOV.U32 R2, RZ, RZ, R75 ;  /* 0x000000ffff027224 */ /* 0x004fca00078e004b */
[----:B------:R2:W-:Y:S04]  /*71350*/  STL [R1+0xce8], R2 ;  /* 0x000ce80201007387 */ /* 0x0005e80000100800 */
[----:B------:R-:W-:Y:S04]  /*71360*/  STL [R1+0xcf0], R211 ;  /* 0x000cf0d301007387 */ /* 0x000fe80000100800 */
[----:B----4-:R3:W-:Y:S01]  /*71370*/  STL [R1+0xcfc], R20 ;  /* 0x000cfc1401007387 */ /* 0x0107e20000100800 */
[----:B--2---:R-:W-:-:S03]  /*71380*/  IMAD.MOV.U32 R2, RZ, RZ, R21 ;  /* 0x000000ffff027224 */ /* 0x004fc600078e0015 */
[----:B------:R-:W-:Y:S04]  /*71390*/  STL [R1+0xd04], R196 ;  /* 0x000d04c401007387 */ /* 0x000fe80000100800 */
[----:B------:R-:W-:Y:S04]  /*713a0*/  STL [R1+0xcf8], R2 ;  /* 0x000cf80201007387 */ /* 0x000fe80000100800 */
[----:B------:R-:W-:Y:S04]  /*713b0*/  STL [R1+0xd00], R197 ;  /* 0x000d00c501007387 */ /* 0x000fe80000100800 */
[----:B------:R-:W-:Y:S04]  /*713c0*/  STL [R1+0xd0c], R198 ;  /* 0x000d0cc601007387 */ /* 0x000fe80000100800 */
[----:B------:R-:W2:Y:S04]  /*713d0*/  LDL.LU.64 R64, [R1+0x498] ;  /* 0x0004980001407983 */ /* 0x000ea80000300a00 */
        /* <DEDUP_REMOVED lines=8> */
[----:B---3--:R-:W3:Y:S04]  /*71460*/  LDL.LU.64 R20, [R1+0x460] ;  /* 0x0004600001147983 */ /* 0x008ee80000300a00 */
[----:B------:R-:W-:Y:S04]  /*71470*/  STL [R1+0xd2c], R148 ;  /* 0x000d2c9401007387 */ /* 0x000fe80000100800 */
[----:B------:R-:W-:Y:S04]  /*71480*/  STL [R1+0xd28], R149 ;  /* 0x000d289501007387 */ /* 0x000fe80000100800 */
[----:B------:R-:W-:Y:S04]  /*71490*/  STL [R1+0xd30], R134 ;  /* 0x000d308601007387 */ /* 0x000fe80000100800 */
[----:B------:R-:W3:Y:S04]  /*714a0*/  LDL.LU.64 R30, [R1+0x468] ;  /* 0x00046800011e7983 */ /* 0x000ee80000300a00 */
[----:B------:R-:W-:Y:S04]  /*714b0*/  STL [R1+0xccc], R135 ;  /* 0x000ccc8701007387 */ /* 0x000fe80000100800 */
[----:B------:R-:W-:Y:S04]  /*714c0*/  STL [R1+0xcd4], R132 ;  /* 0x000cd48401007387 */ /* 0x000fe80000100800 */
[----:B------:R-:W3:Y:S04]  /*714d0*/  LDL.LU.64 R32, [R1+0x3d0] ;  /* 0x0003d00001207983 */ /* 0x000ee80000300a00 */
[----:B------:R-:W-:Y:S04]  /*714e0*/  STL [R1+0xcd0], R133 ;  /* 0x000cd08501007387 */ /* 0x000fe80000100800 */
[----:B------:R-:W-:Y:S04]  /*714f0*/  STL [R1+0xcd8], R118 ;  /* 0x000cd87601007387 */ /* 0x000fe80000100800 */
[----:B------:R-:W3:Y:S04]  /*71500*/  LDL.LU.64 R34, [R1+0x3f0] ;  /* 0x0003f00001227983 */ /* 0x000ee80000300a00 */
[----:B------:R1:W-:Y:S04]  /*71510*/  STL [R1+0xcc4], R119 ;  /* 0x000cc47701007387 */ /* 0x0003e80000100800 */
[----:B------:R-:W-:Y:S01]  /*71520*/  STL [R1+0xcc8], R116 ;  /* 0x000cc87401007387 */ /* 0x000fe20000100800 */
[----:B-1----:R-:W-:-:S03]  /*71530*/  IMAD.MOV.U32 R14, RZ, RZ, R101 ;  /* 0x000000ffff0e7224 */ /* 0x002fc600078e0065 */
[----:B------:R-:W3:Y:S04]  /*71540*/  LDL.LU.64 R36, [R1+0x378] ;  /* 0x0003780001247983 */ /* 0x000ee80000300a00 */
[----:B------:R-:W-:Y:S04]  /*71550*/  STL [R1+0xcbc], R117 ;  /* 0x000cbc7501007387 */ /* 0x000fe80000100800 */
[----:B------:R1:W-:Y:S04]  /*71560*/  STL [R1+0xcc0], R102 ;  /* 0x000cc06601007387 */ /* 0x0003e80000100800 */
[----:B------:R-:W3:Y:S04]  /*71570*/  LDL.LU.64 R38, [R1+0x380] ;  /* 0x0003800001267983 */ /* 0x000ee80000300a00 */
[----:B------:R-:W-:Y:S04]  /*71580*/  STL [R1+0xcb4], R103 ;  /* 0x000cb46701007387 */ /* 0x000fe80000100800 */
[----:B------:R1:W-:Y:S04]  /*71590*/  STL [R1+0xcb8], R100 ;  /* 0x000cb86401007387 */ /* 0x0003e80000100800 */
[----:B------:R-:W3:Y:S04]  /*715a0*/  LDL.LU.64 R40, [R1+0x338] ;  /* 0x0003380001287983 */ /* 0x000ee80000300a00 */
[----:B------:R-:W3:Y:S01]  /*715b0*/  LDL.LU.64 R42, [R1+0x340] ;  /* 0x00034000012a7983 */ /* 0x000ee20000300a00 */
[----:B--2---:R-:W-:-:S02]  /*715c0*/  IMAD.MOV.U32 R15, RZ, RZ, R64 ;  /* 0x000000ffff0f7224 */ /* 0x004fc400078e0040 */
[----:B------:R-:W-:-:S03]  /*715d0*/  IMAD.MOV.U32 R16, RZ, RZ, R65 ;  /* 0x000000ffff107224 */ /* 0x000fc600078e0041 */
[----:B------:R-:W-:Y:S04]  /*715e0*/  STL.64 [R1+0x1830], R14 ;  /* 0x0018300e01007387 */ /* 0x000fe80000100a00 */
[----:B------:R-:W2:Y:S01]  /*715f0*/  LDL.LU.64 R44, [R1+0x310] ;  /* 0x00031000012c7983 */ /* 0x000ea20000300a00 */
[----:B----4-:R-:W-:Y:S02]  /*71600*/  IMAD.MOV.U32 R17, RZ, RZ, R74 ;  /* 0x000000ffff117224 */ /* 0x010fe400078e004a */
[----:B------:R-:W-:-:S03]  /*71610*/  IMAD.MOV.U32 R18, RZ, RZ, R75 ;  /* 0x000000ffff127224 */ /* 0x000fc600078e004b */
[----:B------:R4:W-:Y:S04]  /*71620*/  STL.64 [R1+0x1838], R16 ;  /* 0x0018381001007387 */ /* 0x0009e80000100a00 */
[----:B------:R-:W4:Y:S04]  /*71630*/  LDL.LU.64 R46, [R1+0x318] ;  /* 0x00031800012e7983 */ /* 0x000f280000300a00 */
[----:B------:R-:W4:Y:S01]  /*71640*/  LDL.LU.64 R64, [R1+0x2a8] ;  /* 0x0002a80001407983 */ /* 0x000f220000300a00 */
[----:B---3--:R-:W-:Y:S02]  /*71650*/  IMAD.MOV.U32 R19, RZ, RZ, R20 ;  /* 0x000000ffff137224 */ /* 0x008fe400078e0014 */
[----:B------:R-:W-:-:S03]  /*71660*/  IMAD.MOV.U32 R20, RZ, RZ, R21 ;  /* 0x000000ffff147224 */ /* 0x000fc600078e0015 */
[----:B------:R-:W-:Y:S04]  /*71670*/  STL.64 [R1+0x1840], R18 ;  /* 0x0018401201007387 */ /* 0x000fe80000100a00 */
[----:B------:R-:W3:Y:S01]  /*71680*/  LDL.LU.64 R74, [R1+0x2c8] ;  /* 0x0002c800014a7983 */ /* 0x000ee20000300a00 */
[----:B------:R-:W-:Y:S02]  /*71690*/  IMAD.MOV.U32 R21, RZ, RZ, R30 ;  /* 0x000000ffff157224 */ /* 0x000fe400078e001e */
[----:B------:R-:W-:-:S03]  /*716a0*/  IMAD.MOV.U32 R22, RZ, RZ, R31 ;  /* 0x000000ffff167224 */ /* 0x000fc600078e001f */
[----:B------:R-:W-:Y:S01]  /*716b0*/  STL.64 [R1+0x1848], R20 ;  /* 0x0018481401007387 */ /* 0x000fe20000100a00 */
        /* <DEDUP_REMOVED lines=13> */
[----:B------:R-:W-:Y:S02]  /*71790*/  IMAD.MOV.U32 R32, RZ, RZ, R41 ;  /* 0x000000ffff207224 */ /* 0x000fe400078e0029 */
[----:B------:R-:W-:Y:S01]  /*717a0*/  IMAD.MOV.U32 R33, RZ, RZ, R42 ;  /* 0x000000ffff217224 */ /* 0x000fe200078e002a */
[----:B------:R-:W-:Y:S01]  /*717b0*/  STL.64 [R1+0x1870], R30 ;  /* 0x0018701e01007387 */ /* 0x000fe20000100a00 */
[----:B------:R-:W-:-:S03]  /*717c0*/  IMAD.MOV.U32 R34, RZ, RZ, R43 ;  /* 0x000000ffff227224 */ /* 0x000fc600078e002b */
[----:B------:R-:W-:Y:S01]  /*717d0*/  STL.64 [R1+0x1878], R32 ;  /* 0x0018782001007387 */ /* 0x000fe20000100a00 */
[----:B--2---:R-:W-:Y:S02]  /*717e0*/  IMAD.MOV.U32 R35, RZ, RZ, R44 ;  /* 0x000000ffff237224 */ /* 0x004fe400078e002c */
[----:B------:R-:W-:-:S03]  /*717f0*/  IMAD.MOV.U32 R36, RZ, RZ, R45 ;  /* 0x000000ffff247224 */ /* 0x000fc600078e002d */
[----:B------:R-:W-:Y:S04]  /*71800*/  STL.64 [R1+0x1880], R34 ;  /* 0x0018802201007387 */ /* 0x000fe80000100a00 */
[----:B------:R-:W2:Y:S01]  /*71810*/  LDL.LU.64 R222, [R1+0x358] ;  /* 0x0003580001de7983 */ /* 0x000ea20000300a00 */
[----:B------:R-:W-:Y:S02]  /*71820*/  IMAD.MOV.U32 R4, RZ, RZ, R48 ;  /* 0x000000ffff047224 */ /* 0x000fe400078e0030 */
[----:B------:R-:W-:Y:S02]  /*71830*/  IMAD.MOV.U32 R5, RZ, RZ, R49 ;  /* 0x000000ffff057224 */ /* 0x000fe400078e0031 */
[----:B------:R-:W-:Y:S02]  /*71840*/  IMAD.MOV.U32 R220, RZ, RZ, R76 ;  /* 0x000000ffffdc7224 */ /* 0x000fe400078e004c */
[----:B----4-:R-:W-:-:S02]  /*71850*/  IMAD.MOV.U32 R37, RZ, RZ, R46 ;  /* 0x000000ffff257224 */ /* 0x010fc400078e002e */
[----:B------:R-:W-:Y:S02]  /*71860*/  IMAD.MOV.U32 R38, RZ, RZ, R47 ;  /* 0x000000ffff267224 */ /* 0x000fe400078e002f */
[----:B------:R-:W-:Y:S01]  /*71870*/  IMAD.MOV.U32 R39, RZ, RZ, R64 ;  /* 0x000000ffff277224 */ /* 0x000fe200078e0040 */
[----:B------:R-:W-:Y:S01]  /*71880*/  STL.64 [R1+0x1888], R36 ;  /* 0x0018882401007387 */ /* 0x000fe20000100a00 */
[----:B------:R-:W-:Y:S02]  /*71890*/  IMAD.MOV.U32 R40, RZ, RZ, R65 ;  /* 0x000000ffff287224 */ /* 0x000fe400078e0041 */
[----:B------:R-:W-:Y:S01]  /*718a0*/  IMAD.MOV.U32 R221, RZ, RZ, R77 ;  /* 0x000000ffffdd7224 */ /* 0x000fe200078e004d */
[----:B------:R-:W-:Y:S01]  /*718b0*/  STL.64 [R1+0x1890], R38 ;  /* 0x0018902601007387 */ /* 0x000fe20000100a00 */
[----:B---3--:R-:W-:Y:S02]  /*718c0*/  IMAD.MOV.U32 R41, RZ, RZ, R74 ;  /* 0x000000ffff297224 */ /* 0x008fe400078e004a */
[----:B------:R-:W-:-:S02]  /*718d0*/  IMAD.MOV.U32 R42, RZ, RZ, R75 ;  /* 0x000000ffff2a7224 */ /* 0x000fc400078e004b */
[----:B------:R-:W-:Y:S01]  /*718e0*/  IMAD.MOV.U32 R123, RZ, RZ, R60 ;  /* 0x000000ffff7b7224 */ /* 0x000fe200078e003c */
[----:B------:R-:W-:Y:S01]  /*718f0*/  STL.64 [R1+0x1898], R40 ;  /* 0x0018982801007387 */ /* 0x000fe20000100a00 */
[----:B------:R-:W-:Y:S02]  /*71900*/  IMAD.MOV.U32 R119, RZ, RZ, R90 ;  /* 0x000000ffff777224 */ /* 0x000fe400078e005a */
[----:B-1----:R-:W-:Y:S01]  /*71910*/  IMAD.MOV.U32 R102, RZ, RZ, R7 ;  /* 0x000000ffff667224 */ /* 0x002fe200078e0007 */
[----:B------:R-:W-:Y:S01]  /*71920*/  STL [R1+0xcac], R230 ;  /* 0x000cace601007387 */ /* 0x000fe20000100800 */
[----:B------:R-:W-:Y:S02]  /*71930*/  IMAD.MOV.U32 R122, RZ, RZ, R6 ;  /* 0x000000ffff7a7224 */ /* 0x000fe400078e0006 */
[----:B------:R-:W-:Y:S01]  /*71940*/  IMAD.MOV.U32 R135, RZ, RZ, R176 ;  /* 0x000000ffff877224 */ /* 0x000fe200078e00b0 */
[----:B------:R1:W-:Y:S01]  /*71950*/  STL [R1+0xcb0], R86 ;  /* 0x000cb05601007387 */ /* 0x0003e20000100800 */
[----:B------:R-:W-:-:S02]  /*71960*/  IMAD.MOV.U32 R134, RZ, RZ, R177 ;  /* 0x000000ffff867224 */ /* 0x000fc400078e00b1 */
[----:B------:R-:W-:Y:S01]  /*71970*/  IMAD.MOV.U32 R118, RZ, RZ, R94 ;  /* 0x000000ffff767224 */ /* 0x000fe200078e005e */
[----:B------:R-:W3:Y:S01]  /*71980*/  LDL.LU.64 R12, [R1+0x488] ;  /* 0x00048800010c7983 */ /* 0x000ee20000300a00 */
[----:B------:R-:W-:Y:S02]  /*71990*/  IMAD.MOV.U32 R65, RZ, RZ, R61 ;  /* 0x000000ffff417224 */ /* 0x000fe400078e003d */
[----:B------:R-:W-:Y:S01]  /*719a0*/  IMAD.MOV.U32 R74, RZ, RZ, R62 ;  /* 0x000000ffff4a7224 */ /* 0x000fe200078e003e */
[----:B------:R-:W4:Y:S01]  /*719b0*/  LDL.LU.64 R204, [R1+0x540] ;  /* 0x0005400001cc7983 */ /* 0x000f220000300a00 */
[----:B------:R-:W-:Y:S02]  /*719c0*/  IMAD.MOV.U32 R151, RZ, RZ, R192 ;  /* 0x000000ffff977224 */ /* 0x000fe400078e00c0 */
[----:B------:R-:W-:Y:S01]  /*719d0*/  IMAD.MOV.U32 R150, RZ, RZ, R193 ;  /* 0x000000ffff967224 */ /* 0x000fe200078e00c1 */
[----:B------:R-:W4:Y:S01]  /*719e0*/  LDL.LU.64 R206, [R1+0x20] ;  /* 0x0000200001ce7983 */ /* 0x000f220000300a00 */
[----:B------:R-:W-:-:S02]  /*719f0*/  IMAD.MOV.U32 R120, RZ, RZ, R88 ;  /* 0x000000ffff787224 */ /* 0x000fc400078e0058 */
[----:B------:R-:W-:Y:S02]  /*71a00*/  IMAD.MOV.U32 R44, RZ, RZ, R99 ;  /* 0x000000ffff2c7224 */ /* 0x000fe400078e0063 */
[----:B------:R-:W-:Y:S02]  /*71a10*/  IMAD.MOV.U32 R121, RZ, RZ, R78 ;  /* 0x000000ffff797224 */ /* 0x000fe400078e004e */
[----:B------:R-:W-:Y:S02]  /*71a20*/  IMAD.MOV.U32 R100, RZ, RZ, R79 ;  /* 0x000000ffff647224 */ /* 0x000fe400078e004f */
[----:B------:R-:W-:Y:S02]  /*71a30*/  IMAD.MOV.U32 R133, RZ, RZ, R164 ;  /* 0x000000ffff857224 */ /* 0x000fe400078e00a4 */
[----:B------:R-:W-:Y:S02]  /*71a40*/  IMAD.MOV.U32 R132, RZ, RZ, R165 ;  /* 0x000000ffff847224 */ /* 0x000fe400078e00a5 */
[----:B------:R-:W-:-:S02]  /*71a50*/  IMAD.MOV.U32 R45, RZ, RZ, R224 ;  /* 0x000000ffff2d7224 */ /* 0x000fc400078e00e0 */
[----:B------:R-:W-:Y:S02]  /*71a60*/  IMAD.MOV.U32 R46, RZ, RZ, R225 ;  /* 0x000000ffff2e7224 */ /* 0x000fe400078e00e1 */
[----:B------:R-:W-:Y:S02]  /*71a70*/  IMAD.MOV.U32 R167, RZ, RZ, R226 ;  /* 0x000000ffffa77224 */ /* 0x000fe400078e00e2 */
[----:B------:R-:W-:Y:S02]  /*71a80*/  IMAD.MOV.U32 R166, RZ, RZ, R227 ;  /* 0x000000ffffa67224 */ /* 0x000fe400078e00e3 */
[----:B------:R-:W-:Y:S02]  /*71a90*/  IMAD.MOV.U32 R43, RZ, RZ, R98 ;  /* 0x000000ffff2b7224 */ /* 0x000fe400078e0062 */
[----:B------:R-:W-:Y:S02]  /*71aa0*/  IMAD.MOV.U32 R101, RZ, RZ, R144 ;  /* 0x000000ffff657224 */ /* 0x000fe400078e0090 */
[----:B------:R-:W-:-:S02]  /*71ab0*/  IMAD.MOV.U32 R47, RZ, RZ, R231 ;  /* 0x000000ffff2f7224 */ /* 0x000fc400078e00e7 */
[----:B--2---:R-:W-:Y:S02]  /*71ac0*/  IMAD.MOV.U32 R61, RZ, RZ, R222 ;  /* 0x000000ffff3d7224 */ /* 0x004fe400078e00de */
[----:B------:R-:W-:Y:S02]  /*71ad0*/  IMAD.MOV.U32 R62, RZ, RZ, R223 ;  /* 0x000000ffff3e7224 */ /* 0x000fe400078e00df */
[----:B------:R-:W2:Y:S01]  /*71ae0*/  LDL.LU.64 R222, [R1+0x610] ;  /* 0x0006100001de7983 */ /* 0x000ea20000300a00 */
[----:B---3--:R-:W-:Y:S02]  /*71af0*/  IMAD.MOV.U32 R76, RZ, RZ, R12 ;  /* 0x000000ffff4c7224 */ /* 0x008fe400078e000c */
[----:B------:R-:W-:Y:S02]  /*71b00*/  IMAD.MOV.U32 R77, RZ, RZ, R13 ;  /* 0x000000ffff4d7224 */ /* 0x000fe400078e000d */
[----:B------:R-:W-:Y:S02]  /*71b10*/  IMAD.MOV.U32 R12, RZ, RZ, R4 ;  /* 0x000000ffff0c7224 */ /* 0x000fe400078e0004 */
[----:B------:R-:W-:-:S02]  /*71b20*/  IMAD.MOV.U32 R13, RZ, RZ, R5 ;  /* 0x000000ffff0d7224 */ /* 0x000fc400078e0005 */
[----:B------:R-:W3:Y:S04]  /*71b30*/  LDL.LU.64 R4, [R1+0x60] ;  /* 0x0000600001047983 */ /* 0x000ee80000300a00 */
[----:B------:R-:W3:Y:S04]  /*71b40*/  LDL.LU.64 R174, [R1+0x710] ;  /* 0x0007100001ae7983 */ /* 0x000ee80000300a00 */
[----:B------:R-:W3:Y:S04]  /*71b50*/  LDL.LU.64 R188, [R1+0x308] ;  /* 0x0003080001bc7983 */ /* 0x000ee80000300a00 */
[----:B------:R-:W3:Y:S01]  /*71b60*/  LDL.LU.64 R190, [R1+0x30] ;  /* 0x0000300001be7983 */ /* 0x000ee20000300a00 */
[----:B------:R-:W-:-:S02]  /*71b70*/  IMAD.MOV.U32 R75, RZ, RZ, R63 ;  /* 0x000000ffff4b7224 */ /* 0x000fc400078e003f */
[----:B------:R-:W-:Y:S02]  /*71b80*/  IMAD.MOV.U32 R63, RZ, RZ, R96 ;  /* 0x000000ffff3f7224 */ /* 0x000fe400078e0060 */
[----:B------:R-:W-:Y:S02]  /*71b90*/  IMAD.MOV.U32 R60, RZ, RZ, R9 ;  /* 0x000000ffff3c7224 */ /* 0x000fe400078e0009 */
[----:B------:R-:W-:Y:S02]  /*71ba0*/  IMAD.MOV.U32 R96, RZ, RZ, R91 ;  /* 0x000000ffff607224 */ /* 0x000fe400078e005b */
[----:B----4-:R-:W-:Y:S02]  /*71bb0*/  IMAD.MOV.U32 R90, RZ, RZ, R204 ;  /* 0x000000ffff5a7224 */ /* 0x010fe400078e00cc */
[----:B------:R-:W-:Y:S02]  /*71bc0*/  IMAD.MOV.U32 R91, RZ, RZ, R205 ;  /* 0x000000ffff5b7224 */ /* 0x000fe400078e00cd */
[----:B------:R-:W-:Y:S01]  /*71bd0*/  IMAD.MOV.U32 R9, RZ, RZ, R206 ;  /* 0x000000ffff097224 */ /* 0x000fe200078e00ce */
[----:B------:R-:W4:Y:S01]  /*71be0*/  LDL.LU.64 R204, [R1+0x7b0] ;  /* 0x0007b00001cc7983 */ /* 0x000f220000300a00 */
[----:B------:R-:W-:-:S02]  /*71bf0*/  IMAD.MOV.U32 R7, RZ, RZ, R207 ;  /* 0x000000ffff077224 */ /* 0x000fc400078e00cf */
[----:B------:R-:W-:Y:S02]  /*71c00*/  IMAD.MOV.U32 R206, RZ, RZ, R220 ;  /* 0x000000ffffce7224 */ /* 0x000fe400078e00dc */
[----:B------:R-:W-:Y:S02]  /*71c10*/  IMAD.MOV.U32 R207, RZ, RZ, R221 ;  /* 0x000000ffffcf7224 */ /* 0x000fe400078e00dd */
[----:B------:R-:W4:Y:S01]  /*71c20*/  LDL.LU.64 R220, [R1+0x350] ;  /* 0x0003500001dc7983 */ /* 0x000f220000300a00 */
[----:B--2---:R-:W-:Y:S02]  /*71c30*/  IMAD.MOV.U32 R104, RZ, RZ, R222 ;  /* 0x000000ffff687224 */ /* 0x004fe400078e00de */
[----:B------:R-:W-:Y:S02]  /*71c40*/  IMAD.MOV.U32 R105, RZ, RZ, R223 ;  /* 0x000000ffff697224 */ /* 0x000fe400078e00df */
[----:B------:R-:W2:Y:S01]  /*71c50*/  LDL.LU.64 R222, [R1+0x2e8] ;  /* 0x0002e80001de7983 */ /* 0x000ea20000300a00 */
[----:B---3--:R-:W-:-:S02]  /*71c60*/  IMAD.MOV.U32 R106, RZ, RZ, R190 ;  /* 0x000000ffff6a7224 */ /* 0x008fc400078e00be */
[----:B------:R-:W-:Y:S02]  /*71c70*/  IMAD.MOV.U32 R107, RZ, RZ, R191 ;  /* 0x000000ffff6b7224 */ /* 0x000fe400078e00bf */
[----:B------:R-:W-:Y:S02]  /*71c80*/  IMAD.MOV.U32 R190, RZ, RZ, R206 ;  /* 0x000000ffffbe7224 */ /* 0x000fe400078e00ce */
[----:B------:R-:W-:Y:S02]  /*71c90*/  IMAD.MOV.U32 R191, RZ, RZ, R207 ;  /* 0x000000ffffbf7224 */ /* 0x000fe400078e00cf */
[----:B------:R-:W3:Y:S01]  /*71ca0*/  LDL.LU.64 R206, [R1+0x860] ;  /* 0x0008600001ce7983 */ /* 0x000ee20000300a00 */
[----:B------:R-:W-:Y:S02]  /*71cb0*/  IMAD.MOV.U32 R6, RZ, RZ, R4 ;  /* 0x000000ffff067224 */ /* 0x000fe400078e0004 */
[----:B------:R-:W-:Y:S01]  /*71cc0*/  IMAD.MOV.U32 R4, RZ, RZ, R5 ;  /* 0x000000ffff047224 */ /* 0x000fe200078e0005 */
[----:B------:R-:W3:Y:S01]  /*71cd0*/  LDL.LU.64 R158, [R1+0x388] ;  /* 0x00038800019e7983 */ /* 0x000ee20000300a00 */
[----:B------:R-:W-:-:S02]  /*71ce0*/  IMAD.MOV.U32 R5, RZ, RZ, R188 ;  /* 0x000000ffff057224 */ /* 0x000fc400078e00bc */
[----:B------:R-:W-:Y:S01]  /*71cf0*/  IMAD.MOV.U32 R2, RZ, RZ, R189 ;  /* 0x000000ffff027224 */ /* 0x000fe200078e00bd */
[----:B------:R-:W3:Y:S04]  /*71d00*/  LDL.LU.64 R172, [R1+0x300] ;  /* 0x0003000001ac7983 */ /* 0x000ee80000300a00 */
[----:B------:R-:W3:Y:S01]  /*71d10*/  LDL.LU.64 R188, [R1+0x48] ;  /* 0x0000480001bc7983 */ /* 0x000ee20000300a00 */
[----:B----4-:R-:W-:Y:S02]  /*71d20*/  IMAD.MOV.U32 R139, RZ, RZ, R220 ;  /* 0x000000ffff8b7224 */ /* 0x010fe400078e00dc */
[----:B------:R-:W-:Y:S02]  /*71d30*/  IMAD.MOV.U32 R138, RZ, RZ, R221 ;  /* 0x000000ffff8a7224 */ /* 0x000fe400078e00dd */
[----:B------:R-:W4:Y:S01]  /*71d40*/  LDL.LU.64 R220, [R1+0x8f8] ;  /* 0x0008f80001dc7983 */ /* 0x000f220000300a00 */
[----:B--2---:R-:W-:-:S02]  /*71d50*/  IMAD.MOV.U32 R141, RZ, RZ, R222 ;  /* 0x000000ffff8d7224 */ /* 0x004fc400078e00de */
[----:B------:R-:W-:Y:S02]  /*71d60*/  IMAD.MOV.U32 R140, RZ, RZ, R223 ;  /* 0x000000ffff8c7224 */ /* 0x000fe400078e00df */
[----:B------:R-:W2:Y:S01]  /*71d70*/  LDL.LU.64 R222, [R1+0x440] ;  /* 0x0004400001de7983 */ /* 0x000ea20000300a00 */
[----:B------:R-:W-:Y:S02]  /*71d80*/  IMAD.MOV.U32 R109, RZ, RZ, R174 ;  /* 0x000000ffff6d7224 */ /* 0x000fe400078e00ae */
[----:B------:R-:W-:Y:S02]  /*71d90*/  IMAD.MOV.U32 R110, RZ, RZ, R175 ;  /* 0x000000ffff6e7224 */ /* 0x000fe400078e00af */
[----:B------:R-:W-:Y:S01]  /*71da0*/  IMAD.MOV.U32 R137, RZ, RZ, R204 ;  /* 0x000000ffff897224 */ /* 0x000fe200078e00cc */
[----:B------:R-:W2:Y:S01]  /*71db0*/  LDL.LU.64 R174, [R1+0x330] ;  /* 0x0003300001ae7983 */ /* 0x000ea20000300a00 */
[----:B------:R-:W-:-:S03]  /*71dc0*/  IMAD.MOV.U32 R136, RZ, RZ, R205 ;  /* 0x000000ffff887224 */ /* 0x000fc600078e00cd */
[----:B------:R-:W2:Y:S01]  /*71dd0*/  LDL.LU.64 R204, [R1+0x80] ;  /* 0x0000800001cc7983 */ /* 0x000ea20000300a00 */
[----:B---3--:R-:W-:Y:S02]  /*71de0*/  IMAD.MOV.U32 R153, RZ, RZ, R206 ;  /* 0x000000ffff997224 */ /* 0x008fe400078e00ce */
[----:B------:R-:W-:Y:S02]  /*71df0*/  IMAD.MOV.U32 R152, RZ, RZ, R207 ;  /* 0x000000ffff987224 */ /* 0x000fe400078e00cf */
[----:B------:R-:W3:Y:S01]  /*71e00*/  LDL.LU.64 R206, [R1+0x18] ;  /* 0x0000180001ce7983 */ /* 0x000ee20000300a00 */
[----:B------:R-:W-:Y:S02]  /*71e10*/  IMAD.MOV.U32 R155, RZ, RZ, R158 ;  /* 0x000000ffff9b7224 */ /* 0x000fe400078e009e */
[----:B------:R-:W-:Y:S01]  /*71e20*/  IMAD.MOV.U32 R154, RZ, RZ, R159 ;  /* 0x000000ffff9a7224 */ /* 0x000fe200078e009f */
[----:B------:R-:W3:Y:S01]  /*71e30*/  LDL.LU.64 R216, [R1+0x990] ;  /* 0x0009900001d87983 */ /* 0x000ee20000300a00 */
[----:B------:R-:W-:-:S02]  /*71e40*/  IMAD.MOV.U32 R159, RZ, RZ, R188 ;  /* 0x000000ffff9f7224 */ /* 0x000fc400078e00bc */
[----:B------:R-:W-:Y:S02]  /*71e50*/  IMAD.MOV.U32 R158, RZ, RZ, R189 ;  /* 0x000000ffff9e7224 */ /* 0x000fe400078e00bd */
[----:B------:R-:W3:Y:S01]  /*71e60*/  LDL.LU.64 R188, [R1+0x4c8] ;  /* 0x0004c80001bc7983 */ /* 0x000ee20000300a00 */
[----:B----4-:R-:W-:Y:S02]  /*71e70*/  IMAD.MOV.U32 R169, RZ, RZ, R220 ;  /* 0x000000ffffa97224 */ /* 0x010fe400078e00dc */
[----:B------:R-:W-:Y:S01]  /*71e80*/  IMAD.MOV.U32 R168, RZ, RZ, R221 ;  /* 0x000000ffffa87224 */ /* 0x000fe200078e00dd */
[----:B------:R-:W4:Y:S04]  /*71e90*/  LDL.LU.64 R218, [R1+0x370] ;  /* 0x0003700001da7983 */ /* 0x000f280000300a00 */
[----:B------:R-:W4:Y:S04]  /*71ea0*/  LDL.LU.64 R126, [R1+0xa8] ;  /* 0x0000a800017e7983 */ /* 0x000f280000300a00 */
[----:B------:R-:W4:Y:S01]  /*71eb0*/  LDL.LU.64 R220, [R1+0x58] ;  /* 0x0000580001dc7983 */ /* 0x000f220000300a00 */
[----:B--2---:R-:W-:-:S02]  /*71ec0*/  IMAD.MOV.U32 R171, RZ, RZ, R222 ;  /* 0x000000ffffab7224 */ /* 0x004fc400078e00de */
[----:B------:R-:W-:Y:S02]  /*71ed0*/  IMAD.MOV.U32 R170, RZ, RZ, R223 ;  /* 0x000000ffffaa7224 */ /* 0x000fe400078e00df */
[----:B------:R-:W-:Y:S02]  /*71ee0*/  IMAD.MOV.U32 R222, RZ, RZ, R12 ;  /* 0x000000ffffde7224 */ /* 0x000fe400078e000c */
[----:B------:R-:W-:Y:S02]  /*71ef0*/  IMAD.MOV.U32 R223, RZ, RZ, R13 ;  /* 0x000000ffffdf7224 */ /* 0x000fe400078e000d */
[----:B------:R-:W2:Y:S01]  /*71f00*/  LDL.LU.64 R12, [R1+0x10] ;  /* 0x00001000010c7983 */ /* 0x000ea20000300a00 */
[----:B------:R-:W-:Y:S02]  /*71f10*/  IMAD.MOV.U32 R157, RZ, RZ, R172 ;  /* 0x000000ffff9d7224 */ /* 0x000fe400078e00ac */
[----:B------:R-:W-:Y:S01]  /*71f20*/  IMAD.MOV.U32 R156, RZ, RZ, R173 ;  /* 0x000000ffff9c7224 */ /* 0x000fe200078e00ad */
[----:B------:R-:W2:Y:S01]  /*71f30*/  LDL.LU.64 R202, [R1+0x9f8] ;  /* 0x0009f80001ca7983 */ /* 0x000ea20000300a00 */
[----:B------:R-:W-:-:S02]  /*71f40*/  IMAD.MOV.U32 R173, RZ, RZ, R174 ;  /* 0x000000ffffad7224 */ /* 0x000fc400078e00ae */
[----:B------:R-:W-:Y:S02]  /*71f50*/  IMAD.MOV.U32 R172, RZ, RZ, R175 ;  /* 0x000000ffffac7224 */ /* 0x000fe400078e00af */
[----:B------:R-:W-:Y:S02]  /*71f60*/  IMAD.MOV.U32 R175, RZ, RZ, R204 ;  /* 0x000000ffffaf7224 */ /* 0x000fe400078e00cc */
[----:B------:R-:W-:Y:S02]  /*71f70*/  IMAD.MOV.U32 R174, RZ, RZ, R205 ;  /* 0x000000ffffae7224 */ /* 0x000fe400078e00cd */
[----:B------:R-:W2:Y:S01]  /*71f80*/  LDL.LU.64 R204, [R1+0x500] ;  /* 0x0005000001cc7983 */ /* 0x000ea20000300a00 */
[----:B---3--:R-:W-:Y:S02]  /*71f90*/  IMAD.MOV.U32 R177, RZ, RZ, R206 ;  /* 0x000000ffffb17224 */ /* 0x008fe400078e00ce */
[----:B------:R-:W-:Y:S02]  /*71fa0*/  IMAD.MOV.U32 R176, RZ, RZ, R207 ;  /* 0x000000ffffb07224 */ /* 0x000fe400078e00cf */
[----:B------:R-:W3:Y:S04]  /*71fb0*/  LDL.LU.64 R206, [R1+0x438] ;  /* 0x0004380001ce7983 */ /* 0x000ee80000300a00 */
[----:B------:R-:W3:Y:S04]  /*71fc0*/  LDL.LU.64 R16, [R1+0x2f8] ;  /* 0x0002f80001107983 */ /* 0x000ee80000300a00 */
[----:B------:R-:W3:Y:S01]  /*71fd0*/  LDL.LU.64 R14, [R1+0x90] ;  /* 0x00009000010e7983 */ /* 0x000ee20000300a00 */
[----:B------:R-:W-:-:S02]  /*71fe0*/  IMAD.MOV.U32 R185, RZ, RZ, R216 ;  /* 0x000000ffffb97224 */ /* 0x000fc400078e00d8 */
[----:B------:R-:W-:Y:S02]  /*71ff0*/  IMAD.MOV.U32 R184, RZ, RZ, R217 ;  /* 0x000000ffffb87224 */ /* 0x000fe400078e00d9 */
[----:B------:R-:W-:Y:S01]  /*72000*/  IMAD.MOV.U32 R187, RZ, RZ, R188 ;  /* 0x000000ffffbb7224 */ /* 0x000fe200078e00bc */
[----:B------:R-:W3:Y:S01]  /*72010*/  LDL.LU.64 R216, [R1+0x50] ;  /* 0x0000500001d87983 */ /* 0x000ee20000300a00 */
[----:B------:R-:W-:Y:S02]  /*72020*/  IMAD.MOV.U32 R186, RZ, RZ, R189 ;  /* 0x000000ffffba7224 */ /* 0x000fe400078e00bd */
[----:B------:R-:W-:Y:S02]  /*72030*/  IMAD.MOV.U32 R94, RZ, RZ, R95 ;  /* 0x000000ffff5e7224 */ /* 0x000fe400078e005f */
[----:B-1----:R-:W-:Y:S02]  /*72040*/  IMAD.MOV.U32 R86, RZ, RZ, R112 ;  /* 0x000000ffff567224 */ /* 0x002fe400078e0070 */
[----:B----4-:R-:W-:-:S02]  /*72050*/  IMAD.MOV.U32 R189, RZ, RZ, R218 ;  /* 0x000000ffffbd7224 */ /* 0x010fc400078e00da */
[----:B------:R-:W-:Y:S02]  /*72060*/  IMAD.MOV.U32 R188, RZ, RZ, R219 ;  /* 0x000000ffffbc7224 */ /* 0x000fe400078e00db */
[----:B------:R-:W-:Y:S01]  /*72070*/  IMAD.MOV.U32 R95, RZ, RZ, R194 ;  /* 0x000000ffff5f7224 */ /* 0x000fe200078e00c2 */
[----:B------:R-:W4:Y:S01]  /*72080*/  LDL.LU.64 R218, [R1] ;  /* 0x0000000001da7983 */ /* 0x000f220000300a00 */
[----:B------:R-:W-:Y:S02]  /*72090*/  IMAD.MOV.U32 R112, RZ, RZ, R195 ;  /* 0x000000ffff707224 */ /* 0x000fe400078e00c3 */
[----:B------:R-:W-:Y:S02]  /*720a0*/  IMAD.MOV.U32 R193, RZ, RZ, R220 ;  /* 0x000000ffffc17224 */ /* 0x000fe400078e00dc */
[----:B------:R-:W-:Y:S02]  /*720b0*/  IMAD.MOV.U32 R192, RZ, RZ, R221 ;  /* 0x000000ffffc07224 */ /* 0x000fe400078e00dd */
[----:B------:R-:W4:Y:S01]  /*720c0*/  LDL.LU.64 R220, [R1+0x9c8] ;  /* 0x0009c80001dc7983 */ /* 0x000f220000300a00 */
[----:B------:R-:W-:-:S02]  /*720d0*/  IMAD.MOV.U32 R210, RZ, RZ, R190 ;  /* 0x000000ffffd27224 */ /* 0x000fc400078e00be */
[----:B------:R-:W-:Y:S02]  /*720e0*/  IMAD.MOV.U32 R211, RZ, RZ, R191 ;  /* 0x000000ffffd37224 */ /* 0x000fe400078e00bf */
[----:B------:R-:W-:Y:S02]  /*720f0*/  IMAD.MOV.U32 R191, RZ, RZ, R126 ;  /* 0x000000ffffbf7224 */ /* 0x000fe400078e007e */
[----:B------:R-:W-:Y:S02]  /*72100*/  IMAD.MOV.U32 R190, RZ, RZ, R127 ;  /* 0x000000ffffbe7224 */ /* 0x000fe400078e007f */
[----:B--2---:R-:W-:Y:S02]  /*72110*/  IMAD.MOV.U32 R195, RZ, RZ, R12 ;  /* 0x000000ffffc37224 */ /* 0x004fe400078e000c */
[----:B------:R-:W-:Y:S02]  /*72120*/  IMAD.MOV.U32 R194, RZ, RZ, R13 ;  /* 0x000000ffffc27224 */ /* 0x000fe400078e000d */
[----:B------:R-:W2:Y:S01]  /*72130*/  LDL.LU.64 R12, [R1+0x538] ;  /* 0x00053800010c7983 */ /* 0x000ea20000300a00 */
[----:B------:R-:W-:-:S02]  /*72140*/  IMAD.MOV.U32 R126, RZ, RZ, R222 ;  /* 0x000000ffff7e7224 */ /* 0x000fc400078e00de */
[----:B------:R-:W-:Y:S02]  /*72150*/  IMAD.MOV.U32 R127, RZ, RZ, R223 ;  /* 0x000000ffff7f7224 */ /* 0x000fe400078e00df */
[----:B------:R-:W2:Y:S04]  /*72160*/  LDL.LU.64 R222, [R1+0x480] ;  /* 0x0004800001de7983 */ /* 0x000ea80000300a00 */
[----:B------:R-:W2:Y:S04]  /*72170*/  LDL.LU.64 R22, [R1+0x348] ;  /* 0x0003480001167983 */ /* 0x000ea80000300a00 */
[----:B------:R-:W2:Y:S04]  /*72180*/  LDL.LU.64 R20, [R1+0xc0] ;  /* 0x0000c00001147983 */ /* 0x000ea80000300a00 */
[----:B------:R-:W2:Y:S04]  /*72190*/  LDL.LU.64 R28, [R1+0x78] ;  /* 0x00007800011c7983 */ /* 0x000ea80000300a00 */
[----:B------:R-:W2:Y:S01]  /*721a0*/  LDL.LU.64 R26, [R1+0x40] ;  /* 0x00004000011a7983 */ /* 0x000ea20000300a00 */
        /* <DEDUP_REMOVED lines=11> */
[----:B---3--:R-:W-:Y:S02]  /*72260*/  IMAD.MOV.U32 R205, RZ, RZ, R206 ;  /* 0x000000ffffcd7224 */ /* 0x008fe400078e00ce */
[----:B------:R-:W-:-:S02]  /*72270*/  IMAD.MOV.U32 R204, RZ, RZ, R207 ;  /* 0x000000ffffcc7224 */ /* 0x000fc400078e00cf */
[----:B------:R-:W-:Y:S02]  /*72280*/  IMAD.MOV.U32 R207, RZ, RZ, R16 ;  /* 0x000000ffffcf7224 */ /* 0x000fe400078e0010 */
[----:B------:R-:W-:Y:S02]  /*72290*/  IMAD.MOV.U32 R206, RZ, RZ, R17 ;  /* 0x000000ffffce7224 */ /* 0x000fe400078e0011 */
[----:B------:R-:W3:Y:S01]  /*722a0*/  LDL.LU.64 R16, [R1+0x978] ;  /* 0x0009780001107983 */ /* 0x000ee20000300a00 */
[----:B------:R-:W-:Y:S02]  /*722b0*/  IMAD.MOV.U32 R209, RZ, RZ, R14 ;  /* 0x000000ffffd17224 */ /* 0x000fe400078e000e */
[----:B------:R-:W-:Y:S02]  /*722c0*/  IMAD.MOV.U32 R208, RZ, RZ, R15 ;  /* 0x000000ffffd07224 */ /* 0x000fe400078e000f */
[----:B------:R-:W3:Y:S01]  /*722d0*/  LDL.LU.64 R14, [R1+0x598] ;  /* 0x00059800010e7983 */ /* 0x000ee20000300a00 */
[----:B------:R-:W-:-:S02]  /*722e0*/  IMAD.MOV.U32 R78, RZ, RZ, R214 ;  /* 0x000000ffff4e7224 */ /* 0x000fc400078e00d6 */
[----:B------:R-:W-:Y:S02]  /*722f0*/  IMAD.MOV.U32 R79, RZ, RZ, R215 ;  /* 0x000000ffff4f7224 */ /* 0x000fe400078e00d7 */
[----:B------:R-:W-:Y:S02]  /*72300*/  IMAD.MOV.U32 R215, RZ, RZ, R126 ;  /* 0x000000ffffd77224 */ /* 0x000fe400078e007e */
[----:B------:R-:W-:Y:S02]  /*72310*/  IMAD.MOV.U32 R214, RZ, RZ, R127 ;  /* 0x000000ffffd67224 */ /* 0x000fe400078e007f */
[----:B------:R-:W3:Y:S04]  /*72320*/  LDL.LU.64 R126, [R1+0x4c0] ;  /* 0x0004c000017e7983 */ /* 0x000ee80000300a00 */
[----:B------:R-:W3:Y:S01]  /*72330*/  LDL.LU.64 R24, [R1+0x390] ;  /* 0x0003900001187983 */ /* 0x000ee20000300a00 */
[----:B------:R-:W-:-:S02]  /*72340*/  IMAD.MOV.U32 R165, RZ, RZ, R212 ;  /* 0x000000ffffa57224 */ /* 0x000fc400078e00d4 */
[----:B------:R-:W-:Y:S02]  /*72350*/  IMAD.MOV.U32 R164, RZ, RZ, R213 ;  /* 0x000000ffffa47224 */ /* 0x000fe400078e00d5 */
[----:B----4-:R-:W-:Y:S02]  /*72360*/  IMAD.MOV.U32 R213, RZ, RZ, R218 ;  /* 0x000000ffffd57224 */ /* 0x010fe400078e00da */
[----:B------:R-:W-:Y:S02]  /*72370*/  IMAD.MOV.U32 R212, RZ, RZ, R219 ;  /* 0x000000ffffd47224 */ /* 0x000fe400078e00db */
[----:B------:R-:W-:Y:S02]  /*72380*/  IMAD.MOV.U32 R18, RZ, RZ, R210 ;  /* 0x000000ffff127224 */ /* 0x000fe400078e00d2 */
[----:B------:R-:W-:Y:S02]  /*72390*/  IMAD.MOV.U32 R19, RZ, RZ, R211 ;  /* 0x000000ffff137224 */ /* 0x000fe400078e00d3 */
[----:B------:R-:W-:-:S02]  /*723a0*/  IMAD.MOV.U32 R211, RZ, RZ, R216 ;  /* 0x000000ffffd37224 */ /* 0x000fc400078e00d8 */
[----:B------:R-:W-:Y:S02]  /*723b0*/  IMAD.MOV.U32 R210, RZ, RZ, R217 ;  /* 0x000000ffffd27224 */ /* 0x000fe400078e00d9 */
[----:B------:R-:W-:Y:S02]  /*723c0*/  IMAD.MOV.U32 R217, RZ, RZ, R220 ;  /* 0x000000ffffd97224 */ /* 0x000fe400078e00dc */
[----:B------:R-:W-:Y:S02]  /*723d0*/  IMAD.MOV.U32 R216, RZ, RZ, R221 ;  /* 0x000000ffffd87224 */ /* 0x000fe400078e00dd */
[----:B--2---:R-:W-:Y:S02]  /*723e0*/  IMAD.MOV.U32 R219, RZ, RZ, R12 ;  /* 0x000000ffffdb7224 */ /* 0x004fe400078e000c */
[----:B------:R-:W-:Y:S02]  /*723f0*/  IMAD.MOV.U32 R218, RZ, RZ, R13 ;  /* 0x000000ffffda7224 */ /* 0x000fe400078e000d */
[----:B------:R-:W2:Y:S04]  /*72400*/  LDL.LU.64 R12, [R1+0xd8] ;  /* 0x0000d800010c7983 */ /* 0x000ea80000300a00 */
[----:B------:R-:W4:Y:S01]  /*72410*/  LDL.LU.64 R30, [R1+0xa0] ;  /* 0x0000a000011e7983 */ /* 0x000f220000300a00 */
[----:B------:R-:W-:-:S02]  /*72420*/  IMAD.MOV.U32 R221, RZ, RZ, R222 ;  /* 0x000000ffffdd7224 */ /* 0x000fc400078e00de */
[----:B------:R-:W-:Y:S02]  /*72430*/  IMAD.MOV.U32 R220, RZ, RZ, R223 ;  /* 0x000000ffffdc7224 */ /* 0x000fe400078e00df */
[----:B------:R-:W-:Y:S02]  /*72440*/  IMAD.MOV.U32 R223, RZ, RZ, R22 ;  /* 0x000000ffffdf7224 */ /* 0x000fe400078e0016 */
[----:B------:R-:W-:Y:S02]  /*72450*/  IMAD.MOV.U32 R222, RZ, RZ, R23 ;  /* 0x000000ffffde7224 */ /* 0x000fe400078e0017 */
[----:B------:R-:W4:Y:S01]  /*72460*/  LDL.LU.64 R22, [R1+0x70] ;  /* 0x0000700001167983 */ /* 0x000f220000300a00 */
[----:B------:R-:W-:Y:S02]  /*72470*/  IMAD.MOV.U32 R225, RZ, RZ, R20 ;  /* 0x000000ffffe17224 */ /* 0x000fe400078e0014 */
[----:B------:R-:W-:Y:S02]  /*72480*/  IMAD.MOV.U32 R224, RZ, RZ, R21 ;  /* 0x000000ffffe07224 */ /* 0x000fe400078e0015 */
[----:B------:R-:W4:Y:S01]  /*72490*/  LDL.LU.64 R20, [R1+0x38] ;  /* 0x0000380001147983 */ /* 0x000f220000300a00 */
[----:B------:R-:W-:-:S02]  /*724a0*/  IMAD.MOV.U32 R227, RZ, RZ, R28 ;  /* 0x000000ffffe37224 */ /* 0x000fc400078e001c */
[----:B------:R-:W-:Y:S02]  /*724b0*/  IMAD.MOV.U32 R226, RZ, RZ, R29 ;  /* 0x000000ffffe27224 */ /* 0x000fe400078e001d */
[----:B------:R-:W4:Y:S01]  /*724c0*/  LDL.LU.64 R28, [R1+0x940] ;  /* 0x00094000011c7983 */ /* 0x000f220000300a00 */
[----:B------:R-:W-:Y:S02]  /*724d0*/  IMAD.MOV.U32 R98, RZ, RZ, R89 ;  /* 0x000000ffff627224 */ /* 0x000fe400078e0059 */
[----:B------:R-:W-:Y:S02]  /*724e0*/  IMAD.MOV.U32 R89, RZ, RZ, R115 ;  /* 0x000000ffff597224 */ /* 0x000fe400078e0073 */
[----:B------:R-:W-:Y:S02]  /*724f0*/  IMAD.MOV.U32 R115, RZ, RZ, R145 ;  /* 0x000000ffff737224 */ /* 0x000fe400078e0091 */
[----:B------:R-:W-:Y:S02]  /*72500*/  IMAD.MOV.U32 R145, RZ, RZ, R228 ;  /* 0x000000ffff917224 */ /* 0x000fe400078e00e4 */
[----:B------:R-:W-:-:S02]  /*72510*/  IMAD.MOV.U32 R144, RZ, RZ, R229 ;  /* 0x000000ffff907224 */ /* 0x000fc400078e00e5 */
        /* <DEDUP_REMOVED lines=13> */
[----:B---3--:R-:W-:Y:S02]  /*725f0*/  IMAD.MOV.U32 R233, RZ, RZ, R16 ;  /* 0x000000ffffe97224 */ /* 0x008fe400078e0010 */
[----:B------:R-:W-:Y:S02]  /*72600*/  IMAD.MOV.U32 R232, RZ, RZ, R17 ;  /* 0x000000ffffe87224 */ /* 0x000fe400078e0011 */
[----:B------:R-:W3:Y:S01]  /*72610*/  LDL.LU.64 R16, [R1+0x458] ;  /* 0x0004580001107983 */ /* 0x000ee20000300a00 */
[----:B------:R-:W-:Y:S02]  /*72620*/  IMAD.MOV.U32 R148, RZ, RZ, R183 ;  /* 0x000000ffff947224 */ /* 0x000fe400078e00b7 */
[----:B------:R-:W-:Y:S02]  /*72630*/  IMAD.MOV.U32 R183, RZ, RZ, R234 ;  /* 0x000000ffffb77224 */ /* 0x000fe400078e00ea */
[----:B------:R-:W-:Y:S02]  /*72640*/  IMAD.MOV.U32 R182, RZ, RZ, R235 ;  /* 0x000000ffffb67224 */ /* 0x000fe400078e00eb */
[----:B------:R-:W-:-:S02]  /*72650*/  IMAD.MOV.U32 R235, RZ, RZ, R14 ;  /* 0x000000ffffeb7224 */ /* 0x000fc400078e000e */
[----:B------:R-:W-:Y:S02]  /*72660*/  IMAD.MOV.U32 R234, RZ, RZ, R15 ;  /* 0x000000ffffea7224 */ /* 0x000fe400078e000f */
[----:B------:R-:W3:Y:S01]  /*72670*/  LDL.LU.64 R14, [R1+0xf8] ;  /* 0x0000f800010e7983 */ /* 0x000ee20000300a00 */
        /* <DEDUP_REMOVED lines=8> */
[----:B------:R-:W-:Y:S01]  /*72700*/  IMAD.MOV.U32 R53, RZ, RZ, R54 ;  /* 0x000000ffff357224 */ /* 0x000fe200078e0036 */
[----:B------:R-:W3:Y:S01]  /*72710*/  LDL.LU.64 R126, [R1+0xc8] ;  /* 0x0000c800017e7983 */ /* 0x000ee20000300a00 */
        /* <DEDUP_REMOVED lines=10> */
[----:B------:R-:W3:Y:S01]  /*727c0*/  LDL.LU.64 R24, [R1+0x98] ;  /* 0x0000980001187983 */ /* 0x000ee20000300a00 */
[----:B------:R-:W-:Y:S02]  /*727d0*/  IMAD.MOV.U32 R197, RZ, RZ, R240 ;  /* 0x000000ffffc57224 */ /* 0x000fe400078e00f0 */
[----:B------:R-:W-:Y:S02]  /*727e0*/  IMAD.MOV.U32 R196, RZ, RZ, R241 ;  /* 0x000000ffffc47224 */ /* 0x000fe400078e00f1 */
[----:B------:R-:W-:Y:S02]  /*727f0*/  IMAD.MOV.U32 R199, RZ, RZ, R242 ;  /* 0x000000ffffc77224 */ /* 0x000fe400078e00f2 */
[----:B------:R-:W-:-:S02]  /*72800*/  IMAD.MOV.U32 R198, RZ, RZ, R243 ;  /* 0x000000ffffc67224 */ /* 0x000fc400078e00f3 */
[----:B--2---:R-:W-:Y:S02]  /*72810*/  IMAD.MOV.U32 R241, RZ, RZ, R12 ;  /* 0x000000fffff17224 */ /* 0x004fe400078e000c */
[----:B------:R-:W-:Y:S02]  /*72820*/  IMAD.MOV.U32 R240, RZ, RZ, R13 ;  /* 0x000000fffff07224 */ /* 0x000fe400078e000d */
[----:B------:R-:W2:Y:S01]  /*72830*/  LDL.LU.64 R12, [R1+0x68] ;  /* 0x00006800010c7983 */ /* 0x000ea20000300a00 */
[----:B----4-:R-:W-:Y:S02]  /*72840*/  IMAD.MOV.U32 R243, RZ, RZ, R30 ;  /* 0x000000fffff37224 */ /* 0x010fe400078e001e */
[----:B------:R-:W-:Y:S02]  /*72850*/  IMAD.MOV.U32 R242, RZ, RZ, R31 ;  /* 0x000000fffff27224 */ /* 0x000fe400078e001f */
        /* <DEDUP_REMOVED lines=29> */
[----:B------:R-:W4:Y:S01]  /*72a30*/  LDL.LU.64 R26, [R1+0x108] ;  /* 0x00010800011a7983 */ /* 0x000f220000300a00 */
[----:B------:R-:W-:-:S03]  /*72a40*/  IMAD.MOV.U32 R252, RZ, RZ, R19 ;  /* 0x000000fffffc7224 */ /* 0x000fc600078e0013 */
[----:B------:R1:W-:Y:S01]  /*72a50*/  STL [R1], R18 ;  /* 0x0000001201007387 */ /* 0x0003e20000100800 */
[----:B---3--:R-:W-:-:S03]  /*72a60*/  IMAD.MOV.U32 R32, RZ, RZ, R17 ;  /* 0x000000ffff207224 */ /* 0x008fc600078e0011 */
[----:B-1----:R-:W3:Y:S04]  /*72a70*/  LDL.LU.64 R18, [R1+0xe0] ;  /* 0x0000e00001127983 */ /* 0x002ee80000300a00 */
[----:B------:R1:W-:Y:S04]  /*72a80*/  STL [R1+0x8], R16 ;  /* 0x0000081001007387 */ /* 0x0003e80000100800 */
[----:B-1----:R-:W3:Y:S04]  /*72a90*/  LDL.LU.64 R16, [R1+0xb8] ;  /* 0x0000b80001107983 */ /* 0x002ee80000300a00 */
[----:B------:R1:W-:Y:S04]  /*72aa0*/  STL [R1+0x4], R32 ;  /* 0x0000042001007387 */ /* 0x0003e80000100800 */
[----:B------:R1:W-:Y:S02]  /*72ab0*/  STL [R1+0x10], R14 ;  /* 0x0000100e01007387 */ /* 0x0003e40000100800 */
[----:B-1----:R-:W-:-:S02]  /*72ac0*/  IMAD.MOV.U32 R32, RZ, RZ, R15 ;  /* 0x000000ffff207224 */ /* 0x002fc400078e000f */
[----:B------:R-:W3:Y:S04]  /*72ad0*/  LDL.LU.64 R14, [R1+0x88] ;  /* 0x00008800010e7983 */ /* 0x000ee80000300a00 */
        /* <DEDUP_REMOVED lines=9> */
[----:B--2---:R2:W-:Y:S01]  /*72b70*/  STL [R1+0x28], R12 ;  /* 0x0000280c01007387 */ /* 0x0045e20000100800 */
[----:B-1----:R-:W-:-:S03]  /*72b80*/  IMAD.MOV.U32 R32, RZ, RZ, R13 ;  /* 0x000000ffff207224 */ /* 0x002fc600078e000d */
[----:B--2---:R-:W2:Y:S04]  /*72b90*/  LDL.LU.64 R12, [R1+0x558] ;  /* 0x00055800010c7983 */ /* 0x004ea80000300a00 */
[----:B------:R1:W-:Y:S04]  /*72ba0*/  STL [R1+0x24], R32 ;  /* 0x0000242001007387 */ /* 0x0003e80000100800 */
[----:B----4-:R4:W-:Y:S01]  /*72bb0*/  STL [R1+0x30], R30 ;  /* 0x0000301e01007387 */ /* 0x0109e20000100800 */
[----:B-1----:R-:W-:-:S03]  /*72bc0*/  IMAD.MOV.U32 R32, RZ, RZ, R31 ;  /* 0x000000ffff207224 */ /* 0x002fc600078e001f */
[----:B----4-:R-:W4:Y:S04]  /*72bd0*/  LDL.LU.64 R30, [R1+0x4a8] ;  /* 0x0004a800011e7983 */ /* 0x010f280000300a00 */
[----:B------:R1:W-:Y:S04]  /*72be0*/  STL [R1+0x2c], R32 ;  /* 0x00002c2001007387 */ /* 0x0003e80000100800 */
[----:B------:R1:W-:Y:S02]  /*72bf0*/  STL [R1+0x38], R22 ;  /* 0x0000381601007387 */ /* 0x0003e40000100800 */
[----:B-1----:R-:W-:-:S02]  /*72c00*/  IMAD.MOV.U32 R32, RZ, RZ, R23 ;  /* 0x000000ffff207224 */ /* 0x002fc400078e0017 */
[----:B------:R-:W4:Y:S04]  /*72c10*/  LDL.LU.64 R22, [R1+0x130] ;  /* 0x0001300001167983 */ /* 0x000f280000300a00 */
        /* <DEDUP_REMOVED lines=13> */
[----:B---3--:R3:W-:Y:S01]  /*72cf0*/  STL [R1+0x58], R18 ;  /* 0x0000581201007387 */ /* 0x0087e20000100800 */
[----:B-1----:R-:W-:-:S03]  /*72d00*/  IMAD.MOV.U32 R32, RZ, RZ, R19 ;  /* 0x000000ffff207224 */ /* 0x002fc600078e0013 */
[----:B---3--:R-:W3:Y:S04]  /*72d10*/  LDL.LU.64 R18, [R1+0x8a0] ;  /* 0x0008a00001127983 */ /* 0x008ee80000300a00 */
        /* <DEDUP_REMOVED lines=127> */
[----:B------:R-:W4:Y:S04]  /*73510*/  LDL.64 R26, [R1+0xe48] ;  /* 0x000e4800011a7983 */ /* 0x000f280000100a00 */
        /* <DEDUP_REMOVED lines=1185> */
[----:B------:R1:W-:Y:S04]  /*77f30*/  STL [R1+0xaa0], R26 ;  /* 0x000aa01a01007387 */ /* 0x0003e80000100800 */
[----:B-1----:R-:W4:Y:S01]  /*77f40*/  LDL.LU.64 R32, [R1+0x12b8] ;  /* 0x0012b80001207983 */ /* 0x002f220000300a00 */
[----:B------:R-:W-:-:S05]  /*77f50*/  IMAD.MOV.U32 R26, RZ, RZ, R27 ;  /* 0x000000ffff1a7224 */ /* 0x000fca00078e001b */
        /* <DEDUP_REMOVED lines=17> */
[----:B------:R1:W-:Y:S04]  /*78070*/  STL [R1+0xac8], R24 ;  /* 0x000ac81801007387 */ /* 0x0003e80000100800 */
[----:B-1----:R-:W3:Y:S01]  /*78080*/  LDL.LU.64 R26, [R1+0xc28] ;  /* 0x000c2800011a7983 */ /* 0x002ee20000300a00 */
[----:B------:R-:W-:-:S05]  /*78090*/  IMAD.MOV.U32 R24, RZ, RZ, R25 ;  /* 0x000000ffff187224 */ /* 0x000fca00078e0019 */
[----:B------:R2:W-:Y:S02]  /*780a0*/  STL [R1+0xac4], R24 ;  /* 0x000ac41801007387 */ /* 0x0005e40000100800 */
[----:B--2---:R-:W-:Y:S02]  /*780b0*/  IMAD.MOV.U32 R24, RZ, RZ, R13 ;  /* 0x000000ffff187224 */ /* 0x004fe400078e000d */
[----:B------:R1:W-:Y:S04]  /*780c0*/  STL [R1+0xad0], R12 ;  /* 0x000ad00c01007387 */ /* 0x0003e80000100800 */
[----:B-1----:R-:W2:Y:S04]  /*780d0*/  LDL.LU.64 R12, [R1+0xb28] ;  /* 0x000b2800010c7983 */ /* 0x002ea80000300a00 */
[----:B------:R1:W-:Y:S04]  /*780e0*/  STL [R1+0xacc], R24 ;  /* 0x000acc1801007387 */ /* 0x0003e80000100800 */
[----:B----4-:R4:W-:Y:S04]  /*780f0*/  STL [R1+0xad8], R30 ;  /* 0x000ad81e01007387 */ /* 0x0109e80000100800 */
[----:B-1----:R-:W2:Y:S01]  /*78100*/  LDL.LU.64 R24, [R1+0x1320] ;  /* 0x0013200001187983 */ /* 0x002ea20000300a00 */
[----:B----4-:R-:W-:-:S03]  /*78110*/  IMAD.MOV.U32 R30, RZ, RZ, R31 ;  /* 0x000000ffff1e7224 */ /* 0x010fc600078e001f */
[----:B------:R1:W-:Y:S04]  /*78120*/  STL [R1+0xae0], R22 ;  /* 0x000ae01601007387 */ /* 0x0003e80000100800 */
[----:B------:R4:W-:Y:S01]  /*78130*/  STL [R1+0xad4], R30 ;  /* 0x000ad41e01007387 */ /* 0x0009e20000100800 */
[----:B-1----:R-:W-:-:S03]  /*78140*/  IMAD.MOV.U32 R22, RZ, RZ, R23 ;  /* 0x000000ffff167224 */ /* 0x002fc600078e0017 */
[----:B----4-:R-:W4:Y:S04]  /*78150*/  LDL.LU.64 R30, [R1+0x12d0] ;  /* 0x0012d000011e7983 */ /* 0x010f280000300a00 */
[----:B------:R-:W-:Y:S04]  /*78160*/  STL [R1+0xae8], R20 ;  /* 0x000ae81401007387 */ /* 0x000fe80000100800 */
[----:B------:R1:W-:Y:S04]  /*78170*/  STL [R1+0xadc], R22 ;  /* 0x000adc1601007387 */ /* 0x0003e80000100800 */
[----:B-1----:R-:W4:Y:S01]  /*78180*/  LDL.LU.64 R22, [R1+0x1260] ;  /* 0x0012600001167983 */ /* 0x002f220000300a00 */
[----:B------:R-:W-:-:S03]  /*78190*/  IMAD.MOV.U32 R20, RZ, RZ, R21 ;  /* 0x000000ffff147224 */ /* 0x000fc600078e0015 */
[----:B------:R1:W-:Y:S04]  /*781a0*/  STL [R1+0xaf0], R28 ;  /* 0x000af01c01007387 */ /* 0x0003e80000100800 */
[----:B------:R1:W-:Y:S02]  /*781b0*/  STL [R1+0xae4], R20 ;  /* 0x000ae41401007387 */ /* 0x0003e40000100800 */
[----:B-1----:R-:W-:Y:S02]  /*781c0*/  IMAD.MOV.U32 R28, RZ, RZ, R29 ;  /* 0x000000ffff1c7224 */ /* 0x002fe400078e001d */
[----:B------:R-:W4:Y:S04]  /*781d0*/  LDL.LU.64 R20, [R1+0x11d0] ;  /* 0x0011d00001147983 */ /* 0x000f280000300a00 */
[----:B------:R-:W-:Y:S04]  /*781e0*/  STL [R1+0xaf8], R32 ;  /* 0x000af82001007387 */ /* 0x000fe80000100800 */
[----:B------:R1:W-:Y:S04]  /*781f0*/  STL [R1+0xaec], R28 ;  /* 0x000aec1c01007387 */ /* 0x0003e80000100800 */
[----:B-1----:R-:W4:Y:S01]  /*78200*/  LDL.LU.64 R28, [R1+0x1118] ;  /* 0x00111800011c7983 */ /* 0x002f220000300a00 */
[----:B------:R-:W-:-:S03]  /*78210*/  IMAD.MOV.U32 R32, RZ, RZ, R33 ;  /* 0x000000ffff207224 */ /* 0x000fc600078e0021 */
[----:B---3--:R-:W-:Y:S04]  /*78220*/  STL [R1+0xb00], R18 ;  /* 0x000b001201007387 */ /* 0x008fe80000100800 */
[----:B------:R1:W-:Y:S02]  /*78230*/  STL [R1+0xaf4], R32 ;  /* 0x000af42001007387 */ /* 0x0003e40000100800 */
[----:B-1----:R-:W-:Y:S02]  /*78240*/  IMAD.MOV.U32 R32, RZ, RZ, R19 ;  /* 0x000000ffff207224 */ /* 0x002fe400078e0013 */
        /* <DEDUP_REMOVED lines=17> */
[----:B------:R-:W-:Y:S04]  /*78360*/  STL [R1+0xb1c], R32 ;  /* 0x000b1c2001007387 */ /* 0x000fe80000100800 */
[----:B--2---:R1:W-:Y:S02]  /*78370*/  STL [R1+0xb28], R12 ;  /* 0x000b280c01007387 */ /* 0x0043e40000100800 */
[----:B-1----:R-:W-:-:S02]  /*78380*/  IMAD.MOV.U32 R12, RZ, RZ, R13 ;  /* 0x000000ffff0c7224 */ /* 0x002fc400078e000d */
[----:B------:R-:W-:Y:S04]  /*78390*/  STL [R1+0xb30], R24 ;  /* 0x000b301801007387 */ /* 0x000fe80000100800 */
[----:B------:R1:W-:Y:S04]  /*783a0*/  STL [R1+0xb24], R12 ;  /* 0x000b240c01007387 */ /* 0x0003e80000100800 */
[----:B-1----:R-:W2:Y:S01]  /*783b0*/  LDL.LU.64 R12, [R1+0x1280] ;  /* 0x00128000010c7983 */ /* 0x002ea20000300a00 */
[----:B------:R-:W-:-:S03]  /*783c0*/  IMAD.MOV.U32 R24, RZ, RZ, R25 ;  /* 0x000000ffff187224 */ /* 0x000fc600078e0019 */
[----:B----4-:R1:W-:Y:S04]  /*783d0*/  STL [R1+0xb38], R30 ;  /* 0x000b381e01007387 */ /* 0x0103e80000100800 */
[----:B------:R4:W-:Y:S01]  /*783e0*/  STL [R1+0xb2c], R24 ;  /* 0x000b2c1801007387 */ /* 0x0009e20000100800 */
[----:B-1----:R-:W-:-:S03]  /*783f0*/  IMAD.MOV.U32 R30, RZ, RZ, R31 ;  /* 0x000000ffff1e7224 */ /* 0x002fc600078e001f */
[----:B----4-:R-:W4:Y:S04]  /*78400*/  LDL.LU.64 R24, [R1+0x11f8] ;  /* 0x0011f80001187983 */ /* 0x010f280000300a00 */
[----:B------:R1:W-:Y:S04]  /*78410*/  STL [R1+0xb40], R22 ;  /* 0x000b401601007387 */ /* 0x0003e80000100800 */
[----:B------:R-:W-:Y:S04]  /*78420*/  STL [R1+0xb34], R30 ;  /* 0x000b341e01007387 */ /* 0x000fe80000100800 */
[----:B------:R-:W4:Y:S01]  /*78430*/  LDL.LU.64 R34, [R1+0x1150] ;  /* 0x0011500001227983 */ /* 0x000f220000300a00 */
[----:B-1----:R-:W-:-:S03]  /*78440*/  IMAD.MOV.U32 R22, RZ, RZ, R23 ;  /* 0x000000ffff167224 */ /* 0x002fc600078e0017 */
[----:B------:R1:W-:Y:S04]  /*78450*/  STL [R1+0xb48], R20 ;  /* 0x000b481401007387 */ /* 0x0003e80000100800 */
[----:B------:R1:W-:Y:S02]  /*78460*/  STL [R1+0xb3c], R22 ;  /* 0x000b3c1601007387 */ /* 0x0003e40000100800 */
[----:B-1----:R-:W-:Y:S02]  /*78470*/  IMAD.MOV.U32 R20, RZ, RZ, R21 ;  /* 0x000000ffff147224 */ /* 0x002fe400078e0015 */
[----:B------:R-:W4:Y:S04]  /*78480*/  LDL.LU.64 R22, [R1+0x1070] ;  /* 0x0010700001167983 */ /* 0x000f280000300a00 */
[----:B------:R-:W-:Y:S04]  /*78490*/  STL [R1+0xb50], R28 ;  /* 0x000b501c01007387 */ /* 0x000fe80000100800 */
[----:B------:R1:W-:Y:S04]  /*784a0*/  STL [R1+0xb44], R20 ;  /* 0x000b441401007387 */ /* 0x0003e80000100800 */
[----:B-1----:R-:W4:Y:S04]  /*784b0*/  LDL.LU.64 R20, [R1+0xc60] ;  /* 0x000c600001147983 */ /* 0x002f280000300a00 */
[----:B------:R-:W4:Y:S01]  /*784c0*/  LDL.LU.64 R32, [R1+0xba8] ;  /* 0x000ba80001207983 */ /* 0x000f220000300a00 */
        /* <DEDUP_REMOVED lines=9> */
[----:B------:R-:W-:Y:S04]  /*78560*/  STL [R1+0xb5c], R28 ;  /* 0x000b5c1c01007387 */ /* 0x000fe80000100800 */
[----:B------:R1:W-:Y:S04]  /*78570*/  STL [R1+0xb68], R14 ;  /* 0x000b680e01007387 */ /* 0x0003e80000100800 */
[----:B------:R-:W3:Y:S01]  /*78580*/  LDL.LU.64 R30, [R1+0x1298] ;  /* 0x00129800011e7983 */ /* 0x000ee20000300a00 */
[----:B-1----:R-:W-:-:S03]  /*78590*/  IMAD.MOV.U32 R14, RZ, RZ, R15 ;  /* 0x000000ffff0e7224 */ /* 0x002fc600078e000f */
[----:B------:R-:W-:Y:S04]  /*785a0*/  STL [R1+0xb70], R126 ;  /* 0x000b707e01007387 */ /* 0x000fe80000100800 */
[----:B------:R1:W-:Y:S01]  /*785b0*/  STL [R1+0xb64], R14 ;  /* 0x000b640e01007387 */ /* 0x0003e20000100800 */
[----:B------:R-:W-:-:S03]  /*785c0*/  IMAD.MOV.U32 R28, RZ, RZ, R127 ;  /* 0x000000ffff1c7224 */ /* 0x000fc600078e007f */
[----:B-1----:R-:W3:Y:S04]  /*785d0*/  LDL.LU.64 R14, [R1+0x1218] ;  /* 0x00121800010e7983 */ /* 0x002ee80000300a00 */
[----:B------:R-:W-:Y:S04]  /*785e0*/  STL [R1+0xb78], R26 ;  /* 0x000b781a01007387 */ /* 0x000fe80000100800 */
[----:B------:R1:W-:Y:S04]  /*785f0*/  STL [R1+0xb6c], R28 ;  /* 0x000b6c1c01007387 */ /* 0x0003e80000100800 */
[----:B------:R-:W3:Y:S04]  /*78600*/  LDL.LU.64 R126, [R1+0x1178] ;  /* 0x00117800017e7983 */ /* 0x000ee80000300a00 */
[----:B-1----:R-:W3:Y:S01]  /*78610*/  LDL.LU.64 R28, [R1+0x10a0] ;  /* 0x0010a000011c7983 */ /* 0x002ee20000300a00 */
[----:B------:R-:W-:-:S05]  /*78620*/  IMAD.MOV.U32 R26, RZ, RZ, R27 ;  /* 0x000000ffff1a7224 */ /* 0x000fca00078e001b */
[----:B------:R1:W-:Y:S04]  /*78630*/  STL [R1+0xb74], R26 ;  /* 0x000b741a01007387 */ /* 0x0003e80000100800 */
[----:B--2---:R2:W-:Y:S01]  /*78640*/  STL [R1+0xb80], R12 ;  /* 0x000b800c01007387 */ /* 0x0045e20000100800 */
[----:B-1----:R-:W-:-:S03]  /*78650*/  IMAD.MOV.U32 R26, RZ, RZ, R13 ;  /* 0x000000ffff1a7224 */ /* 0x002fc600078e000d */
[----:B--2---:R-:W2:Y:S04]  /*78660*/  LDL.LU.64 R12, [R1+0xca0] ;  /* 0x000ca000010c7983 */ /* 0x004ea80000300a00 */
[----:B------:R1:W-:Y:S04]  /*78670*/  STL [R1+0xb7c], R26 ;  /* 0x000b7c1a01007387 */ /* 0x0003e80000100800 */
[----:B----4-:R4:W-:Y:S04]  /*78680*/  STL [R1+0xb88], R24 ;  /* 0x000b881801007387 */ /* 0x0109e80000100800 */
[----:B-1----:R-:W2:Y:S01]  /*78690*/  LDL.LU.64 R26, [R1+0xbe8] ;  /* 0x000be800011a7983 */ /* 0x002ea20000300a00 */
[----:B----4-:R-:W-:-:S05]  /*786a0*/  IMAD.MOV.U32 R24, RZ, RZ, R25 ;  /* 0x000000ffff187224 */ /* 0x010fca00078e0019 */
[----:B------:R1:W-:Y:S04]  /*786b0*/  STL [R1+0xb84], R24 ;  /* 0x000b841801007387 */ /* 0x0003e80000100800 */
[----:B------:R4:W-:Y:S04]  /*786c0*/  STL [R1+0xb90], R34 ;  /* 0x000b902201007387 */ /* 0x0009e80000100800 */
[----:B-1----:R-:W2:Y:S01]  /*786d0*/  LDL.LU.64 R24, [R1+0x1340] ;  /* 0x0013400001187983 */ /* 0x002ea20000300a00 */
[----:B----4-:R-:W-:-:S03]  /*786e0*/  IMAD.MOV.U32 R34, RZ, RZ, R35 ;  /* 0x000000ffff227224 */ /* 0x010fc600078e0023 */
[----:B------:R-:W-:Y:S04]  /*786f0*/  STL [R1+0xb98], R22 ;  /* 0x000b981601007387 */ /* 0x000fe80000100800 */
[----:B------:R1:W-:Y:S02]  /*78700*/  STL [R1+0xb8c], R34 ;  /* 0x000b8c2201007387 */ /* 0x0003e40000100800 */
[----:B-1----:R-:W-:Y:S02]  /*78710*/  IMAD.MOV.U32 R34, RZ, RZ, R23 ;  /* 0x000000ffff227224 */ /* 0x002fe400078e0017 */
[----:B------:R-:W4:Y:S04]  /*78720*/  LDL.LU.64 R22, [R1+0x1308] ;  /* 0x0013080001167983 */ /* 0x000f280000300a00 */
[----:B------:R-:W-:Y:S04]  /*78730*/  STL [R1+0xb94], R34 ;  /* 0x000b942201007387 */ /* 0x000fe80000100800 */
[----:B------:R1:W-:Y:S04]  /*78740*/  STL [R1+0xba0], R20 ;  /* 0x000ba01401007387 */ /* 0x0003e80000100800 */
[----:B------:R1:W-:Y:S02]  /*78750*/  STL [R1+0xba8], R32 ;  /* 0x000ba82001007387 */ /* 0x0003e40000100800 */
[----:B-1----:R-:W-:-:S05]  /*78760*/  IMAD.MOV.U32 R20, RZ, RZ, R21 ;  /* 0x000000ffff147224 */ /* 0x002fca00078e0015 */
[----:B------:R1:W-:Y:S01]  /*78770*/  STL [R1+0xb9c], R20 ;  /* 0x000b9c1401007387 */ /* 0x0003e20000100800 */
[----:B------:R-:W-:-:S03]  /*78780*/  IMAD.MOV.U32 R32, RZ, RZ, R33 ;  /* 0x000000ffff207224 */ /* 0x000fc600078e0021 */
[----:B-1----:R-:W4:Y:S04]  /*78790*/  LDL.LU.64 R20, [R1+0x12b0] ;  /* 0x0012b00001147983 */ /* 0x002f280000300a00 */
[----:B---3--:R-:W-:Y:S04]  /*787a0*/  STL [R1+0xbb0], R18 ;  /* 0x000bb01201007387 */ /* 0x008fe80000100800 */
[----:B------:R1:W-:Y:S02]  /*787b0*/  STL [R1+0xba4], R32 ;  /* 0x000ba42001007387 */ /* 0x0003e40000100800 */
[----:B-1----:R-:W-:-:S02]  /*787c0*/  IMAD.MOV.U32 R32, RZ, RZ, R19 ;  /* 0x000000ffff207224 */ /* 0x002fc400078e0013 */
[----:B------:R-:W3:Y:S04]  /*787d0*/  LDL.LU.64 R18, [R1+0x1238] ;  /* 0x0012380001127983 */ /* 0x000ee80000300a00 */
[----:B------:R-:W-:Y:S04]  /*787e0*/  STL [R1+0xbac], R32 ;  /* 0x000bac2001007387 */ /* 0x000fe80000100800 */
[----:B------:R1:W-:Y:S04]  /*787f0*/  STL [R1+0xbb8], R16 ;  /* 0x000bb81001007387 */ /* 0x0003e80000100800 */
[----:B------:R1:W-:Y:S02]  /*78800*/  STL [R1+0xbc0], R30 ;  /* 0x000bc01e01007387 */ /* 0x0003e40000100800 */
[----:B-1----:R-:W-:-:S05]  /*78810*/  IMAD.MOV.U32 R16, RZ, RZ, R17 ;  /* 0x000000ffff107224 */ /* 0x002fca00078e0011 */
[----:B------:R1:W-:Y:S01]  /*78820*/  STL [R1+0xbb4], R16 ;  /* 0x000bb41001007387 */ /* 0x0003e20000100800 */
[----:B------:R-:W-:-:S03]  /*78830*/  IMAD.MOV.U32 R30, RZ, RZ, R31 ;  /* 0x000000ffff1e7224 */ /* 0x000fc600078e001f */
[----:B-1----:R-:W3:Y:S04]  /*78840*/  LDL.LU.64 R16, [R1+0x11a0] ;  /* 0x0011a00001107983 */ /* 0x002ee80000300a00 */
[----:B------:R-:W-:Y:S04]  /*78850*/  STL [R1+0xbc8], R14 ;  /* 0x000bc80e01007387 */ /* 0x000fe80000100800 */
[----:B------:R1:W-:Y:S02]  /*78860*/  STL [R1+0xbbc], R30 ;  /* 0x000bbc1e01007387 */ /* 0x0003e40000100800 */
[----:B-1----:R-:W-:-:S02]  /*78870*/  IMAD.MOV.U32 R30, RZ, RZ, R15 ;  /* 0x000000ffff1e7224 */ /* 0x002fc400078e000f */
[----:B------:R-:W3:Y:S04]  /*78880*/  LDL.LU.64 R14, [R1+0x10d8] ;  /* 0x0010d800010e7983 */ /* 0x000ee80000300a00 */
[----:B------:R1:W-:Y:S04]  /*78890*/  STL [R1+0xbc4], R30 ;  /* 0x000bc41e01007387 */ /* 0x0003e80000100800 */
[----:B------:R1:W-:Y:S02]  /*788a0*/  STL [R1+0xbd0], R126 ;  /* 0x000bd07e01007387 */ /* 0x0003e40000100800 */
[----:B-1----:R-:W-:-:S02]  /*788b0*/  IMAD.MOV.U32 R30, RZ, RZ, R127 ;  /* 0x000000ffff1e7224 */ /* 0x002fc400078e007f */
[----:B------:R1:W-:Y:S04]  /*788c0*/  STL [R1+0xbd8], R28 ;  /* 0x000bd81c01007387 */ /* 0x0003e80000100800 */
[----:B------:R-:W-:Y:S04]  /*788d0*/  STL [R1+0xbcc], R30 ;  /* 0x000bcc1e01007387 */ /* 0x000fe80000100800 */
[----:B------:R-:W3:Y:S01]  /*788e0*/  LDL.LU.64 R126, [R1+0xe60] ;  /* 0x000e6000017e7983 */ /* 0x000ee20000300a00 */
[----:B-1----:R-:W-:-:S03]  /*788f0*/  IMAD.MOV.U32 R28, RZ, RZ, R29 ;  /* 0x000000ffff1c7224 */ /* 0x002fc600078e001d */
[----:B--2---:R-:W-:Y:S04]  /*78900*/  STL [R1+0xbe0], R12 ;  /* 0x000be00c01007387 */ /* 0x004fe80000100800 */
[----:B------:R1:W-:Y:S02]  /*78910*/  STL [R1+0xbd4], R28 ;  /* 0x000bd41c01007387 */ /* 0x0003e40000100800 */
[----:B-1----:R-:W-:Y:S02]  /*78920*/  IMAD.MOV.U32 R28, RZ, RZ, R13 ;  /* 0x000000ffff1c7224 */ /* 0x002fe400078e000d */
[----:B------:R-:W2:Y:S04]  /*78930*/  LDL.LU.64 R12, [R1+0xc30] ;  /* 0x000c3000010c7983 */ /* 0x000ea80000300a00 */
[----:B------:R-:W-:Y:S04]  /*78940*/  STL [R1+0xbdc], R28 ;  /* 0x000bdc1c01007387 */ /* 0x000fe80000100800 */
[----:B------:R1:W-:Y:S02]  /*78950*/  STL [R1+0xbe8], R26 ;  /* 0x000be81a01007387 */ /* 0x0003e40000100800 */
[----:B-1----:R-:W-:-:S02]  /*78960*/  IMAD.MOV.U32 R26, RZ, RZ, R27 ;  /* 0x000000ffff1a7224 */ /* 0x002fc400078e001b */
[----:B------:R1:W-:Y:S04]  /*78970*/  STL [R1+0xbf0], R24 ;  /* 0x000bf01801007387 */ /* 0x0003e80000100800 */
[----:B------:R-:W-:Y:S04]  /*78980*/  STL [R1+0xbe4], R26 ;  /* 0x000be41a01007387 */ /* 0x000fe80000100800 */
[----:B------:R-:W2:Y:S01]  /*78990*/  LDL.LU.64 R40, [R1+0x1348] ;  /* 0x0013480001287983 */ /* 0x000ea20000300a00 */
[----:B-1----:R-:W-:-:S03]  /*789a0*/  IMAD.MOV.U32 R24, RZ, RZ, R25 ;  /* 0x000000ffff187224 */ /* 0x002fc600078e0019 */
[----:B------:R-:W2:Y:S04]  /*789b0*/  LDL.LU.64 R38, [R1+0x1318] ;  /* 0x0013180001267983 */ /* 0x000ea80000300a00 */
[----:B------:R-:W-:Y:S04]  /*789c0*/  STL [R1+0xbec], R24 ;  /* 0x000bec1801007387 */ /* 0x000fe80000100800 */
[----:B----4-:R1:W-:Y:S04]  /*789d0*/  STL [R1+0xbf8], R22 ;  /* 0x000bf81601007387 */ /* 0x0103e80000100800 */
[----:B------:R-:W4:Y:S04]  /*789e0*/  LDL.LU.64 R36, [R1+0x12c8] ;  /* 0x0012c80001247983 */ /* 0x000f280000300a00 */
[----:B------:R-:W4:Y:S01]  /*789f0*/  LDL.LU.64 R34, [R1+0x1258] ;  /* 0x0012580001227983 */ /* 0x000f220000300a00 */
[----:B-1----:R-:W-:-:S05]  /*78a00*/  IMAD.MOV.U32 R22, RZ, RZ, R23 ;  /* 0x000000ffff167224 */ /* 0x002fca00078e0017 */
[----:B------:R-:W-:Y:S04]  /*78a10*/  STL [R1+0xbf4], R22 ;  /* 0x000bf41601007387 */ /* 0x000fe80000100800 */
[----:B------:R1:W-:Y:S04]  /*78a20*/  STL [R1+0xc00], R20 ;  /* 0x000c001401007387 */ /* 0x0003e80000100800 */
[----:B------:R-:W4:Y:S04]  /*78a30*/  LDL.LU.64 R32, [R1+0x11c8] ;  /* 0x0011c80001207983 */ /* 0x000f280000300a00 */
[----:B------:R-:W4:Y:S01]  /*78a40*/  LDL.LU.64 R30, [R1+0x1108] ;  /* 0x00110800011e7983 */ /* 0x000f220000300a00 */
[----:B-1----:R-:W-:-:S05]  /*78a50*/  IMAD.MOV.U32 R20, RZ, RZ, R21 ;  /* 0x000000ffff147224 */ /* 0x002fca00078e0015 */
[----:B------:R-:W-:Y:S04]  /*78a60*/  STL [R1+0xbfc], R20 ;  /* 0x000bfc1401007387 */ /* 0x000fe80000100800 */
[----:B---3--:R1:W-:Y:S04]  /*78a70*/  STL [R1+0xc08], R18 ;  /* 0x000c081201007387 */ /* 0x0083e80000100800 */
[----:B------:R-:W3:Y:S04]  /*78a80*/  LDL.LU.64 R28, [R1+0xe80] ;  /* 0x000e8000011c7983 */ /* 0x000ee80000300a00 */
[----:B------:R-:W3:Y:S01]  /*78a90*/  LDL.LU.64 R26, [R1+0xc78] ;  /* 0x000c7800011a7983 */ /* 0x000ee20000300a00 */
[----:B-1----:R-:W-:-:S05]  /*78aa0*/  IMAD.MOV.U32 R18, RZ, RZ, R19 ;  /* 0x000000ffff127224 */ /* 0x002fca00078e0013 */
[----:B------:R-:W-:Y:S04]  /*78ab0*/  STL [R1+0xc04], R18 ;  /* 0x000c041201007387 */ /* 0x000fe80000100800 */
[----:B------:R1:W-:Y:S04]  /*78ac0*/  STL [R1+0xc10], R16 ;  /* 0x000c101001007387 */ /* 0x0003e80000100800 */
        /* <DEDUP_REMOVED lines=8> */
[----:B------:R1:W-:Y:S04]  /*78b50*/  STL [R1+0xc14], R14 ;  /* 0x000c140e01007387 */ /* 0x0003e80000100800 */
[----:B------:R1:W-:Y:S04]  /*78b60*/  STL [R1+0xc20], R126 ;  /* 0x000c207e01007387 */ /* 0x0003e80000100800 */
[----:B------:R-:W3:Y:S01]  /*78b70*/  LDL.LU.64 R16, [R1+0x11f0] ;  /* 0x0011f00001107983 */ /* 0x000ee20000300a00 */
[----:B-1----:R-:W-:-:S03]  /*78b80*/  IMAD.MOV.U32 R14, RZ, RZ, R127 ;  /* 0x000000ffff0e7224 */ /* 0x002fc600078e007f */
[----:B------:R-:W3:Y:S04]  /*78b90*/  LDL.LU.64 R126, [R1+0x1140] ;  /* 0x00114000017e7983 */ /* 0x000ee80000300a00 */
[----:B------:R1:W-:Y:S04]  /*78ba0*/  STL [R1+0xc1c], R14 ;  /* 0x000c1c0e01007387 */ /* 0x0003e80000100800 */
[----:B--2---:R2:W-:Y:S01]  /*78bb0*/  STL [R1+0xc28], R12 ;  /* 0x000c280c01007387 */ /* 0x0045e20000100800 */
[----:B------:R-:W-:-:S03]  /*78bc0*/  IMAD.MOV.U32 R124, RZ, RZ, R13 ;  /* 0x000000ffff7c7224 */ /* 0x000fc600078e000d */
[----:B-1----:R-:W3:Y:S04]  /*78bd0*/  LDL.LU.64 R14, [R1+0xea0] ;  /* 0x000ea000010e7983 */ /* 0x002ee80000300a00 */
[----:B--2---:R-:W2:Y:S04]  /*78be0*/  LDL.LU.64 R12, [R1+0xe58] ;  /* 0x000e5800010c7983 */ /* 0x004ea80000300a00 */
[----:B------:R1:W-:Y:S02]  /*78bf0*/  STL [R1+0xc24], R124 ;  /* 0x000c247c01007387 */ /* 0x0003e40000100800 */
[----:B-1----:R-:W-:-:S02]  /*78c00*/  IMAD.MOV.U32 R124, RZ, RZ, R41 ;  /* 0x000000ffff7c7224 */ /* 0x002fc400078e0029 */
[----:B------:R1:W-:Y:S04]  /*78c10*/  STL [R1+0xc30], R40 ;  /* 0x000c302801007387 */ /* 0x0003e80000100800 */
[----:B-1----:R1:W5:Y:S04]  /*78c20*/  LDL.LU.64 R40, [R1+0x1898] ;  /* 0x0018980001287983 */ /* 0x0023680000300a00 */
[----:B------:R-:W-:Y:S04]  /*78c30*/  STL [R1+0xc38], R38 ;  /* 0x000c382601007387 */ /* 0x000fe80000100800 */
[----:B------:R1:W-:Y:S02]  /*78c40*/  STL [R1+0xc2c], R124 ;  /* 0x000c2c7c01007387 */ /* 0x0003e40000100800 */
[----:B-1----:R-:W-:-:S02]  /*78c50*/  IMAD.MOV.U32 R124, RZ, RZ, R39 ;  /* 0x000000ffff7c7224 */ /* 0x002fc400078e0027 */
[----:B------:R1:W5:Y:S04]  /*78c60*/  LDL.LU.64 R38, [R1+0x1890] ;  /* 0x0018900001267983 */ /* 0x0003680000300a00 */
[----:B----4-:R-:W-:Y:S04]  /*78c70*/  STL [R1+0xc40], R36 ;  /* 0x000c402401007387 */ /* 0x010fe80000100800 */
[----:B------:R4:W-:Y:S02]  /*78c80*/  STL [R1+0xc34], R124 ;  /* 0x000c347c01007387 */ /* 0x0009e40000100800 */
[----:B----4-:R-:W-:-:S02]  /*78c90*/  IMAD.MOV.U32 R124, RZ, RZ, R37 ;  /* 0x000000ffff7c7224 */ /* 0x010fc400078e0025 */
[----:B------:R1:W5:Y:S04]  /*78ca0*/  LDL.LU.64 R36, [R1+0x1888] ;  /* 0x0018880001247983 */ /* 0x0003680000300a00 */
[----:B------:R-:W-:Y:S04]  /*78cb0*/  STL [R1+0xc48], R34 ;  /* 0x000c482201007387 */ /* 0x000fe80000100800 */
        /* <DEDUP_REMOVED lines=11> */
[----:B---3--:R-:W-:Y:S04]  /*78d70*/  STL [R1+0xc60], R28 ;  /* 0x000c601c01007387 */ /* 0x008fe80000100800 */
[----:B------:R3:W-:Y:S02]  /*78d80*/  STL [R1+0xc54], R124 ;  /* 0x000c547c01007387 */ /* 0x0007e40000100800 */
[----:B---3--:R-:W-:-:S02]  /*78d90*/  IMAD.MOV.U32 R124, RZ, RZ, R29 ;  /* 0x000000ffff7c7224 */ /* 0x008fc400078e001d */
[----:B------:R1:W5:Y:S04]  /*78da0*/  LDL.LU.64 R28, [R1+0x1868] ;  /* 0x00186800011c7983 */ /* 0x0003680000300a00 */
[----:B------:R-:W-:Y:S04]  /*78db0*/  STL [R1+0xc68], R26 ;  /* 0x000c681a01007387 */ /* 0x000fe80000100800 */
        /* <DEDUP_REMOVED lines=23> */
[----:B------:R3:W-:Y:S02]  /*78f30*/  STL [R1+0xc98], R126 ;  /* 0x000c987e01007387 */ /* 0x0007e40000100800 */
[----:B---3--:R-:W3:Y:S02]  /*78f40*/  LDC R126, c[0x0][0x3a0] ;  /* 0x0000e800ff7e7b82 */ /* 0x008ee40000000800 */
[----:B------:R4:W-:Y:S02]  /*78f50*/  STL [R1+0xc8c], R124 ;  /* 0x000c8c7c01007387 */ /* 0x0009e40000100800 */
[----:B----4-:R-:W-:-:S05]  /*78f60*/  IMAD.MOV.U32 R124, RZ, RZ, R127 ;  /* 0x000000ffff7c7224 */ /* 0x010fca00078e007f */
[----:B------:R4:W-:Y:S01]  /*78f70*/  STL [R1+0xc94], R124 ;  /* 0x000c947c01007387 */ /* 0x0009e20000100800 */
[----:B------:R-:W-:-:S03]  /*78f80*/  UIADD3 UR4, UPT, UPT, UR6, -0x300, URZ ;  /* 0xfffffd0006047890 */ /* 0x000fc6000fffe0ff */
[----:B------:R1:W-:Y:S01]  /*78f90*/  STL [R1+0xca0], R14 ;  /* 0x000ca00e01007387 */ /* 0x0003e20000100800 */
[----:B---3--:R-:W-:Y:S02]  /*78fa0*/  VIADD R126, R126, 0x7f ;  /* 0x0000007f7e7e7836 */ /* 0x008fe40000000000 */
[----:B----4-:R-:W-:-:S03]  /*78fb0*/  IMAD.MOV.U32 R124, RZ, RZ, R15 ;  /* 0x000000ffff7c7224 */ /* 0x010fc600078e000f */
[----:B------:R-:W-:Y:S01]  /*78fc0*/  SHF.R.S32.HI R127, RZ, 0x1f, R126 ;  /* 0x0000001fff7f7819 */ /* 0x000fe2000001147e */
[----:B-1----:R1:W5:Y:S04]  /*78fd0*/  LDL.LU.64 R14, [R1+0x1830] ;  /* 0x00183000010e7983 */ /* 0x0023680000300a00 */
[----:B--2---:R-:W-:Y:S01]  /*78fe0*/  STL [R1+0xca8], R12 ;  /* 0x000ca80c01007387 */ /* 0x004fe20000100800 */
[----:B------:R-:W-:-:S03]  /*78ff0*/  LEA.HI R127, R127, R126, RZ, 0x7 ;  /* 0x0000007e7f7f7211 */ /* 0x000fc600078f38ff */
[----:B------:R2:W-:Y:S01]  /*79000*/  STL [R1+0xc9c], R124 ;  /* 0x000c9c7c01007387 */ /* 0x0005e20000100800 */
[----:B------:R-:W-:Y:S02]  /*79010*/  IMAD.U32 R126, RZ, RZ, UR4 ;  /* 0x00000004ff7e7e24 */ /* 0x000fe4000f8e00ff */
[----:B--2---:R-:W-:Y:S02]  /*79020*/  IMAD.MOV.U32 R124, RZ, RZ, R13 ;  /* 0x000000ffff7c7224 */ /* 0x004fe400078e000d */
[----:B------:R1:W5:Y:S04]  /*79030*/  LDL.LU.64 R12, [R1+0x1828] ;  /* 0x00182800010c7983 */ /* 0x0003680000300a00 */
[----:B------:R2:W-:Y:S04]  /*79040*/  STL [R1+0xca4], R124 ;  /* 0x000ca47c01007387 */ /* 0x0005e80000100800 */
[----:B------:R3:W-:Y:S01]  /*79050*/  STL [R1+0xe50], R126 ;  /* 0x000e507e01007387 */ /* 0x0007e20000100800 */
[----:B--2---:R-:W-:-:S04]  /*79060*/  SHF.R.S32.HI R124, RZ, 0x7, R127 ;  /* 0x00000007ff7c7819 */ /* 0x004fc8000001147f */
[----:B---3--:R-:W-:-:S05]  /*79070*/  VIMNMX R126, PT, PT, R124, 0x2, !PT ;  /* 0x000000027c7e7848 */ /* 0x008fca0007fe0100 */
[----:B------:R-:W-:-:S05]  /*79080*/  VIADD R126, R126, 0xfffffffe ;  /* 0xfffffffe7e7e7836 */ /* 0x000fca0000000000 */
[----:B------:R1:W-:Y:S01]  /*79090*/  STL [R1+0xe48], R126 ;  /* 0x000e487e01007387 */ /* 0x0003e20000100800 */
[----:B------:R-:W-:Y:S02]  /*790a0*/  VIADD R127, R124, 0xfffffffa ;  /* 0xfffffffa7c7f7836 */ /* 0x000fe40000000000 */
[----:B------:R-:W-:Y:S01]  /*790b0*/  IMAD.MOV.U32 R124, RZ, RZ, RZ ;  /* 0x000000ffff7c7224 */ /* 0x000fe200078e00ff */
[----:B------:R-:W-:Y:S01]  /*790c0*/  UMOV UR17, 0x1 ;  /* 0x0000000100117882 */ /* 0x000fe20000000000 */
[----:B------:R-:W-:Y:S01]  /*790d0*/  UMOV UR18, 0x5 ;  /* 0x0000000500127882 */ /* 0x000fe20000000000 */
[----:B------:R-:W-:Y:S01]  /*790e0*/  UMOV UR4, URZ ;  /* 0x000000ff00047c82 */ /* 0x000fe20008000000 */
[----:B------:R-:W-:Y:S01]  /*790f0*/  UMOV UR5, URZ ;  /* 0x000000ff00057c82 */ /* 0x000fe20008000000 */
[----:B------:R-:W-:-:S05]  /*79100*/  UMOV UR6, URZ ;  /* 0x000000ff00067c82 */ /* 0x000fca0008000000 */
.L_x_10:
[----:B------:R-:W-:Y:S01]  /*79110*/  UIADD3 UR4, UPT, UPT, UR4, 0x1, URZ ;  /* 0x0000000104047890 */ /* 0x000fe2000fffe0ff */
[----:B------:R-:W-:-:S04]  /*79120*/  DEPBAR.LE SB0, 0x8 ;  /* 0x000082000000791a */ /* 0x000fc80000000000 */
[----:B------:R-:W-:Y:S01]  /*79130*/  ULEA UR8, UR17, UR7, 0x3 ;  /* 0x0000000711087291 */ /* 0x000fe2000f8e18ff */
[----:B------:R-:W-:Y:S01]  /*79140*/  IMAD.U32 R124, R124, -0x80000000, RZ ;  /* 0x800000007c7c7824 */ /* 0x000fe200078e00ff */
[----:B------:R-:W-:Y:S02]  /*79150*/  UISETP.GT.AND UP1, UPT, UR4, 0x5, UPT ;  /* 0x000000050400788c */ /* 0x000fe4000bf24270 */
[----:B------:R-:W-:Y:S02]  /*79160*/  UIADD3 UR8, UPT, UPT, UR8, 0x1b0000, URZ ;  /* 0x001b000008087890 */ /* 0x000fe4000fffe0ff */
[----:B------:R-:W-:Y:S01]  /*79170*/  USEL UR4, UR4, URZ, !UP1 ;  /* 0x000000ff04047287 */ /* 0x000fe2000c800000 */
[----:B------:R-:W-:Y:S06]  /*79180*/  BAR.SYNC.DEFER_BLOCKING 0x0 ;  /* 0x0000000000007b1d */ /* 0x000fec0000010000 */
[----:B-----5:R-:W-:Y:S05]  /*79190*/  @P0 BRA `(.L_x_8) ;  /* 0x0000000c00040947 */ /* 0x020fea0003800000 */
[----:B------:R-:W-:Y:S02]  /*791a0*/  ULEA UR27, UR4, UR7, 0xf ;  /* 0x00000007041b7291 */ /* 0x000fe4000f8e78ff */
[----:B------:R-:W-:Y:S02]  /*791b0*/  USHF.R.U32.HI UR56, URZ, 0x4, UR7 ;  /* 0x00000004ff387899 */ /* 0x000fe40008011607 */
[----:B------:R-:W-:Y:S02]  /*791c0*/  UIADD3 UR27, UPT, UPT, UR27, 0x180000, URZ ;  /* 0x001800001b1b7890 */ /* 0x000fe4000fffe0ff */
[----:B------:R-:W-:Y:S02]  /*791d0*/  USGXT.U32 UR56, UR56, 0xe ;  /* 0x0000000e3838789a */ /* 0x000fe40008000000 */
[----:B------:R-:W-:Y:S02]  /*791e0*/  USHF.R.U32.HI UR27, URZ, 0x4, UR27 ;  /* 0x00000004ff1b7899 */ /* 0x000fe4000801161b */
[----:B------:R-:W-:-:S02]  /*791f0*/  UIADD3 UR44, UP1, UPT, UR56, 0x2, URZ ;  /* 0x00000002382c7890 */ /* 0x000fc4000ff3e0ff */
[----:B------:R-:W-:Y:S01]  /*79200*/  USGXT.U32 UR30, UR27, 0xe ;  /* 0x0000000e1b1e789a */ /* 0x000fe20008000000 */
[----:B------:R-:W-:Y:S01]  /*79210*/  UMOV UR26, URZ ;  /* 0x000000ff001a7c82 */ /* 0x000fe20008000000 */
[----:B------:R-:W-:Y:S02]  /*79220*/  UIADD3 UR46, UP3, UPT, UR44, 0x4, URZ ;  /* 0x000000042c2e7890 */ /* 0x000fe4000ff7e0ff */
[----:B------:R-:W-:Y:S02]  /*79230*/  UIADD3.X UR45, UPT, UPT, UR26, 0x40004040, URZ, UP1, !UPT ;  /* 0x400040401a2d7890 */ /* 0x000fe40008ffe4ff */
[----:B------:R-:W-:Y:S01]  /*79240*/  UIADD3 UR50, UP1, UPT, UR30, 0x2, URZ ;  /* 0x000000021e327890 */ /* 0x000fe2000ff3e0ff */
[----:B------:R-:W-:Y:S01]  /*79250*/  UMOV UR9, URZ ;  /* 0x000000ff00097c82 */ /* 0x000fe20008000000 */
[----:B------:R-:W-:Y:S02]  /*79260*/  UIADD3.X UR47, UPT, UPT, UR45, URZ, URZ, UP3, !UPT ;  /* 0x000000ff2d2f7290 */ /* 0x000fe40009ffe4ff */
[----:B------:R-:W-:-:S02]  /*79270*/  UIADD3.X UR51, UPT, UPT, UR9, 0x40004040, URZ, UP1, !UPT ;  /* 0x4000404009337890 */ /* 0x000fc40008ffe4ff */
[----:B------:R-:W-:Y:S02]  /*79280*/  UIADD3 UR26, UP3, UPT, UR50, 0x4, URZ ;  /* 0x00000004321a7890 */ /* 0x000fe4000ff7e0ff */
[----:B------:R-:W-:Y:S02]  /*79290*/  UIADD3 UR64, UP4, UPT, UR44, 0x2, URZ ;  /* 0x000000022c407890 */ /* 0x000fe4000ff9e0ff */
[----:B------:R-:W-:Y:S02]  /*792a0*/  UIADD3 UR62, UP1, UPT, UR44, 0x800, URZ ;  /* 0x000008002c3e7890 */ /* 0x000fe4000ff3e0ff */
[----:B------:R-:W-:Y:S01]  /*792b0*/  UIADD3 UR52, UP2, UPT, UR50, 0x2, URZ ;  /* 0x0000000232347890 */ /* 0x000fe2000ff5e0ff */
[----:B------:R-:W-:Y:S01]  /*792c0*/  UMOV UR48, 0x0 ;  /* 0x0000000000307882 */ /* 0x000fe20000000000 */
[----:B------:R-:W-:Y:S01]  /*792d0*/  UMOV UR49, 0x4400910 ;  /* 0x0440091000317882 */ /* 0x000fe20000000000 */
[----:B------:R-:W-:Y:S01]  /*792e0*/  UMOV UR57, 0x40004040 ;  /* 0x4000404000397882 */ /* 0x000fe20000000000 */
[----:B------:R-:W-:Y:S01]  /*792f0*/  UMOV UR31, 0x40004040 ;  /* 0x40004040001f7882 */ /* 0x000fe20000000000 */
[----:B------:R-:W-:Y:S01]  /*79300*/  UIADD3.X UR27, UPT, UPT, UR51, URZ, URZ, UP3, !UPT ;  /* 0x000000ff331b7290 */ /* 0x000fe20009ffe4ff */
[----:B------:R2:W-:Y:S01]  /*79310*/  UTCHMMA gdesc[UR30], gdesc[UR56], tmem[UR10], tmem[UR48], idesc[UR49], UPT ;  /* 0x00ff30381e0075ea */ /* 0x0005e2000b80000a */
[----:B------:R-:W-:-:S02]  /*79320*/  UIADD3 UR42, UP5, UPT, UR44, 0x7fe, URZ ;  /* 0x000007fe2c2a7890 */ /* 0x000fc4000ffbe0ff */
[----:B------:R-:W-:Y:S02]  /*79330*/  UIADD3.X UR65, UPT, UPT, UR45, URZ, URZ, UP4, !UPT ;  /* 0x000000ff2d417290 */ /* 0x000fe4000a7fe4ff */
[----:B------:R-:W-:Y:S02]  /*79340*/  UIADD3.X UR53, UPT, UPT, UR51, URZ, URZ, UP2, !UPT ;  /* 0x000000ff33357290 */ /* 0x000fe400097fe4ff */
[----:B------:R-:W-:Y:S02]  /*79350*/  UIADD3.X UR63, UPT, UPT, UR45, URZ, URZ, UP1, !UPT ;  /* 0x000000ff2d3f7290 */ /* 0x000fe40008ffe4ff */
[----:B------:R-:W-:Y:S02]  /*79360*/  UIADD3 UR58, UP2, UPT, UR44, 0x802, URZ ;  /* 0x000008022c3a7890 */ /* 0x000fe4000ff5e0ff */
[----:B--2---:R-:W-:Y:S02]  /*79370*/  UIADD3 UR48, UP3, UPT, UR50, 0x1fe, URZ ;  /* 0x000001fe32307890 */ /* 0x004fe4000ff7e0ff */
[----:B------:R-:W-:-:S02]  /*79380*/  UIADD3 UR56, UP1, UPT, UR50, 0x200, URZ ;  /* 0x0000020032387890 */ /* 0x000fc4000ff3e0ff */
[----:B------:R-:W-:Y:S02]  /*79390*/  UIADD3.X UR43, UPT, UPT, UR45, URZ, URZ, UP5, !UPT ;  /* 0x000000ff2d2b7290 */ /* 0x000fe4000affe4ff */
[----:B------:R-:W-:Y:S02]  /*793a0*/  UIADD3.X UR49, UPT, UPT, UR51, URZ, URZ, UP3, !UPT ;  /* 0x000000ff33317290 */ /* 0x000fe40009ffe4ff */
[----:B------:R-:W-:Y:S02]  /*793b0*/  UIADD3.X UR57, UPT, UPT, UR51, URZ, URZ, UP1, !UPT ;  /* 0x000000ff33397290 */ /* 0x000fe40008ffe4ff */
[----:B------:R-:W-:Y:S01]  /*793c0*/  UIADD3.X UR59, UPT, UPT, UR45, URZ, URZ, UP2, !UPT ;  /* 0x000000ff2d3b7290 */ /* 0x000fe200097fe4ff */
[----:B------:R-:W-:Y:S01]  /*793d0*/  UMOV UR34, 0x0 ;  /* 0x0000000000227882 */ /* 0x000fe20000000000 */
[----:B------:R-:W-:Y:S01]  /*793e0*/  UMOV UR35, 0x4400910 ;  /* 0x0440091000237882 */ /* 0x000fe20000000000 */
[----:B------:R-:W-:Y:S02]  /*793f0*/  UIADD3 UR54, UP4, UPT, UR44, 0x804, URZ ;  /* 0x000008042c367890 */ /* 0x000fe4000ff9e0ff */
[----:B------:R2:W-:Y:S01]  /*79400*/  UTCHMMA gdesc[UR50], gdesc[UR44], tmem[UR10], tmem[UR34], idesc[UR35], UPT ;  /* 0x00ff222c320075ea */ /* 0x0005e2000b80000a */
[----:B------:R-:W-:Y:S01]  /*79410*/  UIADD3 UR66, UP2, UPT, UR50, 0x202, URZ ;  /* 0x0000020232427890 */ /* 0x000fe2000ff5e0ff */
[----:B------:R-:W-:Y:S01]  /*79420*/  UMOV UR32, 0x0 ;  /* 0x0000000000207882 */ /* 0x000fe20000000000 */
[----:B------:R-:W-:Y:S01]  /*79430*/  UMOV UR33, 0x4400910 ;  /* 0x0440091000217882 */ /* 0x000fe20000000000 */
[----:B------:R-:W-:Y:S01]  /*79440*/  UMOV UR28, 0x0 ;  /* 0x00000000001c7882 */ /* 0x000fe20000000000 */
[----:B------:R-:W-:Y:S01]  /*79450*/  UMOV UR29, 0x4400910 ;  /* 0x04400910001d7882 */ /* 0x000fe20000000000 */
[----:B------:R3:W-:Y:S01]  /*79460*/  UTCHMMA gdesc[UR52], gdesc[UR64], tmem[UR10], tmem[UR32], idesc[UR33], UPT ;  /* 0x00ff2040340075ea */ /* 0x0007e2000b80000a */
[----:B------:R4:W-:Y:S01]  /*79470*/  UTCHMMA gdesc[UR26], gdesc[UR46], tmem[UR10], tmem[UR28], idesc[UR29], UPT ;  /* 0x00ff1c2e1a0075ea */ /* 0x0009e2000b80000a */
[----:B------:R-:W-:-:S02]  /*79480*/  UIADD3.X UR67, UPT, UPT, UR51, URZ, URZ, UP2, !UPT ;  /* 0x000000ff33437290 */ /* 0x000fc400097fe4ff */
[----:B--2---:R-:W-:Y:S02]  /*79490*/  UIADD3 UR34, UP3, UPT, UR44, 0xffe, URZ ;  /* 0x00000ffe2c227890 */ /* 0x004fe4000ff7e0ff */
[----:B------:R-:W-:Y:S01]  /*794a0*/  UIADD3.X UR55, UPT, UPT, UR45, URZ, URZ, UP4, !UPT ;  /* 0x000000ff2d377290 */ /* 0x000fe2000a7fe4ff */
[----:B------:R-:W-:Y:S01]  /*794b0*/  UMOV UR24, 0x0 ;  /* 0x0000000000187882 */ /* 0x000fe20000000000 */
[----:B------:R-:W-:Y:S01]  /*794c0*/  UMOV UR25, 0x4400910 ;  /* 0x0440091000197882 */ /* 0x000fe20000000000 */
[----:B---3--:R-:W-:Y:S01]  /*794d0*/  UIADD3 UR32, UP1, UPT, UR44, 0x1000, URZ ;  /* 0x000010002c207890 */ /* 0x008fe2000ff3e0ff */
[----:B------:R2:W-:Y:S01]  /*794e0*/  UTCHMMA gdesc[UR48], gdesc[UR42], tmem[UR10], tmem[UR24], idesc[UR25], UPT ;  /* 0x00ff182a300075ea */ /* 0x0005e2000b80000a */
[----:B----4-:R-:W-:Y:S01]  /*794f0*/  UIADD3 UR46, UP4, UPT, UR50, 0x204, URZ ;  /* 0x00000204322e7890 */ /* 0x010fe2000ff9e0ff */
[----:B------:R-:W-:Y:S01]  /*79500*/  UMOV UR40, 0x0 ;  /* 0x0000000000287882 */ /* 0x000fe20000000000 */
[----:B------:R-:W-:Y:S01]  /*79510*/  UMOV UR41, 0x4400910 ;  /* 0x0440091000297882 */ /* 0x000fe20000000000 */
[----:B------:R-:W-:Y:S01]  /*79520*/  UIADD3.X UR35, UPT, UPT, UR45, URZ, URZ, UP3, !UPT ;  /* 0x000000ff2d237290 */ /* 0x000fe20009ffe4ff */
[----:B------:R3:W-:Y:S01]  /*79530*/  UTCHMMA gdesc[UR56], gdesc[UR62], tmem[UR10], tmem[UR40], idesc[UR41], UPT ;  /* 0x00ff283e380075ea */ /* 0x0007e2000b80000a */
[----:B------:R-:W-:-:S02]  /*79540*/  UIADD3.X UR33, UPT, UPT, UR45, URZ, URZ, UP1, !UPT ;  /* 0x000000ff2d217290 */ /* 0x000fc40008ffe4ff */
[----:B------:R-:W-:Y:S02]  /*79550*/  UIADD3 UR28, UP2, UPT, UR44, 0x1002, URZ ;  /* 0x000010022c1c7890 */ /* 0x000fe4000ff5e0ff */
[----:B--2---:R-:W-:Y:S02]  /*79560*/  UIADD3 UR42, UP3, UPT, UR50, 0x3fe, URZ ;  /* 0x000003fe322a7890 */ /* 0x004fe4000ff7e0ff */
[----:B------:R-:W-:Y:S01]  /*79570*/  UIADD3.X UR47, UPT, UPT, UR51, URZ, URZ, UP4, !UPT ;  /* 0x000000ff332f7290 */ /* 0x000fe2000a7fe4ff */
[----:B------:R-:W-:Y:S01]  /*79580*/  UMOV UR38, 0x0 ;  /* 0x0000000000267882 */ /* 0x000fe20000000000 */
[----:B---3--:R-:W-:Y:S01]  /*79590*/  UIADD3 UR40, UP1, UPT, UR50, 0x400, URZ ;  /* 0x0000040032287890 */ /* 0x008fe2000ff3e0ff */
[----:B------:R-:W-:Y:S01]  /*795a0*/  UMOV UR39, 0x4400910 ;  /* 0x0440091000277882 */ /* 0x000fe20000000000 */
[----:B------:R-:W-:Y:S01]  /*795b0*/  UIADD3.X UR43, UPT, UPT, UR51, URZ, URZ, UP3, !UPT ;  /* 0x000000ff332b7290 */ /* 0x000fe20009ffe4ff */
[----:B------:R2:W-:Y:S01]  /*795c0*/  UTCHMMA gdesc[UR66], gdesc[UR58], tmem[UR10], tmem[UR38], idesc[UR39], UPT ;  /* 0x00ff263a420075ea */ /* 0x0005e2000b80000a */
[----:B------:R-:W-:-:S02]  /*795d0*/  UIADD3.X UR41, UPT, UPT, UR51, URZ, URZ, UP1, !UPT ;  /* 0x000000ff33297290 */ /* 0x000fc40008ffe4ff */
[----:B------:R-:W-:Y:S02]  /*795e0*/  UIADD3.X UR29, UPT, UPT, UR45, URZ, URZ, UP2, !UPT ;  /* 0x000000ff2d1d7290 */ /* 0x000fe400097fe4ff */
[----:B------:R-:W-:Y:S01]  /*795f0*/  UIADD3 UR24, UP4, UPT, UR44, 0x1004, URZ ;  /* 0x000010042c187890 */ /* 0x000fe2000ff9e0ff */
[----:B------:R-:W-:Y:S01]  /*79600*/  UMOV UR36, 0x0 ;  /* 0x0000000000247882 */ /* 0x000fe20000000000 */
[----:B------:R-:W-:Y:S01]  /*79610*/  UMOV UR37, 0x4400910 ;  /* 0x0440091000257882 */ /* 0x000fe20000000000 */
[----:B------:R-:W-:Y:S01]  /*79620*/  UIADD3 UR62, UP3, UPT, UR44, 0x17fe, URZ ;  /* 0x000017fe2c3e7890 */ /* 0x000fe2000ff7e0ff */
[----:B------:R3:W-:Y:S01]  /*79630*/  UTCHMMA gdesc[UR46], gdesc[UR54], tmem[UR10], tmem[UR36], idesc[UR37], UPT ;  /* 0x00ff24362e0075ea */ /* 0x0007e2000b80000a */
[----:B--2---:R-:W-:Y:S02]  /*79640*/  UIADD3 UR38, UP2, UPT, UR50, 0x402, URZ ;  /* 0x0000040232267890 */ /* 0x004fe4000ff5e0ff */
[----:B------:R-:W-:Y:S02]  /*79650*/  UIADD3 UR58, UP1, UPT, UR44, 0x1800, URZ ;  /* 0x000018002c3a7890 */ /* 0x000fe4000ff3e0ff */
[----:B------:R-:W-:-:S02]  /*79660*/  UIADD3.X UR39, UPT, UPT, UR51, URZ, URZ, UP2, !UPT ;  /* 0x000000ff33277290 */ /* 0x000fc400097fe4ff */
[----:B------:R-:W-:Y:S01]  /*79670*/  UIADD3.X UR25, UPT, UPT, UR45, URZ, URZ, UP4, !UPT ;  /* 0x000000ff2d197290 */ /* 0x000fe2000a7fe4ff */
[----:B------:R-:W-:Y:S01]  /*79680*/  UMOV UR20, 0x0 ;  /* 0x0000000000147882 */ /* 0x000fe20000000000 */
[----:B------:R-:W-:Y:S01]  /*79690*/  UMOV UR21, 0x4400910 ;  /* 0x0440091000157882 */ /* 0x000fe20000000000 */
[----:B---3--:R-:W-:Y:S01]  /*796a0*/  UIADD3 UR36, UP4, UPT, UR50, 0x404, URZ ;  /* 0x0000040432247890 */ /* 0x008fe2000ff9e0ff */
[----:B------:R2:W-:Y:S01]  /*796b0*/  UTCHMMA gdesc[UR42], gdesc[UR34], tmem[UR10], tmem[UR20], idesc[UR21], UPT ;  /* 0x00ff14222a0075ea */ /* 0x0005e2000b80000a */
[----:B------:R-:W-:Y:S01]  /*796c0*/  UMOV UR70, 0x0 ;  /* 0x0000000000467882 */ /* 0x000fe20000000000 */
[----:B------:R-:W-:Y:S01]  /*796d0*/  UMOV UR71, 0x4400910 ;  /* 0x0440091000477882 */ /* 0x000fe20000000000 */
[----:B------:R-:W-:Y:S01]  /*796e0*/  UIADD3.X UR63, UPT, UPT, UR45, URZ, URZ, UP3, !UPT ;  /* 0x000000ff2d3f7290 */ /* 0x000fe20009ffe4ff */
[----:B------:R3:W-:Y:S01]  /*796f0*/  UTCHMMA gdesc[UR40], gdesc[UR32], tmem[UR10], tmem[UR70], idesc[UR71], UPT ;  /* 0x00ff4620280075ea */ /* 0x0007e2000b80000a */
[----:B------:R-:W-:Y:S02]  /*79700*/  UIADD3.X UR59, UPT, UPT, UR45, URZ, URZ, UP1, !UPT ;  /* 0x000000ff2d3b7290 */ /* 0x000fe40008ffe4ff */
[----:B------:R-:W-:Y:S01]  /*79710*/  UIADD3.X UR37, UPT, UPT, UR51, URZ, URZ, UP4, !UPT ;  /* 0x000000ff33257290 */ /* 0x000fe2000a7fe4ff */
[----:B------:R-:W-:Y:S01]  /*79720*/  UMOV UR72, 0x0 ;  /* 0x0000000000487882 */ /* 0x000fe20000000000 */
[----:B--2---:R-:W-:Y:S01]  /*79730*/  UIADD3 UR34, UP3, UPT, UR50, 0x5fe, URZ ;  /* 0x000005fe32227890 */ /* 0x004fe2000ff7e0ff */
[----:B------:R-:W-:Y:S01]  /*79740*/  UMOV UR73, 0x4400910 ;  /* 0x0440091000497882 */ /* 0x000fe20000000000 */
[----:B------:R-:W-:Y:S01]  /*79750*/  UIADD3 UR54, UP2, UPT, UR44, 0x1802, URZ ;  /* 0x000018022c367890 */ /* 0x000fe2000ff5e0ff */
[----:B------:R2:W-:Y:S01]  /*79760*/  UTCHMMA gdesc[UR38], gdesc[UR28], tmem[UR10], tmem[UR72], idesc[UR73], UPT ;  /* 0x00ff481c260075ea */ /* 0x0005e2000b80000a */
[----:B---3--:R-:W-:-:S02]  /*79770*/  UIADD3 UR32, UP1, UPT, UR50, 0x600, URZ ;  /* 0x0000060032207890 */ /* 0x008fc4000ff3e0ff */
[----:B------:R-:W-:Y:S02]  /*79780*/  UIADD3.X UR35, UPT, UPT, UR51, URZ, URZ, UP3, !UPT ;  /* 0x000000ff33237290 */ /* 0x000fe40009ffe4ff */
[----:B------:R-:W-:Y:S01]  /*79790*/  UIADD3.X UR33, UPT, UPT, UR51, URZ, URZ, UP1, !UPT ;  /* 0x000000ff33217290 */ /* 0x000fe20008ffe4ff */
[----:B------:R-:W-:Y:S01]  /*797a0*/  UMOV UR74, 0x0 ;  /* 0x00000000004a7882 */ /* 0x000fe20000000000 */
[----:B------:R-:W-:Y:S01]  /*797b0*/  UMOV UR75, 0x4400910 ;  /* 0x04400910004b7882 */ /* 0x000fe20000000000 */
[----:B------:R-:W-:Y:S01]  /*797c0*/  UIADD3 UR20, UP4, UPT, UR44, 0x1804, URZ ;  /* 0x000018042c147890 */ /* 0x000fe2000ff9e0ff */
[----:B------:R3:W-:Y:S01]  /*797d0*/  UTCHMMA gdesc[UR36], gdesc[UR24], tmem[UR10], tmem[UR74], idesc[UR75], UPT ;  /* 0x00ff4a18240075ea */ /* 0x0007e2000b80000a */
[----:B--2---:R-:W-:Y:S02]  /*797e0*/  UIADD3 UR28, UP1, UPT, UR50, 0x602, URZ ;  /* 0x00000602321c7890 */ /* 0x004fe4000ff3e0ff */
[----:B------:R-:W-:Y:S02]  /*797f0*/  UIADD3.X UR55, UPT, UPT, UR45, URZ, URZ, UP2, !UPT ;  /* 0x000000ff2d377290 */ /* 0x000fe400097fe4ff */
[----:B------:R-:W-:Y:S01]  /*79800*/  UIADD3.X UR29, UPT, UPT, UR51, URZ, URZ, UP1, !UPT ;  /* 0x000000ff331d7290 */ /* 0x000fe20008ffe4ff */
[----:B------:R-:W-:Y:S01]  /*79810*/  UMOV UR76, 0x0 ;  /* 0x00000000004c7882 */ /* 0x000fe20000000000 */
[----:B------:R-:W-:Y:S01]  /*79820*/  UMOV UR77, 0x4400910 ;  /* 0x04400910004d7882 */ /* 0x000fe20000000000 */
[----:B------:R-:W-:Y:S01]  /*79830*/  UIADD3 UR64, UP3, UPT, UR44, 0x1ffe, URZ ;  /* 0x00001ffe2c407890 */ /* 0x000fe2000ff7e0ff */
[----:B------:R-:W-:Y:S01]  /*79840*/  UTCHMMA gdesc[UR34], gdesc[UR62], tmem[UR10], tmem[UR76], idesc[UR77], UPT ;  /* 0x00ff4c3e220075ea */ /* 0x000fe2000b80000a */
[----:B---3--:R-:W-:Y:S01]  /*79850*/  UIADD3 UR24, UP1, UPT, UR50, 0x604, URZ ;  /* 0x0000060432187890 */ /* 0x008fe2000ff3e0ff */
[----:B------:R2:W-:Y:S01]  /*79860*/  UTCHMMA gdesc[UR32], gdesc[UR58], tmem[UR10], tmem[UR70], idesc[UR71], UPT ;  /* 0x00ff463a200075ea */ /* 0x0005e2000b80000a */
[----:B------:R-:W-:-:S02]  /*79870*/  UIADD3.X UR21, UPT, UPT, UR45, URZ, URZ, UP4, !UPT ;  /* 0x000000ff2d157290 */ /* 0x000fc4000a7fe4ff */
[----:B------:R3:W-:Y:S01]  /*79880*/  UTCHMMA gdesc[UR28], gdesc[UR54], tmem[UR10], tmem[UR70], idesc[UR71], UPT ;  /* 0x00ff46361c0075ea */ /* 0x0007e2000b80000a */
[----:B------:R-:W-:Y:S02]  /*79890*/  UIADD3.X UR25, UPT, UPT, UR51, URZ, URZ, UP1, !UPT ;  /* 0x000000ff33197290 */ /* 0x000fe40008ffe4ff */
[----:B------:R-:W-:Y:S02]  /*798a0*/  UIADD3 UR19, UPT, UPT, UR10, 0x100000, URZ ;  /* 0x001000000a137890 */ /* 0x000fe4000fffe0ff */
[----:B------:R-:W-:Y:S02]  /*798b0*/  UIADD3.X UR65, UPT, UPT, UR45, URZ, URZ, UP3, !UPT ;  /* 0x000000ff2d417290 */ /* 0x000fe40009ffe4ff */
[----:B------:R-:W-:Y:S02]  /*798c0*/  UIADD3 UR69, UPT, UPT, UR10, 0x100000, URZ ;  /* 0x001000000a457890 */ /* 0x000fe4000fffe0ff */
[----:B--2---:R-:W-:Y:S01]  /*798d0*/  UIADD3 UR58, UP1, UPT, UR44, 0x2000, URZ ;  /* 0x000020002c3a7890 */ /* 0x004fe2000ff3e0ff */
[----:B------:R-:W-:Y:S01]  /*798e0*/  UTCHMMA gdesc[UR24], gdesc[UR20], tmem[UR10], tmem[UR70], idesc[UR71], UPT ;  /* 0x00ff4614180075ea */ /* 0x000fe2000b80000a */
[----:B------:R-:W-:-:S02]  /*798f0*/  UIADD3 UR68, UPT, UPT, UR10, 0x100000, URZ ;  /* 0x001000000a447890 */ /* 0x000fc4000fffe0ff */
[----:B------:R-:W-:Y:S01]  /*79900*/  UIADD3.X UR59, UPT, UPT, UR45, URZ, URZ, UP1, !UPT ;  /* 0x000000ff2d3b7290 */ /* 0x000fe20008ffe4ff */
[----:B------:R2:W-:Y:S01]  /*79910*/  UTCHMMA gdesc[UR30], gdesc[UR64], tmem[UR19], tmem[UR70], idesc[UR71], UPT ;  /* 0x00ff46401e0075ea */ /* 0x0005e2000b800013 */
[----:B---3--:R-:W-:Y:S02]  /*79920*/  UIADD3 UR54, UP1, UPT, UR44, 0x2002, URZ ;  /* 0x000020022c367890 */ /* 0x008fe4000ff3e0ff */
[----:B------:R-:W-:Y:S02]  /*79930*/  UIADD3 UR61, UPT, UPT, UR10, 0x100000, URZ ;  /* 0x001000000a3d7890 */ /* 0x000fe4000fffe0ff */
[----:B------:R-:W-:Y:S02]  /*79940*/  UIADD3.X UR55, UPT, UPT, UR45, URZ, URZ, UP1, !UPT ;  /* 0x000000ff2d377290 */ /* 0x000fe40008ffe4ff */
[----:B------:R-:W-:Y:S01]  /*79950*/  UIADD3 UR60, UPT, UPT, UR10, 0x100000, URZ ;  /* 0x001000000a3c7890 */ /* 0x000fe2000fffe0ff */
[----:B------:R3:W-:Y:S01]  /*79960*/  UTCHMMA gdesc[UR50], gdesc[UR58], tmem[UR69], tmem[UR70], idesc[UR71], UPT ;  /* 0x00ff463a320075ea */ /* 0x0007e2000b800045 */
[----:B------:R-:W-:-:S02]  /*79970*/  UIADD3 UR9, UPT, UPT, UR10, 0x100000, URZ ;  /* 0x001000000a097890 */ /* 0x000fc4000fffe0ff */
[----:B--2---:R-:W-:Y:S02]  /*79980*/  UIADD3 UR30, UP1, UPT, UR44, 0x2004, URZ ;  /* 0x000020042c1e7890 */ /* 0x004fe4000ff3e0ff */
[----:B------:R-:W-:Y:S01]  /*79990*/  UIADD3 UR73, UPT, UPT, UR10, 0x100000, URZ ;  /* 0x001000000a497890 */ /* 0x000fe2000fffe0ff */
[----:B------:R2:W-:Y:S01]  /*799a0*/  UTCHMMA gdesc[UR52], gdesc[UR54], tmem[UR68], tmem[UR70], idesc[UR71], UPT ;  /* 0x00ff4636340075ea */ /* 0x0005e2000b800044 */
[----:B------:R-:W-:Y:S02]  /*799b0*/  UIADD3.X UR31, UPT, UPT, UR45, URZ, URZ, UP1, !UPT ;  /* 0x000000ff2d1f7290 */ /* 0x000fe40008ffe4ff */
[----:B------:R-:W-:Y:S02]  /*799c0*/  UIADD3 UR72, UPT, UPT, UR10, 0x100000, URZ ;  /* 0x001000000a487890 */ /* 0x000fe4000fffe0ff */
[----:B---3--:R-:W-:Y:S01]  /*799d0*/  UIADD3 UR50, UP1, UPT, UR44, 0x27fe, URZ ;  /* 0x000027fe2c327890 */ /* 0x008fe2000ff3e0ff */
[----:B------:R-:W-:Y:S01]  /*799e0*/  UMOV UR64, 0x0 ;  /* 0x0000000000407882 */ /* 0x000fe20000000000 */
[----:B------:R-:W-:-:S02]  /*799f0*/  UMOV UR65, 0x4400910 ;  /* 0x0440091000417882 */ /* 0x000fc40000000000 */
[----:B------:R-:W-:Y:S01]  /*79a00*/  UIADD3.X UR51, UPT, UPT, UR45, URZ, URZ, UP1, !UPT ;  /* 0x000000ff2d337290 */ /* 0x000fe20008ffe4ff */
[----:B------:R-:W-:Y:S01]  /*79a10*/  UTCHMMA gdesc[UR26], gdesc[UR30], tmem[UR61], tmem[UR70], idesc[UR71], UPT ;  /* 0x00ff461e1a0075ea */ /* 0x000fe2000b80003d */
[----:B------:R-:W-:Y:S02]  /*79a20*/  UIADD3 UR58, UP1, UPT, UR44, 0x2800, URZ ;  /* 0x000028002c3a7890 */ /* 0x000fe4000ff3e0ff */
[----:B--2---:R-:W-:Y:S02]  /*79a30*/  UIADD3 UR52, UP5, UPT, UR44, 0x3000, URZ ;  /* 0x000030002c347890 */ /* 0x004fe4000ffbe0ff */
[----:B------:R-:W-:Y:S02]  /*79a40*/  UIADD3.X UR59, UPT, UPT, UR45, URZ, URZ, UP1, !UPT ;  /* 0x000000ff2d3b7290 */ /* 0x000fe40008ffe4ff */
[----:B------:R-:W-:Y:S01]  /*79a50*/  UIADD3 UR68, UP1, UPT, UR44, 0x2802, URZ ;  /* 0x000028022c447890 */ /* 0x000fe2000ff3e0ff */
[----:B------:R2:W-:Y:S01]  /*79a60*/  UTCHMMA gdesc[UR48], gdesc[UR50], tmem[UR60], tmem[UR74], idesc[UR75], UPT ;  /* 0x00ff4a32300075ea */ /* 0x0005e2000b80003c */
[----:B------:R-:W-:-:S02]  /*79a70*/  UIADD3 UR21, UPT, UPT, UR10, 0x100000, URZ ;  /* 0x001000000a157890 */ /* 0x000fc4000fffe0ff */
[----:B------:R-:W-:Y:S02]  /*79a80*/  UIADD3.X UR69, UPT, UPT, UR45, URZ, URZ, UP1, !UPT ;  /* 0x000000ff2d457290 */ /* 0x000fe40008ffe4ff */
[----:B------:R-:W-:Y:S01]  /*79a90*/  UIADD3 UR54, UP1, UPT, UR44, 0x3002, URZ ;  /* 0x000030022c367890 */ /* 0x000fe2000ff3e0ff */
[----:B------:R3:W-:Y:S01]  /*79aa0*/  UTCHMMA gdesc[UR56], gdesc[UR58], tmem[UR9], tmem[UR76], idesc[UR77], UPT ;  /* 0x00ff4c3a380075ea */ /* 0x0007e2000b800009 */
[----:B------:R-:W-:Y:S02]  /*79ab0*/  UIADD3 UR62, UPT, UPT, UR10, 0x100000, URZ ;  /* 0x001000000a3e7890 */ /* 0x000fe4000fffe0ff */
[----:B------:R-:W-:Y:S02]  /*79ac0*/  UIADD3.X UR53, UPT, UPT, UR45, URZ, URZ, UP5, !UPT ;  /* 0x000000ff2d357290 */ /* 0x000fe4000affe4ff */
[----:B--2---:R-:W-:Y:S01]  /*79ad0*/  UIADD3 UR48, UP2, UPT, UR44, 0x2804, URZ ;  /* 0x000028042c307890 */ /* 0x004fe2000ff5e0ff */
[----:B------:R-:W-:Y:S01]  /*79ae0*/  UTCHMMA gdesc[UR66], gdesc[UR68], tmem[UR73], tmem[UR64], idesc[UR65], UPT ;  /* 0x00ff4044420075ea */ /* 0x000fe2000b800049 */
[----:B------:R-:W-:-:S02]  /*79af0*/  UIADD3 UR50, UP6, UPT, UR44, 0x2ffe, URZ ;  /* 0x00002ffe2c327890 */ /* 0x000fc4000ffde0ff */
[----:B------:R-:W-:Y:S02]  /*79b00*/  UIADD3.X UR49, UPT, UPT, UR45, URZ, URZ, UP2, !UPT ;  /* 0x000000ff2d317290 */ /* 0x000fe400097fe4ff */
[----:B---3--:R-:W-:Y:S02]  /*79b10*/  UIADD3 UR56, UP4, UPT, UR44, 0x3004, URZ ;  /* 0x000030042c387890 */ /* 0x008fe4000ff9e0ff */
[----:B------:R-:W-:Y:S02]  /*79b20*/  UIADD3 UR58, UP3, UPT, UR44, 0x37fe, URZ ;  /* 0x000037fe2c3a7890 */ /* 0x000fe4000ff7e0ff */
[----:B------:R-:W-:Y:S02]  /*79b30*/  UIADD3.X UR51, UPT, UPT, UR45, URZ, URZ, UP6, !UPT ;  /* 0x000000ff2d337290 */ /* 0x000fe4000b7fe4ff */
[----:B------:R-:W-:Y:S01]  /*79b40*/  UIADD3 UR60, UP2, UPT, UR44, 0x3800, URZ ;  /* 0x000038002c3c7890 */ /* 0x000fe2000ff5e0ff */
[----:B------:R2:W-:Y:S01]  /*79b50*/  UTCHMMA gdesc[UR46], gdesc[UR48], tmem[UR72], tmem[UR64], idesc[UR65], UPT ;  /* 0x00ff40302e0075ea */ /* 0x0005e2000b800048 */
[----:B------:R-:W-:-:S02]  /*79b60*/  UIADD3 UR20, UPT, UPT, UR10, 0x100000, URZ ;  /* 0x001000000a147890 */ /* 0x000fc4000fffe0ff */
[----:B------:R-:W-:Y:S02]  /*79b70*/  UIADD3.X UR55, UPT, UPT, UR45, URZ, URZ, UP1, !UPT ;  /* 0x000000ff2d377290 */ /* 0x000fe40008ffe4ff */
[----:B------:R-:W-:Y:S02]  /*79b80*/  UIADD3.X UR57, UPT, UPT, UR45, URZ, URZ, UP4, !UPT ;  /* 0x000000ff2d397290 */ /* 0x000fe4000a7fe4ff */
[----:B------:R-:W-:Y:S02]  /*79b90*/  UIADD3 UR63, UPT, UPT, UR10, 0x100000, URZ ;  /* 0x001000000a3f7890 */ /* 0x000fe4000fffe0ff */
[----:B------:R-:W-:Y:S02]  /*79ba0*/  UIADD3.X UR59, UPT, UPT, UR45, URZ, URZ, UP3, !UPT ;  /* 0x000000ff2d3b7290 */ /* 0x000fe40009ffe4ff */
[----:B--2---:R-:W-:Y:S02]  /*79bb0*/  UIADD3 UR64, UP6, UPT, UR44, 0x3802, URZ ;  /* 0x000038022c407890 */ /* 0x004fe4000ffde0ff */
[----:B------:R-:W-:-:S02]  /*79bc0*/  UIADD3 UR44, UP5, UPT, UR44, 0x3804, URZ ;  /* 0x000038042c2c7890 */ /* 0x000fc4000ffbe0ff */
[----:B------:R-:W-:Y:S02]  /*79bd0*/  UIADD3 UR70, UPT, UPT, UR10, 0x100000, URZ ;  /* 0x001000000a467890 */ /* 0x000fe4000fffe0ff */
[----:B------:R-:W-:Y:S02]  /*79be0*/  UIADD3.X UR61, UPT, UPT, UR45, URZ, URZ, UP2, !UPT ;  /* 0x000000ff2d3d7290 */ /* 0x000fe400097fe4ff */
[----:B------:R-:W-:Y:S02]  /*79bf0*/  UIADD3 UR71, UPT, UPT, UR10, 0x100000, URZ ;  /* 0x001000000a477890 */ /* 0x000fe4000fffe0ff */
[----:B------:R-:W-:Y:S02]  /*79c00*/  UIADD3.X UR65, UPT, UPT, UR45, URZ, URZ, UP6, !UPT ;  /* 0x000000ff2d417290 */ /* 0x000fe4000b7fe4ff */
[----:B------:R-:W-:Y:S01]  /*79c10*/  UIADD3 UR76, UPT, UPT, UR10, 0x100000, URZ ;  /* 0x001000000a4c7890 */ /* 0x000fe2000fffe0ff */
[----:B------:R-:W-:Y:S01]  /*79c20*/  UMOV UR66, 0x0 ;  /* 0x0000000000427882 */ /* 0x000fe20000000000 */
[----:B------:R-:W-:Y:S01]  /*79c30*/  UMOV UR67, 0x4400910 ;  /* 0x0440091000437882 */ /* 0x000fe20000000000 */
[----:B------:R-:W-:Y:S01]  /*79c40*/  UIADD3.X UR45, UPT, UPT, UR45, URZ, URZ, UP5, !UPT ;  /* 0x000000ff2d2d7290 */ /* 0x000fe2000affe4ff */
[----:B------:R2:W-:Y:S01]  /*79c50*/  UTCHMMA gdesc[UR42], gdesc[UR50], tmem[UR21], tmem[UR66], idesc[UR67], UPT ;  /* 0x00ff42322a0075ea */ /* 0x0005e2000b800015 */
        /* <DEDUP_REMOVED lines=21> */
.L_x_8:
[----:B------:R-:W3:Y:S01]  /*79db0*/  LDC R127, c[0x0][0x3a0] ;  /* 0x0000e800ff7f7b82 */ /* 0x000ee20000000800 */
[----:B------:R-:W-:Y:S01]  /*79dc0*/  UMOV UR9, UR5 ;  /* 0x0000000500097c82 */ /* 0x000fe20008000000 */
[----:B------:R-:W4:Y:S01]  /*79dd0*/  SYNCS.PHASECHK.TRANS64.TRYWAIT P3, [UR16], R124 ;  /* 0x0000007cff0075a7 */ /* 0x000f220008061110 */
[----:B---3--:R-:W-:-:S05]  /*79de0*/  VIADD R127, R127, 0x7f ;  /* 0x0000007f7f7f7836 */ /* 0x008fca0000000000 */
[----:B-1----:R-:W-:-:S04]  /*79df0*/  SHF.R.S32.HI R126, RZ, 0x1f, R127 ;  /* 0x0000001fff7e7819 */ /* 0x002fc8000001147f */
[----:B------:R-:W-:-:S04]  /*79e00*/  LEA.HI R126, R126, R127, RZ, 0x7 ;  /* 0x0000007f7e7e7211 */ /* 0x000fc800078f38ff */
[----:B------:R-:W-:-:S05]  /*79e10*/  SHF.R.S32.HI R126, RZ, 0x7, R126 ;  /* 0x00000007ff7e7819 */ /* 0x000fca000001147e */
[----:B------:R-:W-:-:S05]  /*79e20*/  VIADD R126, R126, 0xfffffffa ;  /* 0xfffffffa7e7e7836 */ /* 0x000fca0000000000 */
[----:B------:R-:W-:Y:S01]  /*79e30*/  ISETP.LE.AND P2, PT, R126, UR6, PT ;  /* 0x000000067e007c0c */ /* 0x000fe2000bf43270 */
[----:B----4-:R-:W-:-:S12]  /*79e40*/  @!P3 BRA `(.L_x_9) ;  /* 0x000001d000e8b947 */ /* 0x010fd80003800000 */
.L_x_16:
[----:B------:R-:W3:Y:S04]  /*79e50*/  LDL R124, [R1+0xe50] ;  /* 0x000e5000017c7983 */ /* 0x000ee80000100800 */
[----:B------:R-:W4:Y:S04]  /*79e60*/  LDL.LU R127, [R1+0xe24] ;  /* 0x000e2400017f7983 */ /* 0x000f280000300800 */
[----:B--2---:R-:W2:Y:S04]  /*79e70*/  LDL.LU R126, [R1+0xe2c] ;  /* 0x000e2c00017e7983 */ /* 0x004ea80000300800 */
[----:B------:R1:W-:Y:S04]  /*79e80*/  STL [R1+0x184c], R230 ;  /* 0x00184ce601007387 */ /* 0x0003e80000100800 */
[----:B-1----:R-:W2:Y:S04]  /*79e90*/  LDL R230, [R1+0xe44] ;  /* 0x000e440001e67983 */ /* 0x002ea80000100800 */
[----:B------:R-:W-:Y:S04]  /*79ea0*/  STL [R1+0x1848], R247 ;  /* 0x001848f701007387 */ /* 0x000fe80000100800 */
[----:B------:R1:W-:Y:S04]  /*79eb0*/  STL [R1+0x1844], R246 ;  /* 0x001844f601007387 */ /* 0x0003e80000100800 */
[----:B------:R1:W-:Y:S04]  /*79ec0*/  STL [R1+0x1828], R0 ;  /* 0x0018280001007387 */ /* 0x0003e80000100800 */
[----:B-1----:R-:W2:Y:S04]  /*79ed0*/  LDL.LU R246, [R1+0xe1c] ;  /* 0x000e1c0001f67983 */ /* 0x002ea80000300800 */
[----:B------:R-:W2:Y:S01]  /*79ee0*/  LDL.LU R0, [R1+0xe28] ;  /* 0x000e280001007983 */ /* 0x000ea20000300800 */
[----:B------:R-:W-:-:S04]  /*79ef0*/  UIADD3 UR18, UPT, UPT, UR18, 0x1, URZ ;  /* 0x0000000112127890 */ /* 0x000fc8000fffe0ff */
[----:B------:R-:W-:-:S04]  /*79f00*/  UISETP.GT.AND UP1, UPT, UR18, 0x5, UPT ;  /* 0x000000051200788c */ /* 0x000fc8000bf24270 */
[----:B------:R-:W-:-:S04]  /*79f10*/  USEL UR18, UR18, URZ, !UP1 ;  /* 0x000000ff12127287 */ /* 0x000fc8000c800000 */
[----:B------:R-:W-:Y:S01]  /*79f20*/  ULEA UR16, UR18, UR7, 0xf ;  /* 0x0000000712107291 */ /* 0x000fe2000f8e78ff */
[----:B------:R-:W-:Y:S01]  /*79f30*/  BAR.SYNC.DEFER_BLOCKING 0x0 ;  /* 0x0000000000007b1d */ /* 0x000fe20000010000 */
[----:B---3--:R-:W-:Y:S02]  /*79f40*/  R2UR UR5, R124 ;  /* 0x000000007c0572ca */ /* 0x008fe400000e0000 */
[----:B------:R-:W-:-:S11]  /*79f50*/  LOP3.LUT R124, R3, 0x2, RZ, 0xfc, !PT ;  /* 0x00000002037c7812 */ /* 0x000fd600078efcff */
[----:B------:R-:W-:-:S06]  /*79f60*/  UIMAD UR5, UR6, -0x80, UR5 ;  /* 0xffffff80060578a4 */ /* 0x000fcc000f8e0205 */
[----:B------:R-:W-:Y:S02]  /*79f70*/  ISETP.GE.AND P3, PT, R3, UR5, PT ;  /* 0x0000000503007c0c */ /* 0x000fe4000bf66270 */
[----:B------:R-:W-:Y:S02]  /*79f80*/  ISETP.GE.AND P4, PT, R124, UR5, PT ;  /* 0x000000057c007c0c */ /* 0x000fe4000bf86270 */
[----:B------:R-:W-:-:S04]  /*79f90*/  SEL R124, RZ, 0x4, P3 ;  /* 0x00000004ff7c7807 */ /* 0x000fc80001800000 */
[----:B------:R-:W-:-:S04]  /*79fa0*/  SEL R124, R124, RZ, !P2 ;  /* 0x000000ff7c7c7207 */ /* 0x000fc80005000000 */
[----:B------:R-:W-:Y:S02]  /*79fb0*/  ISETP.NE.U32.AND P3, PT, R124, RZ, PT ;  /* 0x000000ff7c00720c */ /* 0x000fe40003f65070 */
[----:B------:R-:W-:-:S04]  /*79fc0*/  SEL R124, RZ, 0x4, P4 ;  /* 0x00000004ff7c7807 */ /* 0x000fc80002000000 */
[----:B------:R-:W-:-:S04]  /*79fd0*/  SEL R124, R124, RZ, !P2 ;  /* 0x000000ff7c7c7207 */ /* 0x000fc80005000000 */
[----:B------:R-:W-:Y:S01]  /*79fe0*/  ISETP.NE.U32.AND P4, PT, R124, RZ, PT ;  /* 0x000000ff7c00720c */ /* 0x000fe20003f85070 */
[----:B------:R-:W-:-:S05]  /*79ff0*/  IMAD.U32 R124, RZ, RZ, UR16 ;  /* 0x00000010ff7c7e24 */ /* 0x000fca000f8e00ff */
[----:B--2---:R-:W-:Y:S02]  /*7a000*/  IADD3 R124, PT, PT, R230, 0x200000, R124 ;  /* 0x00200000e67c7810 */ /* 0x004fe40007ffe07c */
[----:B------:R-:W1:Y:S01]  /*7a010*/  S2R R230, SR_TID.X ;  /* 0x0000000000e67919 */ /* 0x000e620000002100 */
[----:B------:R-:W-:-:S04]  /*7a020*/  IADD3 R126, P6, PT, R126, UR12, RZ ;  /* 0x0000000c7e7e7c10 */ /* 0x000fc8000ffde0ff */
[----:B----4-:R-:W-:Y:S02]  /*7a030*/  IADD3.X R127, PT, PT, R127, UR13, RZ, P6, !PT ;  /* 0x0000000d7f7f7c10 */ /* 0x010fe4000b7fe4ff */
[----:B------:R-:W-:Y:S01]  /*7a040*/  IADD3 R0, P6, PT, R0, UR12, RZ ;  /* 0x0000000c00007c10 */ /* 0x000fe2000ffde0ff */
[----:B------:R-:W-:Y:S03]  /*7a050*/  STL [R1+0xe2c], R126 ;  /* 0x000e2c7e01007387 */ /* 0x000fe60000100800 */
[----:B------:R-:W-:Y:S01]  /*7a060*/  IADD3.X R246, PT, PT, R246, UR13, RZ, P6, !PT ;  /* 0x0000000df6f67c10 */ /* 0x000fe2000b7fe4ff */
[----:B------:R2:W-:Y:S04]  /*7a070*/  STL [R1+0xe24], R127 ;  /* 0x000e247f01007387 */ /* 0x0005e80000100800 */
[----:B------:R-:W-:Y:S04]  /*7a080*/  STL [R1+0xe28], R0 ;  /* 0x000e280001007387 */ /* 0x000fe80000100800 */
[----:B------:R-:W-:Y:S01]  /*7a090*/  @!PT LDS RZ, [RZ] ;  /* 0x00000000fffff984 */ /* 0x000fe20000000800 */
[----:B------:R-:W-:Y:S01]  /*7a0a0*/  @!PT LDS RZ, [RZ] ;  /* 0x00000000fffff984 */ /* 0x000fe20000000800 */
[----:B------:R-:W-:Y:S01]  /*7a0b0*/  @!PT LDS RZ, [RZ] ;  /* 0x00000000fffff984 */ /* 0x000fe20000000800 */
[----:B------:R2:W-:Y:S04]  /*7a0c0*/  LDGSTS.E [R124+-0x80000], desc[UR22][R126.64], P3 ;  /* 0x800000007e7c7fae */ /* 0x0005e800099a1016 */
[----:B------:R1:W-:Y:S04]  /*7a0d0*/  STL [R1+0xe1c], R246 ;  /* 0x000e1cf601007387 */ /* 0x0003e80000100800 */
[----:B------:R-:W3:Y:S01]  /*7a0e0*/  LDL.LU R3, [R1+0xda8] ;  /* 0x000da80001037983 */ /* 0x000ee20000300800 */
[----:B--2---:R-:W-:Y:S01]  /*7a0f0*/  IMAD.MOV.U32 R127, RZ, RZ, R246 ;  /* 0x000000ffff7f7224 */ /* 0x004fe200078e00f6 */
[----:B-1----:R-:W-:Y:S01]  /*7a100*/  SHF.R.U32.HI R246, RZ, 0x6, R230 ;  /* 0x00000006fff67819 */ /* 0x002fe200000116e6 */
[----:B------:R-:W-:Y:S01]  /*7a110*/  IMAD.MOV.U32 R126, RZ, RZ, R0 ;  /* 0x000000ffff7e7224 */ /* 0x000fe200078e0000 */
[----:B------:R-:W-:-:S02]  /*7a120*/  SHF.R.U32.HI R0, RZ, 0x6, R230 ;  /* 0x00000006ff007819 */ /* 0x000fc400000116e6 */
[----:B------:R-:W-:Y:S01]  /*7a130*/  SGXT.U32 R246, R246, 0x1 ;  /* 0x00000001f6f6781a */ /* 0x000fe20000000000 */
[----:B------:R-:W2:Y:S01]  /*7a140*/  LDL.LU R230, [R1+0xd9c] ;  /* 0x000d9c0001e67983 */ /* 0x000ea20000300800 */
[----:B------:R-:W-:Y:S02]  /*7a150*/  SGXT.U32 R0, R0, 0x1 ;  /* 0x000000010000781a */ /* 0x000fe40000000000 */
[----:B------:R-:W-:Y:S01]  /*7a160*/  LOP3.LUT R246, R246, 0x20, RZ, 0xfc, !PT ;  /* 0x00000020f6f67812 */ /* 0x000fe200078efcff */
[----:B------:R1:W-:Y:S01]  /*7a170*/  LDGSTS.E [R124+-0x7fff8], desc[UR22][R126.64], P4 ;  /* 0x800080007e7c7fae */ /* 0x0003e2000a1a1016 */
[----:B------:R-:W-:Y:S02]  /*7a180*/  LOP3.LUT R0, R0, 0x22, RZ, 0xfc, !PT ;  /* 0x0000002200007812 */ /* 0x000fe400078efcff */
[----:B------:R-:W-:Y:S02]  /*7a190*/  ISETP.GE.AND P3, PT, R246, UR5, PT ;  /* 0x00000005f6007c0c */ /* 0x000fe4000bf66270 */
[----:B------:R-:W-:Y:S01]  /*7a1a0*/  ISETP.GE.AND P4, PT, R0, UR5, PT ;  /* 0x0000000500007c0c */ /* 0x000fe2000bf86270 */
[----:B------:R-:W4:Y:S04]  /*7a1b0*/  LDL.LU R246, [R1+0xce4] ;  /* 0x000ce40001f67983 */ /* 0x000f280000300800 */
[----:B------:R-:W2:Y:S01]  /*7a1c0*/  LDL.LU R0, [R1+0xce8] ;  /* 0x000ce80001007983 */ /* 0x000ea20000300800 */
[----:B-1----:R-:W-:-:S02]  /*7a1d0*/  SEL R127, RZ, 0x4, P3 ;  /* 0x00000004ff7f7807 */ /* 0x002fc40001800000 */
[----:B------:R-:W-:Y:S01]  /*7a1e0*/  SEL R126, RZ, 0x4, P4 ;  /* 0x00000004ff7e7807 */ /* 0x000fe20002000000 */
[----:B------:R-:W2:Y:S01]  /*7a1f0*/  LDL.LU R247, [R1+0xcec] ;  /* 0x000cec0001f77983 */ /* 0x000ea20000300800 */
[----:B------:R-:W-:Y:S02]  /*7a200*/  SEL R127, R127, RZ, !P2 ;  /* 0x000000ff7f7f7207 */ /* 0x000fe40005000000 */
[----:B------:R-:W-:Y:S02]  /*7a210*/  SEL R126, R126, RZ, !P2 ;  /* 0x000000ff7e7e7207 */ /* 0x000fe40005000000 */
[----:B------:R-:W-:Y:S02]  /*7a220*/  ISETP.NE.U32.AND P4, PT, R127, RZ, PT ;  /* 0x000000ff7f00720c */ /* 0x000fe40003f85070 */
[----:B------:R-:W2:Y:S01]  /*7a230*/  LDL.LU R127, [R1+0xdb0] ;  /* 0x000db000017f7983 */ /* 0x000ea20000300800 */
[----:B------:R-:W-:-:S03]  /*7a240*/  ISETP.NE.U32.AND P3, PT, R126, RZ, PT ;  /* 0x000000ff7e00720c */ /* 0x000fc60003f65070 */
[----:B------:R-:W3:Y:S01]  /*7a250*/  LDL.LU R126, [R1+0xda4] ;  /* 0x000da400017e7983 */ /* 0x000ee20000300800 */
[----:B--2---:R-:W-:-:S04]  /*7a260*/  IADD3 R127, P6, PT, R127, UR12, RZ ;  /* 0x0000000c7f7f7c10 */ /* 0x004fc8000ffde0ff */
[----:B---3--:R-:W-:Y:S01]  /*7a270*/  IADD3.X R126, PT, PT, R126, UR13, RZ, P6, !PT ;  /* 0x0000000d7e7e7c10 */ /* 0x008fe2000b7fe4ff */
[----:B------:R1:W-:Y:S04]  /*7a280*/  STL [R1+0xdb0], R127 ;  /* 0x000db07f01007387 */ /* 0x0003e80000100800 */
[----:B------:R2:W-:Y:S01]  /*7a290*/  STL [R1+0xda4], R126 ;  /* 0x000da47e01007387 */ /* 0x0005e20000100800 */
[----:B-1----:R-:W-:-:S04]  /*7a2a0*/  LOP3.LUT R127, R127, R126, RZ, 0x3c, !PT ;  /* 0x0000007e7f7f7212 */ /* 0x002fc800078e3cff */
[----:B--2---:R-:W-:Y:S02]  /*7a2b0*/  LOP3.LUT R126, R127, R126, RZ, 0x3c, !PT ;  /* 0x0000007e7f7e7212 */ /* 0x004fe400078e3cff */
[----:B------:R-:W-:Y:S02]  /*7a2c0*/  IADD3 R3, P6, PT, R3, UR12, RZ ;  /* 0x0000000c03037c10 */ /* 0x000fe4000ffde0ff */
[----:B------:R-:W-:-:S03]  /*7a2d0*/  LOP3.LUT R127, R127, R126, RZ, 0x3c, !PT ;  /* 0x0000007e7f7f7212 */ /* 0x000fc600078e3cff */
[----:B------:R1:W-:Y:S04]  /*7a2e0*/  STL [R1+0xda8], R3 ;  /* 0x000da80301007387 */ /* 0x0003e80000100800 */
[----:B------:R2:W-:Y:S02]  /*7a2f0*/  LDGSTS.E [R124+-0x7e000], desc[UR22][R126.64], P4 ;  /* 0x820000007e7c7fae */ /* 0x0005e4000a1a1016 */
[----:B--2---:R-:W-:Y:S02]  /*7a300*/  IMAD.MOV.U32 R126, RZ, RZ, R3 ;  /* 0x000000ffff7e7224 */ /* 0x004fe400078e0003 */
[----:B-1----:R-:W1:Y:S01]  /*7a310*/  S2R R3, SR_TID.X ;  /* 0x0000000000037919 */ /* 0x002e620000002100 */
[----:B------:R-:W-:-:S05]  /*7a320*/  IADD3.X R230, PT, PT, R230, UR13, RZ, P6, !PT ;  /* 0x0000000de6e67c10 */ /* 0x000fca000b7fe4ff */
[----:B------:R-:W-:-:S05]  /*7a330*/  IMAD.MOV.U32 R127, RZ, RZ, R230 ;  /* 0x000000ffff7f7224 */ /* 0x000fca00078e00e6 */
[----:B------:R2:W-:Y:S01]  /*7a340*/  LDGSTS.E [R124+-0x7dff8], desc[UR22][R126.64], P3 ;  /* 0x820080007e7c7fae */ /* 0x0005e200099a1016 */
[----:B-1----:R-:W-:-:S04]  /*7a350*/  SHF.R.U32.HI R3, RZ, 0x6, R3 ;  /* 0x00000006ff037819 */ /* 0x002fc80000011603 */
[----:B------:R-:W-:-:S04]  /*7a360*/  SGXT.U32 R3, R3, 0x1 ;  /* 0x000000010303781a */ /* 0x000fc80000000000 */
[C---:B--2---:R-:W-:Y:S02]  /*7a370*/  LOP3.LUT R126, R3.reuse, 0x40, RZ, 0xfc, !PT ;  /* 0x00000040037e7812 */ /* 0x044fe400078efcff */
[----:B------:R-:W-:Y:S02]  /*7a380*/  LOP3.LUT R127, R3, 0x42, RZ, 0xfc, !PT ;  /* 0x00000042037f7812 */ /* 0x000fe400078efcff */
[----:B------:R-:W-:Y:S02]  /*7a390*/  ISETP.GE.AND P3, PT, R126, UR5, PT ;  /* 0x000000057e007c0c */ /* 0x000fe4000bf66270 */
[----:B------:R-:W-:Y:S02]  /*7a3a0*/  ISETP.GE.AND P4, PT, R127, UR5, PT ;  /* 0x000000057f007c0c */ /* 0x000fe4000bf86270 */
[----:B------:R-:W-:-:S04]  /*7a3b0*/  SEL R127, RZ, 0x4, P3 ;  /* 0x00000004ff7f7807 */ /* 0x000fc80001800000 */
[----:B------:R-:W-:Y:S01]  /*7a3c0*/  SEL R127, R127, RZ, !P2 ;  /* 0x000000ff7f7f7207 */ /* 0x000fe20005000000 */
[----:B------:R1:W-:Y:S01]  /*7a3d0*/  STL [R1+0xd9c], R230 ;  /* 0x000d9ce601007387 */ /* 0x0003e20000100800 */
[----:B------:R-:W-:Y:S02]  /*7a3e0*/  SEL R126, RZ, 0x4, P4 ;  /* 0x00000004ff7e7807 */ /* 0x000fe40002000000 */
[----:B------:R-:W-:Y:S01]  /*7a3f0*/  ISETP.NE.U32.AND P4, PT, R127, RZ, PT ;  /* 0x000000ff7f00720c */ /* 0x000fe20003f85070 */
[----:B-1----:R-:W2:Y:S04]  /*7a400*/  LDL.LU R230, [R1+0x184c] ;  /* 0x00184c0001e67983 */ /* 0x002ea80000300800 */
[----:B------:R-:W3:Y:S01]  /*7a410*/  LDL.LU R127, [R1+0xce0] ;  /* 0x000ce000017f7983 */ /* 0x000ee20000300800 */
[----:B----4-:R-:W-:-:S02]  /*7a420*/  IADD3 R246, P6, PT, R246, UR12, RZ ;  /* 0x0000000cf6f67c10 */ /* 0x010fc4000ffde0ff */
[----:B------:R-:W-:-:S04]  /*7a430*/  SEL R126, R126, RZ, !P2 ;  /* 0x000000ff7e7e7207 */ /* 0x000fc80005000000 */
[----:B------:R-:W-:Y:S01]  /*7a440*/  ISETP.NE.U32.AND P3, PT, R126, RZ, PT ;  /* 0x000000ff7e00720c */ /* 0x000fe20003f65070 */
[----:B------:R-:W-:Y:S01]  /*7a450*/  IMAD.MOV.U32 R126, RZ, RZ, R246 ;  /* 0x000000ffff7e7224 */ /* 0x000fe200078e00f6 */
[----:B------:R1:W-:Y:S02]  /*7a460*/  STL [R1+0xce4], R246 ;  /* 0x000ce4f601007387 */ /* 0x0003e40000100800 */
[----:B-1----:R-:W-:Y:S02]  /*7a470*/  LOP3.LUT R246, R3, 0x60, RZ, 0xfc, !PT ;  /* 0x0000006003f67812 */ /* 0x002fe400078efcff */
[----:B---3--:R-:W-:Y:S02]  /*7a480*/  IADD3.X R127, PT, PT, R127, UR13, RZ, P6, !PT ;  /* 0x0000000d7f7f7c10 */ /* 0x008fe4000b7fe4ff */
[----:B------:R-:W-:-:S03]  /*7a490*/  IADD3 R247, P6, PT, R247, UR12, RZ ;  /* 0x0000000cf7f77c10 */ /* 0x000fc6000ffde0ff */
[----:B------:R1:W-:Y:S01]  /*7a4a0*/  LDGSTS.E [R124+-0x7c000], desc[UR22][R126.64], P4 ;  /* 0x840000007e7c7fae */ /* 0x0003e2000a1a1016 */
[----:B------:R-:W-:-:S03]  /*7a4b0*/  IADD3.X R0, PT, PT, R0, UR13, RZ, P6, !PT ;  /* 0x0000000d00007c10 */ /* 0x000fc6000b7fe4ff */
[----:B------:R1:W-:Y:S04]  /*7a4c0*/  STL [R1+0xce0], R127 ;  /* 0x000ce07f01007387 */ /* 0x0003e80000100800 */
[----:B------:R3:W-:Y:S01]  /*7a4d0*/  STL [R1+0xce8], R0 ;  /* 0x000ce80001007387 */ /* 0x0007e20000100800 */
[----:B-1----:R-:W-:Y:S02]  /*7a4e0*/  IMAD.MOV.U32 R127, RZ, RZ, R0 ;  /* 0x000000ffff7f7224 */ /* 0x002fe400078e0000 */
[----:B------:R-:W-:Y:S01]  /*7a4f0*/  IMAD.MOV.U32 R126, RZ, RZ, R247 ;  /* 0x000000ffff7e7224 */ /* 0x000fe200078e00f7 */
[----:B---3--:R-:W-:-:S04]  /*7a500*/  LOP3.LUT R0, R3, 0x62, RZ, 0xfc, !PT ;  /* 0x0000006203007812 */ /* 0x008fc800078efcff */
[----:B------:R1:W-:Y:S01]  /*7a510*/  LDGSTS.E [R124+-0x7bff8], desc[UR22][R126.64], P3 ;  /* 0x840080007e7c7fae */ /* 0x0003e200099a1016 */
[----:B------:R-:W-:Y:S02]  /*7a520*/  ISETP.GE.AND P4, PT, R0, UR5, PT ;  /* 0x0000000500007c0c */ /* 0x000fe4000bf86270 */
[----:B------:R-:W-:Y:S01]  /*7a530*/  ISETP.GE.AND P3, PT, R246, UR5, PT ;  /* 0x00000005f6007c0c */ /* 0x000fe2000bf66270 */
[----:B------:R3:W-:Y:S01]  /*7a540*/  STL [R1+0xcec], R247 ;  /* 0x000cecf701007387 */ /* 0x0007e20000100800 */
[----:B-----5:R-:W-:Y:S02]  /*7a550*/  IADD3 R15, P6, PT, R15, UR12, RZ ;  /* 0x0000000c0f0f7c10 */ /* 0x020fe4000ffde0ff */
[----:B-1----:R-:W-:Y:S02]  /*7a560*/  SEL R126, RZ, 0x4, P4 ;  /* 0x00000004ff7e7807 */ /* 0x002fe40002000000 */
[----:B------:R-:W-:Y:S01]  /*7a570*/  SEL R127, RZ, 0x4, P3 ;  /* 0x00000004ff7f7807 */ /* 0x000fe20001800000 */
[----:B---3--:R-:W3:Y:S01]  /*7a580*/  LDL.LU R247, [R1+0xe20] ;  /* 0x000e200001f77983 */ /* 0x008ee20000300800 */
[----:B------:R-:W-:-:S03]  /*7a590*/  SEL R126, R126, RZ, !P2 ;  /* 0x000000ff7e7e7207 */ /* 0x000fc60005000000 */
[----:B------:R-:W4:Y:S01]  /*7a5a0*/  LDL.LU R246, [R1+0xe0c] ;  /* 0x000e0c0001f67983 */ /* 0x000f220000300800 */
[----:B------:R-:W-:Y:S01]  /*7a5b0*/  ISETP.NE.U32.AND P3, PT, R126, RZ, PT ;  /* 0x000000ff7e00720c */ /* 0x000fe20003f65070 */
[----:B------:R-:W-:Y:S01]  /*7a5c0*/  IMAD.MOV.U32 R126, RZ, RZ, R15 ;  /* 0x000000ffff7e7224 */ /* 0x000fe200078e000f */
[----:B------:R-:W-:Y:S01]  /*7a5d0*/  SEL R127, R127, RZ, !P2 ;  /* 0x000000ff7f7f7207 */ /* 0x000fe20005000000 */
[----:B------:R-:W2:Y:S01]  /*7a5e0*/  LDL.LU R0, [R1+0xe18] ;  /* 0x000e180001007983 */ /* 0x000ea20000300800 */
[----:B------:R-:W-:-:S03]  /*7a5f0*/  IADD3.X R16, PT, PT, R16, UR13, RZ, P6, !PT ;  /* 0x0000000d10107c10 */ /* 0x000fc6000b7fe4ff */
[----:B------:R1:W-:Y:S01]  /*7a600*/  STL [R1+0x1830], R15 ;  /* 0x0018300f01007387 */ /* 0x0003e20000100800 */
[----:B------:R-:W-:Y:S01]  /*7a610*/  ISETP.NE.U32.AND P4, PT, R127, RZ, PT ;  /* 0x000000ff7f00720c */ /* 0x000fe20003f85070 */
[----:B------:R-:W-:Y:S02]  /*7a620*/  IMAD.MOV.U32 R127, RZ, RZ, R16 ;  /* 0x000000ffff7f7224 */ /* 0x000fe400078e0010 */
[----:B-1----:R-:W2:Y:S04]  /*7a630*/  LDL.LU R15, [R1+0xe14] ;  /* 0x000e1400010f7983 */ /* 0x002ea80000300800 */
[----:B------:R1:W-:Y:S01]  /*7a640*/  STL [R1+0x182c], R16 ;  /* 0x00182c1001007387 */ /* 0x0003e20000100800 */
[----:B------:R-:W-:-:S05]  /*7a650*/  IADD3 R17, P6, PT, R17, UR12, RZ ;  /* 0x0000000c11117c10 */ /* 0x000fca000ffde0ff */
[----:B------:R1:W-:Y:S04]  /*7a660*/  LDGSTS.E [R124+-0x7a000], desc[UR22][R126.64], P4 ;  /* 0x860000007e7c7fae */ /* 0x0003e8000a1a1016 */
[----:B-1----:R-:W4:Y:S01]  /*7a670*/  LDL R16, [R1+0x1824] ;  /* 0x0018240001107983 */ /* 0x002f220000100800 */
[----:B------:R-:W-:Y:S01]  /*7a680*/  IADD3.X R18, PT, PT, R18, UR13, RZ, P6, !PT ;  /* 0x0000000d12127c10 */ /* 0x000fe2000b7fe4ff */
[----:B------:R-:W-:-:S04]  /*7a690*/  IMAD.MOV.U32 R126, RZ, RZ, R17 ;  /* 0x000000ffff7e7224 */ /* 0x000fc800078e0011 */
[----:B------:R-:W-:-:S05]  /*7a6a0*/  IMAD.MOV.U32 R127, RZ, RZ, R18 ;  /* 0x000000ffff7f7224 */ /* 0x000fca00078e0012 */
[----:B------:R1:W-:Y:S02]  /*7a6b0*/  LDGSTS.E [R124+-0x79ff8], desc[UR22][R126.64], P3 ;  /* 0x860080007e7c7fae */ /* 0x0003e400099a1016 */
[----:B-1----:R-:W-:-:S04]  /*7a6c0*/  LOP3.LUT R124, R3, 0x4, RZ, 0xfc, !PT ;  /* 0x00000004037c7812 */ /* 0x002fc800078efcff */
[----:B------:R-:W-:Y:S02]  /*7a6d0*/  ISETP.GE.AND P3, PT, R124, UR5, PT ;  /* 0x000000057c007c0c */ /* 0x000fe4000bf66270 */
[----:B------:R-:W-:-:S04]  /*7a6e0*/  LOP3.LUT R124, R3, 0x6, RZ, 0xfc, !PT ;  /* 0x00000006037c7812 */ /* 0x000fc800078efcff */
[----:B------:R-:W-:Y:S02]  /*7a6f0*/  ISETP.GE.AND P4, PT, R124, UR5, PT ;  /* 0x000000057c007c0c */ /* 0x000fe4000bf86270 */
[----:B------:R-:W-:-:S04]  /*7a700*/  SEL R124, RZ, 0x4, P3 ;  /* 0x00000004ff7c7807 */ /* 0x000fc80001800000 */
[----:B------:R-:W-:-:S04]  /*7a710*/  SEL R124, R124, RZ, !P2 ;  /* 0x000000ff7c7c7207 */ /* 0x000fc80005000000 */
[----:B------:R-:W-:Y:S02]  /*7a720*/  ISETP.NE.U32.AND P3, PT, R124, RZ, PT ;  /* 0x000000ff7c00720c */ /* 0x000fe40003f65070 */
[----:B------:R-:W-:-:S04]  /*7a730*/  SEL R124, RZ, 0x4, P4 ;  /* 0x00000004ff7c7807 */ /* 0x000fc80002000000 */
[----:B------:R-:W-:-:S04]  /*7a740*/  SEL R124, R124, RZ, !P2 ;  /* 0x000000ff7c7c7207 */ /* 0x000fc80005000000 */
[----:B------:R-:W-:Y:S01]  /*7a750*/  ISETP.NE.U32.AND P4, PT, R124, RZ, PT ;  /* 0x000000ff7c00720c */ /* 0x000fe20003f85070 */
[----:B------:R-:W-:Y:S01]  /*7a760*/  IMAD.U32 R124, RZ, RZ, UR16 ;  /* 0x00000010ff7c7e24 */ /* 0x000fe2000f8e00ff */
[----:B------:R-:W-:Y:S04]  /*7a770*/  STL [R1+0x1838], R17 ;  /* 0x0018381101007387 */ /* 0x000fe80000100800 */
[----:B------:R-:W-:Y:S01]  /*7a780*/  STL [R1+0x1834], R18 ;  /* 0x0018341201007387 */ /* 0x000fe20000100800 */
[----:B---3--:R-:W-:-:S05]  /*7a790*/  IADD3 R247, P6, PT, R247, UR12, RZ ;  /* 0x0000000cf7f77c10 */ /* 0x008fca000ffde0ff */
[----:B------:R-:W-:Y:S01]  /*7a7a0*/  IMAD.MOV.U32 R126, RZ, RZ, R247 ;  /* 0x000000ffff7e7224 */ /* 0x000fe200078e00f7 */
[----:B------:R-:W-:Y:S01]  /*7a7b0*/  STL [R1+0xe20], R247 ;  /* 0x000e20f701007387 */ /* 0x000fe20000100800 */
[----:B--2---:R-:W-:Y:S02]  /*7a7c0*/  IADD3.X R15, PT, PT, R15, UR13, RZ, P6, !PT ;  /* 0x0000000d0f0f7c10 */ /* 0x004fe4000b7fe4ff */
[----:B------:R-:W-:-:S03]  /*7a7d0*/  IADD3 R0, P6, PT, R0, UR12, RZ ;  /* 0x0000000c00007c10 */ /* 0x000fc6000ffde0ff */
[----:B------:R-:W-:Y:S01]  /*7a7e0*/  IMAD.MOV.U32 R127, RZ, RZ, R15 ;  /* 0x000000ffff7f7224 */ /* 0x000fe200078e000f */
[----:B----4-:R-:W-:Y:S01]  /*7a7f0*/  IADD3.X R246, PT, PT, R246, UR13, RZ, P6, !PT ;  /* 0x0000000df6f67c10 */ /* 0x010fe2000b7fe4ff */
[----:B------:R1:W-:Y:S01]  /*7a800*/  STL [R1+0xe14], R15 ;  /* 0x000e140f01007387 */ /* 0x0003e20000100800 */
[----:B------:R-:W-:Y:S02]  /*7a810*/  IADD3 R124, PT, PT, R16, 0x200000, R124 ;  /* 0x00200000107c7810 */ /* 0x000fe40007ffe07c */
[----:B-1----:R-:W-:-:S03]  /*7a820*/  LOP3.LUT R15, R3, 0x24, RZ, 0xfc, !PT ;  /* 0x00000024030f7812 */ /* 0x002fc600078efcff */
[----:B------:R1:W-:Y:S01]  /*7a830*/  LDGSTS.E [R124+-0x80000], desc[UR22][R126.64], P3 ;  /* 0x800000007e7c7fae */ /* 0x0003e200099a1016 */
[----:B------:R-:W-:-:S03]  /*7a840*/  ISETP.GE.AND P3, PT, R15, UR5, PT ;  /* 0x000000050f007c0c */ /* 0x000fc6000bf66270 */
[----:B------:R2:W-:Y:S01]  /*7a850*/  STL [R1+0xe18], R0 ;  /* 0x000e180001007387 */ /* 0x0005e20000100800 */
[----:B-1----:R-:W-:Y:S02]  /*7a860*/  IMAD.MOV.U32 R126, RZ, RZ, R0 ;  /* 0x000000ffff7e7224 */ /* 0x002fe400078e0000 */
[----:B------:R-:W-:Y:S01]  /*7a870*/  IMAD.MOV.U32 R127, RZ, RZ, R246 ;  /* 0x000000ffff7f7224 */ /* 0x000fe200078e00f6 */
[----:B--2---:R-:W-:Y:S01]  /*7a880*/  LOP3.LUT R0, R3, 0x26, RZ, 0xfc, !PT ;  /* 0x0000002603007812 */ /* 0x004fe200078efcff */
[----:B------:R1:W-:Y:S04]  /*7a890*/  STL [R1+0xe0c], R246 ;  /* 0x000e0cf601007387 */ /* 0x0003e80000100800 */
[----:B------:R2:W-:Y:S01]  /*7a8a0*/  LDGSTS.E [R124+-0x7fff8], desc[UR22][R126.64], P4 ;  /* 0x800080007e7c7fae */ /* 0x0005e2000a1a1016 */
[----:B------:R-:W-:-:S03]  /*7a8b0*/  ISETP.GE.AND P4, PT, R0, UR5, PT ;  /* 0x0000000500007c0c */ /* 0x000fc6000bf86270 */
[----:B-1----:R-:W3:Y:S04]  /*7a8c0*/  LDL.LU R246, [R1+0xda0] ;  /* 0x000da00001f67983 */ /* 0x002ee80000300800 */
[----:B------:R-:W4:Y:S01]  /*7a8d0*/  LDL.LU R18, [R1+0xd8c] ;  /* 0x000d8c0001127983 */ /* 0x000f220000300800 */
[----:B--2---:R-:W-:-:S03]  /*7a8e0*/  SEL R127, RZ, 0x4, P3 ;  /* 0x00000004ff7f7807 */ /* 0x004fc60001800000 */
[----:B------:R-:W2:Y:S01]  /*7a8f0*/  LDL.LU R247, [R1+0xd98] ;  /* 0x000d980001f77983 */ /* 0x000ea20000300800 */
[----:B------:R-:W-:-:S03]  /*7a900*/  SEL R127, R127, RZ, !P2 ;  /* 0x000000ff7f7f7207 */ /* 0x000fc60005000000 */
[----:B------:R-:W2:Y:S01]  /*7a910*/  LDL.LU R17, [R1+0xcf0] ;  /* 0x000cf00001117983 */ /* 0x000ea20000300800 */
[----:B------:R-:W-:-:S03]  /*7a920*/  SEL R126, RZ, 0x4, P4 ;  /* 0x00000004ff7e7807 */ /* 0x000fc60002000000 */
[----:B------:R-:W2:Y:S01]  /*7a930*/  LDL.LU R16, [R1+0xcf4] ;  /* 0x000cf40001107983 */ /* 0x000ea20000300800 */
[----:B------:R-:W-:-:S03]  /*7a940*/  ISETP.NE.U32.AND P4, PT, R127, RZ, PT ;  /* 0x000000ff7f00720c */ /* 0x000fc60003f85070 */
[----:B------:R-:W2:Y:S04]  /*7a950*/  LDL.LU R15, [R1+0xcf8] ;  /* 0x000cf800010f7983 */ /* 0x000ea80000300800 */
[----:B------:R-:W2:Y:S04]  /*7a960*/  LDL.LU R0, [R1+0xcfc] ;  /* 0x000cfc0001007983 */ /* 0x000ea80000300800 */
[----:B------:R-:W2:Y:S01]  /*7a970*/  LDL.LU R127, [R1+0xd94] ;  /* 0x000d9400017f7983 */ /* 0x000ea20000300800 */
[----:B------:R-:W-:-:S04]  /*7a980*/  SEL R126, R126, RZ, !P2 ;  /* 0x000000ff7e7e7207 */ /* 0x000fc80005000000 */
[----:B------:R-:W-:Y:S02]  /*7a990*/  ISETP.NE.U32.AND P3, PT, R126, RZ, PT ;  /* 0x000000ff7e00720c */ /* 0x000fe40003f65070 */
[----:B---3--:R-:W-:-:S05]  /*7a9a0*/  IADD3 R246, P6, PT, R246, UR12, RZ ;  /* 0x0000000cf6f67c10 */ /* 0x008fca000ffde0ff */
[----:B------:R-:W-:Y:S01]  /*7a9b0*/  IMAD.MOV.U32 R126, RZ, RZ, R246 ;  /* 0x000000ffff7e7224 */ /* 0x000fe200078e00f6 */
[----:B------:R1:W-:Y:S02]  /*7a9c0*/  STL [R1+0xda0], R246 ;  /* 0x000da0f601007387 */ /* 0x0003e40000100800 */
[----:B-1----:R-:W-:Y:S02]  /*7a9d0*/  LOP3.LUT R246, R3, 0x44, RZ, 0xfc, !PT ;  /* 0x0000004403f67812 */ /* 0x002fe400078efcff */
[----:B--2---:R-:W-:Y:S02]  /*7a9e0*/  IADD3.X R127, PT, PT, R127, UR13, RZ, P6, !PT ;  /* 0x0000000d7f7f7c10 */ /* 0x004fe4000b7fe4ff */
[----:B------:R-:W-:-:S03]  /*7a9f0*/  IADD3 R247, P6, PT, R247, UR12, RZ ;  /* 0x0000000cf7f77c10 */ /* 0x000fc6000ffde0ff */
[----:B------:R1:W-:Y:S01]  /*7aa00*/  LDGSTS.E [R124+-0x7e000], desc[UR22][R126.64], P4 ;  /* 0x820000007e7c7fae */ /* 0x0003e2000a1a1016 */
[----:B----4-:R-:W-:-:S03]  /*7aa10*/  IADD3.X R18, PT, PT, R18, UR13, RZ, P6, !PT ;  /* 0x0000000d12127c10 */ /* 0x010fc6000b7fe4ff */
[----:B------:R2:W-:Y:S01]  /*7aa20*/  STL [R1+0xd94], R127 ;  /* 0x000d947f01007387 */ /* 0x0005e20000100800 */
[----:B-1----:R-:W-:Y:S02]  /*7aa30*/  IMAD.MOV.U32 R126, RZ, RZ, R247 ;  /* 0x000000ffff7e7224 */ /* 0x002fe400078e00f7 */
[----:B--2---:R-:W-:Y:S01]  /*7aa40*/  IMAD.MOV.U32 R127, RZ, RZ, R18 ;  /* 0x000000ffff7f7224 */ /* 0x004fe200078e0012 */
[----:B------:R1:W-:Y:S04]  /*7aa50*/  STL [R1+0xd8c], R18 ;  /* 0x000d8c1201007387 */ /* 0x0003e80000100800 */
[----:B------:R2:W-:Y:S01]  /*7aa60*/  LDGSTS.E [R124+-0x7dff8], desc[UR22][R126.64], P3 ;  /* 0x820080007e7c7fae */ /* 0x0005e200099a1016 */
[----:B------:R-:W-:Y:S02]  /*7aa70*/  ISETP.GE.AND P3, PT, R246, UR5, PT ;  /* 0x00000005f6007c0c */ /* 0x000fe4000bf66270 */
[----:B-1----:R-:W-:-:S04]  /*7aa80*/  LOP3.LUT R18, R3, 0x46, RZ, 0xfc, !PT ;  /* 0x0000004603127812 */ /* 0x002fc800078efcff */
[----:B------:R-:W-:Y:S02]  /*7aa90*/  ISETP.GE.AND P4, PT, R18, UR5, PT ;  /* 0x0000000512007c0c */ /* 0x000fe4000bf86270 */
[----:B--2---:R-:W-:Y:S02]  /*7aaa0*/  SEL R127, RZ, 0x4, P3 ;  /* 0x00000004ff7f7807 */ /* 0x004fe40001800000 */
[----:B------:R-:W-:Y:S02]  /*7aab0*/  SEL R126, RZ, 0x4, P4 ;  /* 0x00000004ff7e7807 */ /* 0x000fe40002000000 */
[----:B------:R-:W-:Y:S02]  /*7aac0*/  SEL R127, R127, RZ, !P2 ;  /* 0x000000ff7f7f7207 */ /* 0x000fe40005000000 */
[----:B------:R-:W-:Y:S02]  /*7aad0*/  IADD3 R16, P6, PT, R16, UR12, RZ ;  /* 0x0000000c10107c10 */ /* 0x000fe4000ffde0ff */
[----:B------:R-:W-:-:S02]  /*7aae0*/  ISETP.NE.U32.AND P4, PT, R127, RZ, PT ;  /* 0x000000ff7f00720c */ /* 0x000fc40003f85070 */
[----:B------:R-:W-:Y:S02]  /*7aaf0*/  SEL R126, R126, RZ, !P2 ;  /* 0x000000ff7e7e7207 */ /* 0x000fe40005000000 */
[----:B------:R-:W-:Y:S02]  /*7ab00*/  IADD3.X R17, PT, PT, R17, UR13, RZ, P6, !PT ;  /* 0x0000000d11117c10 */ /* 0x000fe4000b7fe4ff */
[----:B------:R-:W-:Y:S02]  /*7ab10*/  IADD3 R0, P6, PT, R0, UR12, RZ ;  /* 0x0000000c00007c10 */ /* 0x000fe4000ffde0ff */
[----:B------:R-:W-:Y:S01]  /*7ab20*/  ISETP.NE.U32.AND P3, PT, R126, RZ, PT ;  /* 0x000000ff7e00720c */ /* 0x000fe20003f65070 */
[----:B------:R-:W-:Y:S01]  /*7ab30*/  IMAD.MOV.U32 R126, RZ, RZ, R16 ;  /* 0x000000ffff7e7224 */ /* 0x000fe200078e0010 */
[----:B------:R-:W-:Y:S01]  /*7ab40*/  IADD3.X R15, PT, PT, R15, UR13, RZ, P6, !PT ;  /* 0x0000000d0f0f7c10 */ /* 0x000fe2000b7fe4ff */
[----:B------:R-:W-:Y:S01]  /*7ab50*/  IMAD.MOV.U32 R127, RZ, RZ, R17 ;  /* 0x000000ffff7f7224 */ /* 0x000fe200078e0011 */
[----:B------:R-:W-:Y:S04]  /*7ab60*/  STL [R1+0xd98], R247 ;  /* 0x000d98f701007387 */ /* 0x000fe80000100800 */
[----:B------:R1:W-:Y:S04]  /*7ab70*/  STL [R1+0xcf4], R16 ;  /* 0x000cf41001007387 */ /* 0x0003e80000100800 */
[----:B------:R-:W-:Y:S04]  /*7ab80*/  STL [R1+0xcf0], R17 ;  /* 0x000cf01101007387 */ /* 0x000fe80000100800 */
[----:B------:R2:W-:Y:S04]  /*7ab90*/  LDGSTS.E [R124+-0x7c000], desc[UR22][R126.64], P4 ;  /* 0x840000007e7c7fae */ /* 0x0005e8000a1a1016 */
[----:B------:R3:W-:Y:S04]  /*7aba0*/  STL [R1+0xcfc], R0 ;  /* 0x000cfc0001007387 */ /* 0x0007e80000100800 */
[----:B------:R4:W-:Y:S01]  /*7abb0*/  STL [R1+0xcf8], R15 ;  /* 0x000cf80f01007387 */ /* 0x0009e20000100800 */
[----:B--2---:R-:W-:-:S03]  /*7abc0*/  IMAD.MOV.U32 R126, RZ, RZ, R0 ;  /* 0x000000ffff7e7224 */ /* 0x004fc600078e0000 */
[----:B-1----:R-:W2:Y:S01]  /*7abd0*/  LDL.LU R16, [R1+0xe10] ;  /* 0x000e100001107983 */ /* 0x002ea20000300800 */
[----:B------:R-:W-:Y:S01]  /*7abe0*/  IMAD.MOV.U32 R127, RZ, RZ, R15 ;  /* 0x000000ffff7f7224 */ /* 0x000fe200078e000f */
[C---:B---3--:R-:W-:Y:S02]  /*7abf0*/  LOP3.LUT R0, R3.reuse, 0x64, RZ, 0xfc, !PT ;  /* 0x0000006403007812 */ /* 0x048fe400078efcff */
[----:B------:R-:W3:Y:S01]  /*7ac00*/  LDL.LU R17, [R1+0xe04] ;  /* 0x000e040001117983 */ /* 0x000ee20000300800 */
[----:B----4-:R-:W-:-:S03]  /*7ac10*/  LOP3.LUT R15, R3, 0x66, RZ, 0xfc, !PT ;  /* 0x00000066030f7812 */ /* 0x010fc600078efcff */
[----:B------:R1:W-:Y:S01]  /*7ac20*/  LDGSTS.E [R124+-0x7bff8], desc[UR22][R126.64], P3 ;  /* 0x840080007e7c7fae */ /* 0x0003e200099a1016 */
[----:B------:R-:W-:-:S03]  /*7ac30*/  ISETP.GE.AND P3, PT, R0, UR5, PT ;  /* 0x0000000500007c0c */ /* 0x000fc6000bf66270 */
[----:B------:R-:W4:Y:S01]  /*7ac40*/  LDL.LU R0, [R1+0xe08] ;  /* 0x000e080001007983 */ /* 0x000f220000300800 */
[----:B------:R-:W-:-:S03]  /*7ac50*/  ISETP.GE.AND P4, PT, R15, UR5, PT ;  /* 0x000000050f007c0c */ /* 0x000fc6000bf86270 */
[----:B------:R-:W4:Y:S04]  /*7ac60*/  LDL R18, [R1+0x1820] ;  /* 0x0018200001127983 */ /* 0x000f280000100800 */
[----:B------:R-:W4:Y:S01]  /*7ac70*/  LDL.LU R15, [R1+0xdfc] ;  /* 0x000dfc00010f7983 */ /* 0x000f220000300800 */
[----:B-1----:R-:W-:Y:S02]  /*7ac80*/  SEL R127, RZ, 0x4, P3 ;  /* 0x00000004ff7f7807 */ /* 0x002fe40001800000 */
[----:B------:R-:W-:Y:S02]  /*7ac90*/  SEL R126, RZ, 0x4, P4 ;  /* 0x00000004ff7e7807 */ /* 0x000fe40002000000 */
[----:B------:R-:W-:Y:S02]  /*7aca0*/  SEL R127, R127, RZ, !P2 ;  /* 0x000000ff7f7f7207 */ /* 0x000fe40005000000 */
[----:B------:R-:W-:-:S02]  /*7acb0*/  IADD3 R19, P6, PT, R19, UR12, RZ ;  /* 0x0000000c13137c10 */ /* 0x000fc4000ffde0ff */
[----:B------:R-:W-:Y:S02]  /*7acc0*/  ISETP.NE.U32.AND P4, PT, R127, RZ, PT ;  /* 0x000000ff7f00720c */ /* 0x000fe40003f85070 */
[----:B------:R-:W-:Y:S02]  /*7acd0*/  SEL R126, R126, RZ, !P2 ;  /* 0x000000ff7e7e7207 */ /* 0x000fe40005000000 */
[----:B------:R-:W-:Y:S02]  /*7ace0*/  IADD3.X R20, PT, PT, R20, UR13, RZ, P6, !PT ;  /* 0x0000000d14147c10 */ /* 0x000fe4000b7fe4ff */
[----:B------:R-:W-:Y:S02]  /*7acf0*/  IADD3 R21, P6, PT, R21, UR12, RZ ;  /* 0x0000000c15157c10 */ /* 0x000fe4000ffde0ff */
[----:B------:R-:W-:Y:S01]  /*7ad00*/  ISETP.NE.U32.AND P3, PT, R126, RZ, PT ;  /* 0x000000ff7e00720c */ /* 0x000fe20003f65070 */
[----:B------:R-:W-:Y:S01]  /*7ad10*/  IMAD.MOV.U32 R126, RZ, RZ, R19 ;  /* 0x000000ffff7e7224 */ /* 0x000fe200078e0013 */
[----:B------:R-:W-:Y:S01]  /*7ad20*/  IADD3.X R22, PT, PT, R22, UR13, RZ, P6, !PT ;  /* 0x0000000d16167c10 */ /* 0x000fe2000b7fe4ff */
[----:B------:R-:W-:-:S05]  /*7ad30*/  IMAD.MOV.U32 R127, RZ, RZ, R20 ;  /* 0x000000ffff7f7224 */ /* 0x000fca00078e0014 */
[----:B------:R1:W-:Y:S02]  /*7ad40*/  LDGSTS.E [R124+-0x7a000], desc[UR22][R126.64], P4 ;  /* 0x860000007e7c7fae */ /* 0x0003e4000a1a1016 */
[----:B-1----:R-:W-:Y:S02]  /*7ad50*/  IMAD.MOV.U32 R126, RZ, RZ, R21 ;  /* 0x000000ffff7e7224 */ /* 0x002fe400078e0015 */
        /* <DEDUP_REMOVED lines=10> */
[----:B------:R-:W-:Y:S01]  /*7ae00*/  SEL R124, R124, RZ, !P2 ;  /* 0x000000ff7c7c7207 */ /* 0x000fe20005000000 */
[----:B------:R1:W-:Y:S03]  /*7ae10*/  STL [R1+0x1840], R19 ;  /* 0x0018401301007387 */ /* 0x0003e60000100800 */
[----:B------:R-:W-:Y:S01]  /*7ae20*/  ISETP.NE.U32.AND P4, PT, R124, RZ, PT ;  /* 0x000000ff7c00720c */ /* 0x000fe20003f85070 */
[----:B------:R1:W-:Y:S01]  /*7ae30*/  STL [R1+0x183c], R20 ;  /* 0x00183c1401007387 */ /* 0x0003e20000100800 */
[----:B------:R-:W-:Y:S01]  /*7ae40*/  IMAD.U32 R124, RZ, RZ, UR16 ;  /* 0x00000010ff7c7e24 */ /* 0x000fe2000f8e00ff */
[----:B--2---:R-:W-:-:S04]  /*7ae50*/  IADD3 R16, P6, PT, R16, UR12, RZ ;  /* 0x0000000c10107c10 */ /* 0x004fc8000ffde0ff */
[----:B---3--:R-:W-:Y:S01]  /*7ae60*/  IADD3.X R17, PT, PT, R17, UR13, RZ, P6, !PT ;  /* 0x0000000d11117c10 */ /* 0x008fe2000b7fe4ff */
[----:B------:R-:W-:Y:S01]  /*7ae70*/  STL [R1+0xe10], R16 ;  /* 0x000e101001007387 */ /* 0x000fe20000100800 */
[----:B----4-:R-:W-:-:S03]  /*7ae80*/  IADD3 R0, P6, PT, R0, UR12, RZ ;  /* 0x0000000c00007c10 */ /* 0x010fc6000ffde0ff */
[----:B------:R2:W-:Y:S01]  /*7ae90*/  STL [R1+0xe04], R17 ;  /* 0x000e041101007387 */ /* 0x0005e20000100800 */
[----:B------:R-:W-:-:S03]  /*7aea0*/  IADD3.X R15, PT, PT, R15, UR13, RZ, P6, !PT ;  /* 0x0000000d0f0f7c10 */ /* 0x000fc6000b7fe4ff */
[----:B------:R-:W-:Y:S01]  /*7aeb0*/  STL [R1+0xe08], R0 ;  /* 0x000e080001007387 */ /* 0x000fe20000100800 */
[----:B------:R-:W-:-:S03]  /*7aec0*/  IADD3 R124, PT, PT, R18, 0x200000, R124 ;  /* 0x00200000127c7810 */ /* 0x000fc60007ffe07c */
[----:B------:R3:W-:Y:S04]  /*7aed0*/  STL [R1+0xdfc], R15 ;  /* 0x000dfc0f01007387 */ /* 0x0007e80000100800 */
[----:B-1----:R-:W4:Y:S04]  /*7aee0*/  LDL.LU R19, [R1+0xd84] ;  /* 0x000d840001137983 */ /* 0x002f280000300800 */
[----:B------:R-:W4:Y:S04]  /*7aef0*/  LDL.LU R18, [R1+0xd90] ;  /* 0x000d900001127983 */ /* 0x000f280000300800 */
[----:B------:R-:W4:Y:S04]  /*7af00*/  LDL.LU R246, [R1+0xd7c] ;  /* 0x000d7c0001f67983 */ /* 0x000f280000300800 */
[----:B------:R-:W4:Y:S01]  /*7af10*/  LDL.LU R20, [R1+0xd88] ;  /* 0x000d880001147983 */ /* 0x000f220000300800 */
[----:B------:R-:W-:-:S02]  /*7af20*/  IMAD.MOV.U32 R126, RZ, RZ, R16 ;  /* 0x000000ffff7e7224 */ /* 0x000fc400078e0010 */
[----:B------:R-:W-:Y:S02]  /*7af30*/  IMAD.MOV.U32 R127, RZ, RZ, R17 ;  /* 0x000000ffff7f7224 */ /* 0x000fe400078e0011 */
[----:B--2---:R-:W2:Y:S04]  /*7af40*/  LDL.LU R17, [R1+0xd00] ;  /* 0x000d000001117983 */ /* 0x004ea80000300800 */
[----:B------:R1:W-:Y:S04]  /*7af50*/  LDGSTS.E [R124+-0x80000], desc[UR22][R126.64], P3 ;  /* 0x800000007e7c7fae */ /* 0x0003e800099a1016 */
[----:B------:R-:W2:Y:S01]  /*7af60*/  LDL.LU R16, [R1+0xd04] ;  /* 0x000d040001107983 */ /* 0x000ea20000300800 */
[----:B-1----:R-:W-:Y:S01]  /*7af70*/  IMAD.MOV.U32 R127, RZ, RZ, R15 ;  /* 0x000000ffff7f7224 */ /* 0x002fe200078e000f */
[C---:B---3--:R-:W-:Y:S01]  /*7af80*/  LOP3.LUT R15, R3.reuse, 0x28, RZ, 0xfc, !PT ;  /* 0x00000028030f7812 */ /* 0x048fe200078efcff */
[----:B------:R-:W-:Y:S01]  /*7af90*/  IMAD.MOV.U32 R126, RZ, RZ, R0 ;  /* 0x000000ffff7e7224 */ /* 0x000fe200078e0000 */
[----:B------:R-:W-:-:S02]  /*7afa0*/  LOP3.LUT R0, R3, 0x2a, RZ, 0xfc, !PT ;  /* 0x0000002a03007812 */ /* 0x000fc400078efcff */
[----:B------:R-:W-:Y:S02]  /*7afb0*/  ISETP.GE.AND P3, PT, R15, UR5, PT ;  /* 0x000000050f007c0c */ /* 0x000fe4000bf66270 */
[----:B------:R1:W-:Y:S01]  /*7afc0*/  LDGSTS.E [R124+-0x7fff8], desc[UR22][R126.64], P4 ;  /* 0x800080007e7c7fae */ /* 0x0003e2000a1a1016 */
[----:B------:R-:W-:-:S03]  /*7afd0*/  ISETP.GE.AND P4, PT, R0, UR5, PT ;  /* 0x0000000500007c0c */ /* 0x000fc6000bf86270 */
[----:B------:R-:W3:Y:S04]  /*7afe0*/  LDL.LU R15, [R1+0xd08] ;  /* 0x000d0800010f7983 */ /* 0x000ee80000300800 */
[----:B------:R-:W2:Y:S01]  /*7aff0*/  LDL.LU R0, [R1+0xd0c] ;  /* 0x000d0c0001007983 */ /* 0x000ea20000300800 */
[----:B-1----:R-:W-:Y:S02]  /*7b000*/  SEL R127, RZ, 0x4, P3 ;  /* 0x00000004ff7f7807 */ /* 0x002fe40001800000 */
[----:B------:R-:W-:Y:S02]  /*7b010*/  SEL R126, RZ, 0x4, P4 ;  /* 0x00000004ff7e7807 */ /* 0x000fe40002000000 */
[----:B------:R-:W-:Y:S02]  /*7b020*/  SEL R127, R127, RZ, !P2 ;  /* 0x000000ff7f7f7207 */ /* 0x000fe40005000000 */
[----:B------:R-:W-:-:S02]  /*7b030*/  SEL R126, R126, RZ, !P2 ;  /* 0x000000ff7e7e7207 */ /* 0x000fc40005000000 */
[----:B------:R-:W-:Y:S02]  /*7b040*/  ISETP.NE.U32.AND P4, PT, R127, RZ, PT ;  /* 0x000000ff7f00720c */ /* 0x000fe40003f85070 */
[----:B------:R-:W-:Y:S02]  /*7b050*/  ISETP.NE.U32.AND P3, PT, R126, RZ, PT ;  /* 0x000000ff7e00720c */ /* 0x000fe40003f65070 */
[----:B----4-:R-:W-:-:S04]  /*7b060*/  IADD3 R18, P6, PT, R18, UR12, RZ ;  /* 0x0000000c12127c10 */ /* 0x010fc8000ffde0ff */
[----:B------:R-:W-:Y:S01]  /*7b070*/  IADD3.X R19, PT, PT, R19, UR13, RZ, P6, !PT ;  /* 0x0000000d13137c10 */ /* 0x000fe2000b7fe4ff */
[----:B------:R-:W-:Y:S01]  /*7b080*/  IMAD.MOV.U32 R126, RZ, RZ, R18 ;  /* 0x000000ffff7e7224 */ /* 0x000fe200078e0012 */
[----:B------:R-:W-:-:S03]  /*7b090*/  IADD3 R20, P6, PT, R20, UR12, RZ ;  /* 0x0000000c14147c10 */ /* 0x000fc6000ffde0ff */
[----:B------:R-:W-:Y:S01]  /*7b0a0*/  IMAD.MOV.U32 R127, RZ, RZ, R19 ;  /* 0x000000ffff7f7224 */ /* 0x000fe200078e0013 */
[----:B------:R-:W-:Y:S01]  /*7b0b0*/  IADD3.X R246, PT, PT, R246, UR13, RZ, P6, !PT ;  /* 0x0000000df6f67c10 */ /* 0x000fe2000b7fe4ff */
[----:B------:R-:W-:Y:S04]  /*7b0c0*/  STL [R1+0xd90], R18 ;  /* 0x000d901201007387 */ /* 0x000fe80000100800 */
[----:B------:R1:W-:Y:S04]  /*7b0d0*/  LDGSTS.E [R124+-0x7e000], desc[UR22][R126.64], P4 ;  /* 0x820000007e7c7fae */ /* 0x0003e8000a1a1016 */
[----:B------:R4:W-:Y:S01]  /*7b0e0*/  STL [R1+0xd84], R19 ;  /* 0x000d841301007387 */ /* 0x0009e20000100800 */
[----:B-1----:R-:W-:-:S02]  /*7b0f0*/  IMAD.MOV.U32 R126, RZ, RZ, R20 ;  /* 0x000000ffff7e7224 */ /* 0x002fc400078e0014 */
[----:B------:R-:W-:Y:S01]  /*7b100*/  IMAD.MOV.U32 R127, RZ, RZ, R246 ;  /* 0x000000ffff7f7224 */ /* 0x000fe200078e00f6 */
[----:B----4-:R-:W-:-:S04]  /*7b110*/  LOP3.LUT R19, R3, 0x48, RZ, 0xfc, !PT ;  /* 0x0000004803137812 */ /* 0x010fc800078efcff */
[----:B------:R1:W-:Y:S01]  /*7b120*/  LDGSTS.E [R124+-0x7dff8], desc[UR22][R126.64], P3 ;  /* 0x820080007e7c7fae */ /* 0x0003e200099a1016 */
[----:B------:R-:W-:Y:S02]  /*7b130*/  ISETP.GE.AND P3, PT, R19, UR5, PT ;  /* 0x0000000513007c0c */ /* 0x000fe4000bf66270 */
[----:B------:R-:W-:-:S04]  /*7b140*/  LOP3.LUT R18, R3, 0x4a, RZ, 0xfc, !PT ;  /* 0x0000004a03127812 */ /* 0x000fc800078efcff */
[----:B------:R-:W-:Y:S02]  /*7b150*/  ISETP.GE.AND P4, PT, R18, UR5, PT ;  /* 0x0000000512007c0c */ /* 0x000fe4000bf86270 */
[----:B-1----:R-:W-:Y:S02]  /*7b160*/  SEL R127, RZ, 0x4, P3 ;  /* 0x00000004ff7f7807 */ /* 0x002fe40001800000 */
[----:B--2---:R-:W-:Y:S02]  /*7b170*/  IADD3 R16, P6, PT, R16, UR12, RZ ;  /* 0x0000000c10107c10 */ /* 0x004fe4000ffde0ff */
[----:B------:R-:W-:Y:S02]  /*7b180*/  SEL R127, R127, RZ, !P2 ;  /* 0x000000ff7f7f7207 */ /* 0x000fe40005000000 */
[----:B------:R-:W-:Y:S02]  /*7b190*/  SEL R126, RZ, 0x4, P4 ;  /* 0x00000004ff7e7807 */ /* 0x000fe40002000000 */
[----:B------:R-:W-:-:S02]  /*7b1a0*/  ISETP.NE.U32.AND P4, PT, R127, RZ, PT ;  /* 0x000000ff7f00720c */ /* 0x000fc40003f85070 */
[----:B------:R-:W-:Y:S02]  /*7b1b0*/  IADD3.X R17, PT, PT, R17, UR13, RZ, P6, !PT ;  /* 0x0000000d11117c10 */ /* 0x000fe4000b7fe4ff */
[----:B------:R-:W-:Y:S02]  /*7b1c0*/  SEL R126, R126, RZ, !P2 ;  /* 0x000000ff7e7e7207 */ /* 0x000fe40005000000 */
[----:B------:R-:W-:Y:S01]  /*7b1d0*/  IADD3 R0, P6, PT, R0, UR12, RZ ;  /* 0x0000000c00007c10 */ /* 0x000fe2000ffde0ff */
[----:B------:R-:W-:Y:S01]  /*7b1e0*/  STL [R1+0xd88], R20 ;  /* 0x000d881401007387 */ /* 0x000fe20000100800 */
[----:B------:R-:W-:Y:S02]  /*7b1f0*/  ISETP.NE.U32.AND P3, PT, R126, RZ, PT ;  /* 0x000000ff7e00720c */ /* 0x000fe40003f65070 */
[----:B---3--:R-:W-:Y:S01]  /*7b200*/  IADD3.X R15, PT, PT, R15, UR13, RZ, P6, !PT ;  /* 0x0000000d0f0f7c10 */ /* 0x008fe2000b7fe4ff */
[----:B------:R-:W-:Y:S01]  /*7b210*/  STL [R1+0xd7c], R246 ;  /* 0x000d7cf601007387 */ /* 0x000fe20000100800 */
[----:B------:R-:W-:-:S02]  /*7b220*/  IMAD.MOV.U32 R126, RZ, RZ, R16 ;  /* 0x000000ffff7e7224 */ /* 0x000fc400078e0010 */
[----:B------:R-:W-:Y:S01]  /*7b230*/  IMAD.MOV.U32 R127, RZ, RZ, R17 ;  /* 0x000000ffff7f7224 */ /* 0x000fe200078e0011 */
[----:B------:R-:W-:Y:S04]  /*7b240*/  STL [R1+0xd04], R16 ;  /* 0x000d041001007387 */ /* 0x000fe80000100800 */
[----:B------:R1:W-:Y:S04]  /*7b250*/  STL [R1+0xd00], R17 ;  /* 0x000d001101007387 */ /* 0x0003e80000100800 */
[----:B------:R-:W-:Y:S04]  /*7b260*/  STL [R1+0xd0c], R0 ;  /* 0x000d0c0001007387 */ /* 0x000fe80000100800 */
[----:B------:R2:W-:Y:S01]  /*7b270*/  STL [R1+0xd08], R15 ;  /* 0x000d080f01007387 */ /* 0x0005e20000100800 */
[----:B------:R-:W-:-:S03]  /*7b280*/  LOP3.LUT R18, R3, 0x68, RZ, 0xfc, !PT ;  /* 0x0000006803127812 */ /* 0x000fc600078efcff */
[----:B-1----:R-:W3:Y:S04]  /*7b290*/  LDL.LU R17, [R1+0xdf4] ;  /* 0x000df40001117983 */ /* 0x002ee80000300800 */
[----:B------:R1:W-:Y:S04]  /*7b2a0*/  LDGSTS.E [R124+-0x7c000], desc[UR22][R126.64], P4 ;  /* 0x840000007e7c7fae */ /* 0x0003e8000a1a1016 */
[----:B------:R-:W4:Y:S01]  /*7b2b0*/  LDL.LU R16, [R1+0xe00] ;  /* 0x000e000001107983 */ /* 0x000f220000300800 */
[----:B-1----:R-:W-:Y:S02]  /*7b2c0*/  IMAD.MOV.U32 R126, RZ, RZ, R0 ;  /* 0x000000ffff7e7224 */ /* 0x002fe400078e0000 */
[----:B------:R-:W-:Y:S01]  /*7b2d0*/  IMAD.MOV.U32 R127, RZ, RZ, R15 ;  /* 0x000000ffff7f7224 */ /* 0x000fe200078e000f */
[----:B--2---:R-:W-:Y:S01]  /*7b2e0*/  LOP3.LUT R15, R3, 0x6a, RZ, 0xfc, !PT ;  /* 0x0000006a030f7812 */ /* 0x004fe200078efcff */
[----:B------:R-:W2:Y:S04]  /*7b2f0*/  LDL.LU R0, [R1+0xdf8] ;  /* 0x000df80001007983 */ /* 0x000ea80000300800 */
[----:B------:R1:W-:Y:S01]  /*7b300*/  LDGSTS.E [R124+-0x7bff8], desc[UR22][R126.64], P3 ;  /* 0x840080007e7c7fae */ /* 0x0003e200099a1016 */
[----:B------:R-:W-:-:S02]  /*7b310*/  ISETP.GE.AND P3, PT, R18, UR5, PT ;  /* 0x0000000512007c0c */ /* 0x000fc4000bf66270 */
[----:B------:R-:W-:Y:S01]  /*7b320*/  ISETP.GE.AND P4, PT, R15, UR5, PT ;  /* 0x000000050f007c0c */ /* 0x000fe2000bf86270 */
[----:B------:R-:W2:Y:S04]  /*7b330*/  LDL R18, [R1+0x181c] ;  /* 0x00181c0001127983 */ /* 0x000ea80000100800 */
[----:B------:R-:W2:Y:S01]  /*7b340*/  LDL.LU R15, [R1+0xdec] ;  /* 0x000dec00010f7983 */ /* 0x000ea20000300800 */
[----:B-1----:R-:W-:Y:S02]  /*7b350*/  SEL R127, RZ, 0x4, P3 ;  /* 0x00000004ff7f7807 */ /* 0x002fe40001800000 */
[----:B------:R-:W-:Y:S02]  /*7b360*/  SEL R126, RZ, 0x4, P4 ;  /* 0x00000004ff7e7807 */ /* 0x000fe40002000000 */
[----:B------:R-:W-:-:S02]  /*7b370*/  SEL R127, R127, RZ, !P2 ;  /* 0x000000ff7f7f7207 */ /* 0x000fc40005000000 */
[----:B------:R-:W-:Y:S02]  /*7b380*/  IADD3 R23, P6, PT, R23, UR12, RZ ;  /* 0x0000000c17177c10 */ /* 0x000fe4000ffde0ff */
        /* <DEDUP_REMOVED lines=23> */
[----:B----4-:R-:W-:-:S04]  /*7b500*/  IADD3 R16, P6, PT, R16, UR12, RZ ;  /* 0x0000000c10107c10 */ /* 0x010fc8000ffde0ff */
[----:B---3--:R-:W-:Y:S01]  /*7b510*/  IADD3.X R17, PT, PT, R17, UR13, RZ, P6, !PT ;  /* 0x0000000d11117c10 */ /* 0x008fe2000b7fe4ff */
[----:B------:R-:W-:Y:S01]  /*7b520*/  STL [R1+0xe00], R16 ;  /* 0x000e001001007387 */ /* 0x000fe20000100800 */
[----:B--2---:R-:W-:-:S03]  /*7b530*/  IADD3 R0, P6, PT, R0, UR12, RZ ;  /* 0x0000000c00007c10 */ /* 0x004fc6000ffde0ff */
[----:B------:R1:W-:Y:S04]  /*7b540*/  STL [R1+0xdf4], R17 ;  /* 0x000df41101007387 */ /* 0x0003e80000100800 */
[----:B------:R-:W-:Y:S01]  /*7b550*/  STL [R1+0xdf8], R0 ;  /* 0x000df80001007387 */ /* 0x000fe20000100800 */
[----:B------:R-:W-:Y:S02]  /*7b560*/  IADD3.X R15, PT, PT, R15, UR13, RZ, P6, !PT ;  /* 0x0000000d0f0f7c10 */ /* 0x000fe4000b7fe4ff */
[----:B------:R-:W-:-:S03]  /*7b570*/  IADD3 R124, PT, PT, R18, 0x200000, R124 ;  /* 0x00200000127c7810 */ /* 0x000fc60007ffe07c */
[----:B------:R2:W-:Y:S04]  /*7b580*/  STL [R1+0xdec], R15 ;  /* 0x000dec0f01007387 */ /* 0x0005e80000100800 */
[----:B------:R-:W3:Y:S04]  /*7b590*/  LDL.LU R19, [R1+0xd74] ;  /* 0x000d740001137983 */ /* 0x000ee80000300800 */
[----:B------:R-:W4:Y:S04]  /*7b5a0*/  LDL.LU R18, [R1+0xd80] ;  /* 0x000d800001127983 */ /* 0x000f280000300800 */
[----:B------:R-:W3:Y:S04]  /*7b5b0*/  LDL.LU R246, [R1+0xd6c] ;  /* 0x000d6c0001f67983 */ /* 0x000ee80000300800 */
[----:B------:R-:W3:Y:S01]  /*7b5c0*/  LDL.LU R20, [R1+0xd78] ;  /* 0x000d780001147983 */ /* 0x000ee20000300800 */
[----:B------:R-:W-:-:S02]  /*7b5d0*/  IMAD.MOV.U32 R126, RZ, RZ, R16 ;  /* 0x000000ffff7e7224 */ /* 0x000fc400078e0010 */
[----:B------:R-:W-:Y:S02]  /*7b5e0*/  IMAD.MOV.U32 R127, RZ, RZ, R17 ;  /* 0x000000ffff7f7224 */ /* 0x000fe400078e0011 */
[----:B-1----:R-:W3:Y:S04]  /*7b5f0*/  LDL.LU R17, [R1+0xd10] ;  /* 0x000d100001117983 */ /* 0x002ee80000300800 */
[----:B------:R1:W-:Y:S04]  /*7b600*/  LDGSTS.E [R124+-0x80000], desc[UR22][R126.64], P3 ;  /* 0x800000007e7c7fae */ /* 0x0003e800099a1016 */
[----:B------:R-:W3:Y:S01]  /*7b610*/  LDL.LU R16, [R1+0xd14] ;  /* 0x000d140001107983 */ /* 0x000ee20000300800 */
[----:B-1----:R-:W-:Y:S01]  /*7b620*/  IMAD.MOV.U32 R127, RZ, RZ, R15 ;  /* 0x000000ffff7f7224 */ /* 0x002fe200078e000f */
[C---:B--2---:R-:W-:Y:S01]  /*7b630*/  LOP3.LUT R15, R3.reuse, 0x2c, RZ, 0xfc, !PT ;  /* 0x0000002c030f7812 */ /* 0x044fe200078efcff */
[----:B------:R-:W-:Y:S01]  /*7b640*/  IMAD.MOV.U32 R126, RZ, RZ, R0 ;  /* 0x000000ffff7e7224 */ /* 0x000fe200078e0000 */
[----:B------:R-:W-:-:S02]  /*7b650*/  LOP3.LUT R0, R3, 0x2e, RZ, 0xfc, !PT ;  /* 0x0000002e03007812 */ /* 0x000fc400078efcff */
[----:B------:R-:W-:Y:S02]  /*7b660*/  ISETP.GE.AND P3, PT, R15, UR5, PT ;  /* 0x000000050f007c0c */ /* 0x000fe4000bf66270 */
[----:B------:R1:W-:Y:S01]  /*7b670*/  LDGSTS.E [R124+-0x7fff8], desc[UR22][R126.64], P4 ;  /* 0x800080007e7c7fae */ /* 0x0003e2000a1a1016 */
[----:B------:R-:W-:-:S03]  /*7b680*/  ISETP.GE.AND P4, PT, R0, UR5, PT ;  /* 0x0000000500007c0c */ /* 0x000fc6000bf86270 */
[----:B------:R-:W2:Y:S04]  /*7b690*/  LDL.LU R15, [R1+0xd18] ;  /* 0x000d1800010f7983 */ /* 0x000ea80000300800 */
        /* <DEDUP_REMOVED lines=8> */
[----:B---3--:R-:W-:Y:S01]  /*7b720*/  IADD3.X R19, PT, PT, R19, UR13, RZ, P6, !PT ;  /* 0x0000000d13137c10 */ /* 0x008fe2000b7fe4ff */
        /* <DEDUP_REMOVED lines=9> */
[----:B---3--:R-:W-:-:S04]  /*7b7c0*/  LOP3.LUT R19, R3, 0x4c, RZ, 0xfc, !PT ;  /* 0x0000004c03137812 */ /* 0x008fc800078efcff */
[----:B------:R1:W-:Y:S01]  /*7b7d0*/  LDGSTS.E [R124+-0x7dff8], desc[UR22][R126.64], P3 ;  /* 0x820080007e7c7fae */ /* 0x0003e200099a1016 */
[----:B------:R-:W-:Y:S02]  /*7b7e0*/  ISETP.GE.AND P3, PT, R19, UR5, PT ;  /* 0x0000000513007c0c */ /* 0x000fe4000bf66270 */
[----:B------:R-:W-:-:S04]  /*7b7f0*/  LOP3.LUT R18, R3, 0x4e, RZ, 0xfc, !PT ;  /* 0x0000004e03127812 */ /* 0x000fc800078efcff */
[----:B------:R-:W-:Y:S02]  /*7b800*/  ISETP.GE.AND P4, PT, R18, UR5, PT ;  /* 0x0000000512007c0c */ /* 0x000fe4000bf86270 */
[----:B-1----:R-:W-:Y:S02]  /*7b810*/  SEL R127, RZ, 0x4, P3 ;  /* 0x00000004ff7f7807 */ /* 0x002fe40001800000 */
[----:B------:R-:W-:Y:S02]  /*7b820*/  IADD3 R16, P6, PT, R16, UR12, RZ ;  /* 0x0000000c10107c10 */ /* 0x000fe4000ffde0ff */
[----:B------:R-:W-:Y:S02]  /*7b830*/  SEL R127, R127, RZ, !P2 ;  /* 0x000000ff7f7f7207 */ /* 0x000fe40005000000 */
[----:B------:R-:W-:Y:S02]  /*7b840*/  SEL R126, RZ, 0x4, P4 ;  /* 0x00000004ff7e7807 */ /* 0x000fe40002000000 */
[----:B------:R-:W-:-:S02]  /*7b850*/  ISETP.NE.U32.AND P4, PT, R127, RZ, PT ;  /* 0x000000ff7f00720c */ /* 0x000fc40003f85070 */
[----:B------:R-:W-:Y:S02]  /*7b860*/  IADD3.X R17, PT, PT, R17, UR13, RZ, P6, !PT ;  /* 0x0000000d11117c10 */ /* 0x000fe4000b7fe4ff */
[----:B------:R-:W-:Y:S02]  /*7b870*/  SEL R126, R126, RZ, !P2 ;  /* 0x000000ff7e7e7207 */ /* 0x000fe40005000000 */
[----:B--2---:R-:W-:Y:S01]  /*7b880*/  IADD3 R0, P6, PT, R0, UR12, RZ ;  /* 0x0000000c00007c10 */ /* 0x004fe2000ffde0ff */
[----:B------:R-:W-:Y:S01]  /*7b890*/  STL [R1+0xd78], R20 ;  /* 0x000d781401007387 */ /* 0x000fe20000100800 */
[----:B------:R-:W-:Y:S02]  /*7b8a0*/  ISETP.NE.U32.AND P3, PT, R126, RZ, PT ;  /* 0x000000ff7e00720c */ /* 0x000fe40003f65070 */
[----:B------:R-:W-:Y:S01]  /*7b8b0*/  IADD3.X R15, PT, PT, R15, UR13, RZ, P6, !PT ;  /* 0x0000000d0f0f7c10 */ /* 0x000fe2000b7fe4ff */
        /* <DEDUP_REMOVED lines=257> */
[----:B------:R-:W-:Y:S01]  /*7c8d0*/  SEL R124, RZ, 0x4, P4 ;  /* 0x00000004ff7c7807 */ /* 0x000fe20002000000 */
[----:B------:R-:W1:Y:S03]  /*7c8e0*/  S2R R247, SR_TID.X ;  /* 0x0000000000f77919 */ /* 0x000e660000002100 */
[----:B------:R-:W-:-:S04]  /*7c8f0*/  SEL R124, R124, RZ, !P2 ;  /* 0x000000ff7c7c7207 */ /* 0x000fc80005000000 */
[----:B------:R-:W-:Y:S01]  /*7c900*/  ISETP.NE.U32.AND P4, PT, R124, RZ, PT ;  /* 0x000000ff7c00720c */ /* 0x000fe20003f85070 */
[----:B------:R-:W-:Y:S01]  /*7c910*/  IMAD.U32 R124, RZ, RZ, UR16 ;  /* 0x00000010ff7c7e24 */ /* 0x000fe2000f8e00ff */
[----:B----4-:R-:W-:-:S04]  /*7c920*/  IADD3 R16, P6, PT, R16, UR12, RZ ;  /* 0x0000000c10107c10 */ /* 0x010fc8000ffde0ff */
[----:B---3--:R-:W-:Y:S01]  /*7c930*/  IADD3.X R17, PT, PT, R17, UR13, RZ, P6, !PT ;  /* 0x0000000d11117c10 */ /* 0x008fe2000b7fe4ff */
[----:B------:R-:W-:Y:S01]  /*7c940*/  STL [R1+0xdd0], R16 ;  /* 0x000dd01001007387 */ /* 0x000fe20000100800 */
[----:B--2---:R-:W-:-:S03]  /*7c950*/  IADD3 R0, P6, PT, R0, UR12, RZ ;  /* 0x0000000c00007c10 */ /* 0x004fc6000ffde0ff */
[----:B------:R2:W-:Y:S01]  /*7c960*/  STL [R1+0xdc4], R17 ;  /* 0x000dc41101007387 */ /* 0x0005e20000100800 */
[----:B------:R-:W-:-:S03]  /*7c970*/  IMAD.MOV.U32 R127, RZ, RZ, R17 ;  /* 0x000000ffff7f7224 */ /* 0x000fc600078e0011 */
[----:B------:R-:W-:Y:S01]  /*7c980*/  STL [R1+0xdc8], R0 ;  /* 0x000dc80001007387 */ /* 0x000fe20000100800 */
[----:B------:R-:W-:Y:S02]  /*7c990*/  IADD3.X R15, PT, PT, R15, UR13, RZ, P6, !PT ;  /* 0x0000000d0f0f7c10 */ /* 0x000fe4000b7fe4ff */
[----:B------:R-:W-:-:S03]  /*7c9a0*/  IADD3 R124, PT, PT, R18, 0x200000, R124 ;  /* 0x00200000127c7810 */ /* 0x000fc60007ffe07c */
[----:B------:R1:W-:Y:S04]  /*7c9b0*/  STL [R1+0xdbc], R15 ;  /* 0x000dbc0f01007387 */ /* 0x0003e80000100800 */
[----:B------:R-:W3:Y:S04]  /*7c9c0*/  LDL.LU R18, [R1+0xd44] ;  /* 0x000d440001127983 */ /* 0x000ee80000300800 */
[----:B--2---:R-:W2:Y:S04]  /*7c9d0*/  LDL.LU R17, [R1+0xd50] ;  /* 0x000d500001117983 */ /* 0x004ea80000300800 */
[----:B------:R-:W4:Y:S04]  /*7c9e0*/  LDL.LU R20, [R1+0xd3c] ;  /* 0x000d3c0001147983 */ /* 0x000f280000300800 */
[----:B------:R-:W4:Y:S01]  /*7c9f0*/  LDL.LU R19, [R1+0xd48] ;  /* 0x000d480001137983 */ /* 0x000f220000300800 */
[----:B------:R-:W-:-:S03]  /*7ca00*/  IMAD.MOV.U32 R126, RZ, RZ, R16 ;  /* 0x000000ffff7e7224 */ /* 0x000fc600078e0010 */
[----:B------:R-:W4:Y:S04]  /*7ca10*/  LDL.LU R16, [R1+0xcc4] ;  /* 0x000cc40001107983 */ /* 0x000f280000300800 */
[----:B------:R1:W-:Y:S02]  /*7ca20*/  LDGSTS.E [R124+-0x80000], desc[UR22][R126.64], P3 ;  /* 0x800000007e7c7fae */ /* 0x0003e400099a1016 */
[----:B-1----:R-:W-:Y:S01]  /*7ca30*/  IMAD.MOV.U32 R127, RZ, RZ, R15 ;  /* 0x000000ffff7f7224 */ /* 0x002fe200078e000f */
[--C-:B------:R-:W-:Y:S01]  /*7ca40*/  SHF.R.U32.HI R15, RZ, 0x6, R247.reuse ;  /* 0x00000006ff0f7819 */ /* 0x100fe200000116f7 */
[----:B------:R-:W-:Y:S01]  /*7ca50*/  IMAD.MOV.U32 R126, RZ, RZ, R0 ;  /* 0x000000ffff7e7224 */ /* 0x000fe200078e0000 */
[----:B------:R-:W-:Y:S02]  /*7ca60*/  SHF.R.U32.HI R0, RZ, 0x6, R247 ;  /* 0x00000006ff007819 */ /* 0x000fe400000116f7 */
[----:B------:R-:W-:-:S02]  /*7ca70*/  SGXT.U32 R15, R15, 0x1 ;  /* 0x000000010f0f781a */ /* 0x000fc40000000000 */
[----:B------:R-:W-:Y:S01]  /*7ca80*/  SGXT.U32 R0, R0, 0x1 ;  /* 0x000000010000781a */ /* 0x000fe20000000000 */
[----:B------:R1:W-:Y:S01]  /*7ca90*/  LDGSTS.E [R124+-0x7fff8], desc[UR22][R126.64], P4 ;  /* 0x800080007e7c7fae */ /* 0x0003e2000a1a1016 */
[----:B------:R-:W-:Y:S02]  /*7caa0*/  LOP3.LUT R15, R15, 0x38, RZ, 0xfc, !PT ;  /* 0x000000380f0f7812 */ /* 0x000fe400078efcff */
[----:B------:R-:W-:Y:S02]  /*7cab0*/  LOP3.LUT R0, R0, 0x3a, RZ, 0xfc, !PT ;  /* 0x0000003a00007812 */ /* 0x000fe400078efcff */
[----:B------:R-:W-:Y:S02]  /*7cac0*/  ISETP.GE.AND P3, PT, R15, UR5, PT ;  /* 0x000000050f007c0c */ /* 0x000fe4000bf66270 */
[----:B------:R-:W4:Y:S01]  /*7cad0*/  LDL.LU R15, [R1+0xcd8] ;  /* 0x000cd800010f7983 */ /* 0x000f220000300800 */
[----:B------:R-:W-:-:S03]  /*7cae0*/  ISETP.GE.AND P4, PT, R0, UR5, PT ;  /* 0x0000000500007c0c */ /* 0x000fc6000bf86270 */
[----:B------:R-:W4:Y:S04]  /*7caf0*/  LDL.LU R3, [R1+0xcbc] ;  /* 0x000cbc0001037983 */ /* 0x000f280000300800 */
[----:B------:R-:W4:Y:S01]  /*7cb00*/  LDL.LU R0, [R1+0xcc8] ;  /* 0x000cc80001007983 */ /* 0x000f220000300800 */
[----:B-1----:R-:W-:Y:S02]  /*7cb10*/  SEL R127, RZ, 0x4, P3 ;  /* 0x00000004ff7f7807 */ /* 0x002fe40001800000 */
[----:B------:R-:W-:Y:S02]  /*7cb20*/  SEL R126, RZ, 0x4, P4 ;  /* 0x00000004ff7e7807 */ /* 0x000fe40002000000 */
[----:B------:R-:W-:Y:S02]  /*7cb30*/  SEL R127, R127, RZ, !P2 ;  /* 0x000000ff7f7f7207 */ /* 0x000fe40005000000 */
[----:B------:R-:W-:-:S02]  /*7cb40*/  SEL R126, R126, RZ, !P2 ;  /* 0x000000ff7e7e7207 */ /* 0x000fc40005000000 */
[----:B------:R-:W-:Y:S02]  /*7cb50*/  ISETP.NE.U32.AND P4, PT, R127, RZ, PT ;  /* 0x000000ff7f00720c */ /* 0x000fe40003f85070 */
[----:B------:R-:W-:Y:S02]  /*7cb60*/  ISETP.NE.U32.AND P3, PT, R126, RZ, PT ;  /* 0x000000ff7e00720c */ /* 0x000fe40003f65070 */
[----:B--2---:R-:W-:-:S04]  /*7cb70*/  IADD3 R17, P6, PT, R17, UR12, RZ ;  /* 0x0000000c11117c10 */ /* 0x004fc8000ffde0ff */
[----:B---3--:R-:W-:Y:S01]  /*7cb80*/  IADD3.X R18, PT, PT, R18, UR13, RZ, P6, !PT ;  /* 0x0000000d12127c10 */ /* 0x008fe2000b7fe4ff */
[----:B------:R-:W-:Y:S01]  /*7cb90*/  STL [R1+0xd50], R17 ;  /* 0x000d501101007387 */ /* 0x000fe20000100800 */
[----:B----4-:R-:W-:-:S03]  /*7cba0*/  IADD3 R19, P6, PT, R19, UR12, RZ ;  /* 0x0000000c13137c10 */ /* 0x010fc6000ffde0ff */
[----:B------:R1:W-:Y:S01]  /*7cbb0*/  STL [R1+0xd44], R18 ;  /* 0x000d441201007387 */ /* 0x0003e20000100800 */
[----:B------:R-:W-:Y:S02]  /*7cbc0*/  IMAD.MOV.U32 R127, RZ, RZ, R18 ;  /* 0x000000ffff7f7224 */ /* 0x000fe400078e0012 */
[----:B------:R-:W-:Y:S01]  /*7cbd0*/  IMAD.MOV.U32 R126, RZ, RZ, R17 ;  /* 0x000000ffff7e7224 */ /* 0x000fe200078e0011 */
[----:B------:R-:W-:Y:S02]  /*7cbe0*/  IADD3.X R20, PT, PT, R20, UR13, RZ, P6, !PT ;  /* 0x0000000d14147c10 */ /* 0x000fe4000b7fe4ff */
[----:B-1----:R-:W-:Y:S02]  /*7cbf0*/  SHF.R.U32.HI R18, RZ, 0x6, R247 ;  /* 0x00000006ff127819 */ /* 0x002fe400000116f7 */
[----:B------:R1:W-:Y:S02]  /*7cc00*/  LDGSTS.E [R124+-0x7e000], desc[UR22][R126.64], P4 ;  /* 0x820000007e7c7fae */ /* 0x0003e4000a1a1016 */
[----:B------:R-:W-:-:S02]  /*7cc10*/  SGXT.U32 R18, R18, 0x1 ;  /* 0x000000011212781a */ /* 0x000fc40000000000 */
[----:B------:R-:W-:Y:S02]  /*7cc20*/  SHF.R.U32.HI R17, RZ, 0x6, R247 ;  /* 0x00000006ff117819 */ /* 0x000fe400000116f7 */
[----:B------:R-:W-:Y:S01]  /*7cc30*/  LOP3.LUT R18, R18, 0x58, RZ, 0xfc, !PT ;  /* 0x0000005812127812 */ /* 0x000fe200078efcff */
[----:B-1----:R-:W-:Y:S02]  /*7cc40*/  IMAD.MOV.U32 R126, RZ, RZ, R19 ;  /* 0x000000ffff7e7224 */ /* 0x002fe400078e0013 */
[----:B------:R-:W-:Y:S01]  /*7cc50*/  IMAD.MOV.U32 R127, RZ, RZ, R20 ;  /* 0x000000ffff7f7224 */ /* 0x000fe200078e0014 */
[----:B------:R-:W-:-:S04]  /*7cc60*/  SGXT.U32 R17, R17, 0x1 ;  /* 0x000000011111781a */ /* 0x000fc80000000000 */
[----:B------:R1:W-:Y:S01]  /*7cc70*/  LDGSTS.E [R124+-0x7dff8], desc[UR22][R126.64], P3 ;  /* 0x820080007e7c7fae */ /* 0x0003e200099a1016 */
[----:B------:R-:W-:Y:S02]  /*7cc80*/  ISETP.GE.AND P3, PT, R18, UR5, PT ;  /* 0x0000000512007c0c */ /* 0x000fe4000bf66270 */
[----:B------:R-:W-:-:S04]  /*7cc90*/  LOP3.LUT R17, R17, 0x5a, RZ, 0xfc, !PT ;  /* 0x0000005a11117812 */ /* 0x000fc800078efcff */
[----:B------:R-:W-:Y:S02]  /*7cca0*/  ISETP.GE.AND P4, PT, R17, UR5, PT ;  /* 0x0000000511007c0c */ /* 0x000fe4000bf86270 */
[----:B-1----:R-:W-:-:S04]  /*7ccb0*/  SEL R127, RZ, 0x4, P3 ;  /* 0x00000004ff7f7807 */ /* 0x002fc80001800000 */
[----:B------:R-:W-:Y:S02]  /*7ccc0*/  SEL R127, R127, RZ, !P2 ;  /* 0x000000ff7f7f7207 */ /* 0x000fe40005000000 */
[----:B------:R-:W-:Y:S02]  /*7ccd0*/  SEL R126, RZ, 0x4, P4 ;  /* 0x00000004ff7e7807 */ /* 0x000fe40002000000 */
[----:B------:R-:W-:Y:S02]  /*7cce0*/  IADD3 R15, P6, PT, R15, UR12, RZ ;  /* 0x0000000c0f0f7c10 */ /* 0x000fe4000ffde0ff */
[----:B------:R-:W-:Y:S02]  /*7ccf0*/  ISETP.NE.U32.AND P4, PT, R127, RZ, PT ;  /* 0x000000ff7f00720c */ /* 0x000fe40003f85070 */
[----:B------:R-:W-:Y:S02]  /*7cd00*/  SEL R126, R126, RZ, !P2 ;  /* 0x000000ff7e7e7207 */ /* 0x000fe40005000000 */
[----:B------:R-:W-:-:S02]  /*7cd10*/  IADD3.X R16, PT, PT, R16, UR13, RZ, P6, !PT ;  /* 0x0000000d10107c10 */ /* 0x000fc4000b7fe4ff */
[----:B------:R-:W-:Y:S02]  /*7cd20*/  IADD3 R0, P6, PT, R0, UR12, RZ ;  /* 0x0000000c00007c10 */ /* 0x000fe4000ffde0ff */
[----:B------:R-:W-:Y:S01]  /*7cd30*/  ISETP.NE.U32.AND P3, PT, R126, RZ, PT ;  /* 0x000000ff7e00720c */ /* 0x000fe20003f65070 */
[----:B------:R-:W-:Y:S01]  /*7cd40*/  IMAD.MOV.U32 R126, RZ, RZ, R15 ;  /* 0x000000ffff7e7224 */ /* 0x000fe200078e000f */
[----:B------:R-:W-:Y:S01]  /*7cd50*/  STL [R1+0xd48], R19 ;  /* 0x000d481301007387 */ /* 0x000fe20000100800 */
[----:B------:R-:W-:Y:S01]  /*7cd60*/  IMAD.MOV.U32 R127, RZ, RZ, R16 ;  /* 0x000000ffff7f7224 */ /* 0x000fe200078e0010 */
[----:B------:R-:W-:Y:S02]  /*7cd70*/  IADD3.X R3, PT, PT, R3, UR13, RZ, P6, !PT ;  /* 0x0000000d03037c10 */ /* 0x000fe4000b7fe4ff */
[----:B------:R-:W-:Y:S04]  /*7cd80*/  STL [R1+0xd3c], R20 ;  /* 0x000d3c1401007387 */ /* 0x000fe80000100800 */
[----:B------:R-:W-:Y:S04]  /*7cd90*/  STL [R1+0xcd8], R15 ;  /* 0x000cd80f01007387 */ /* 0x000fe80000100800 */
[----:B------:R1:W-:Y:S04]  /*7cda0*/  STL [R1+0xcc4], R16 ;  /* 0x000cc41001007387 */ /* 0x0003e80000100800 */
[----:B------:R-:W-:Y:S04]  /*7cdb0*/  STL [R1+0xcc8], R0 ;  /* 0x000cc80001007387 */ /* 0x000fe80000100800 */
[----:B------:R2:W-:Y:S04]  /*7cdc0*/  LDGSTS.E [R124+-0x7c000], desc[UR22][R126.64], P4 ;  /* 0x840000007e7c7fae */ /* 0x0005e8000a1a1016 */
[----:B------:R3:W-:Y:S04]  /*7cdd0*/  STL [R1+0xcbc], R3 ;  /* 0x000cbc0301007387 */ /* 0x0007e80000100800 */
[----:B-1----:R-:W4:Y:S01]  /*7cde0*/  LDL.LU R16, [R1+0xdb4] ;  /* 0x000db40001107983 */ /* 0x002f220000300800 */
[----:B--2---:R-:W-:-:S03]  /*7cdf0*/  IMAD.MOV.U32 R127, RZ, RZ, R3 ;  /* 0x000000ffff7f7224 */ /* 0x004fc600078e0003 */
[----:B------:R-:W2:Y:S01]  /*7ce00*/  LDL.LU R15, [R1+0xdc0] ;  /* 0x000dc000010f7983 */ /* 0x000ea20000300800 */
[----:B------:R-:W-:Y:S01]  /*7ce10*/  IMAD.MOV.U32 R126, RZ, RZ, R0 ;  /* 0x000000ffff7e7224 */ /* 0x000fe200078e0000 */
[--C-:B---3--:R-:W-:Y:S02]  /*7ce20*/  SHF.R.U32.HI R3, RZ, 0x6, R247.reuse ;  /* 0x00000006ff037819 */ /* 0x108fe400000116f7 */
[----:B------:R-:W-:Y:S01]  /*7ce30*/  SHF.R.U32.HI R0, RZ, 0x6, R247 ;  /* 0x00000006ff007819 */ /* 0x000fe200000116f7 */
[----:B------:R-:W3:Y:S01]  /*7ce40*/  LDL R17, [R1+0x180c] ;  /* 0x00180c0001117983 */ /* 0x000ee20000100800 */
[----:B------:R-:W-:Y:S02]  /*7ce50*/  SGXT.U32 R3, R3, 0x1 ;  /* 0x000000010303781a */ /* 0x000fe40000000000 */
[----:B------:R-:W-:Y:S01]  /*7ce60*/  SGXT.U32 R0, R0, 0x1 ;  /* 0x000000010000781a */ /* 0x000fe20000000000 */
[----:B------:R1:W-:Y:S01]  /*7ce70*/  LDGSTS.E [R124+-0x7bff8], desc[UR22][R126.64], P3 ;  /* 0x840080007e7c7fae */ /* 0x0003e200099a1016 */
[----:B------:R-:W-:-:S02]  /*7ce80*/  LOP3.LUT R3, R3, 0x78, RZ, 0xfc, !PT ;  /* 0x0000007803037812 */ /* 0x000fc400078efcff */
[----:B------:R-:W-:Y:S02]  /*7ce90*/  LOP3.LUT R0, R0, 0x7a, RZ, 0xfc, !PT ;  /* 0x0000007a00007812 */ /* 0x000fe400078efcff */
[----:B------:R-:W-:Y:S02]  /*7cea0*/  ISETP.GE.AND P3, PT, R3, UR5, PT ;  /* 0x0000000503007c0c */ /* 0x000fe4000bf66270 */
[----:B------:R-:W-:Y:S01]  /*7ceb0*/  ISETP.GE.AND P4, PT, R0, UR5, PT ;  /* 0x0000000500007c0c */ /* 0x000fe2000bf86270 */
[----:B------:R-:W3:Y:S04]  /*7cec0*/  LDL.LU R3, [R1+0xdac] ;  /* 0x000dac0001037983 */ /* 0x000ee80000300800 */
[----:B------:R-:W3:Y:S01]  /*7ced0*/  LDL.LU R0, [R1+0xdb8] ;  /* 0x000db80001007983 */ /* 0x000ee20000300800 */
[----:B-1----:R-:W-:-:S02]  /*7cee0*/  SEL R127, RZ, 0x4, P3 ;  /* 0x00000004ff7f7807 */ /* 0x002fc40001800000 */
[----:B------:R-:W-:Y:S02]  /*7cef0*/  SEL R126, RZ, 0x4, P4 ;  /* 0x00000004ff7e7807 */ /* 0x000fe40002000000 */
[----:B------:R-:W-:Y:S02]  /*7cf00*/  SEL R127, R127, RZ, !P2 ;  /* 0x000000ff7f7f7207 */ /* 0x000fe40005000000 */
[----:B------:R-:W-:Y:S02]  /*7cf10*/  IADD3 R39, P6, PT, R39, UR12, RZ ;  /* 0x0000000c27277c10 */ /* 0x000fe4000ffde0ff */
[----:B------:R-:W-:Y:S02]  /*7cf20*/  ISETP.NE.U32.AND P4, PT, R127, RZ, PT ;  /* 0x000000ff7f00720c */ /* 0x000fe40003f85070 */
[----:B------:R-:W-:Y:S02]  /*7cf30*/  SEL R126, R126, RZ, !P2 ;  /* 0x000000ff7e7e7207 */ /* 0x000fe40005000000 */
[----:B------:R-:W-:-:S02]  /*7cf40*/  IADD3.X R40, PT, PT, R40, UR13, RZ, P6, !PT ;  /* 0x0000000d28287c10 */ /* 0x000fc4000b7fe4ff */
[----:B------:R-:W-:Y:S02]  /*7cf50*/  IADD3 R41, P6, PT, R41, UR12, RZ ;  /* 0x0000000c29297c10 */ /* 0x000fe4000ffde0ff */
[----:B------:R-:W-:Y:S01]  /*7cf60*/  ISETP.NE.U32.AND P3, PT, R126, RZ, PT ;  /* 0x000000ff7e00720c */ /* 0x000fe20003f65070 */
[----:B------:R-:W-:Y:S01]  /*7cf70*/  IMAD.MOV.U32 R126, RZ, RZ, R39 ;  /* 0x000000ffff7e7224 */ /* 0x000fe200078e0027 */
[--C-:B------:R-:W-:Y:S01]  /*7cf80*/  SHF.R.U32.HI R19, RZ, 0x6, R247.reuse ;  /* 0x00000006ff137819 */ /* 0x100fe200000116f7 */
[----:B------:R-:W-:Y:S01]  /*7cf90*/  IMAD.MOV.U32 R127, RZ, RZ, R40 ;  /* 0x000000ffff7f7224 */ /* 0x000fe200078e0028 */
[----:B------:R-:W-:Y:S02]  /*7cfa0*/  IADD3.X R42, PT, PT, R42, UR13, RZ, P6, !PT ;  /* 0x0000000d2a2a7c10 */ /* 0x000fe4000b7fe4ff */
[----:B------:R-:W-:Y:S02]  /*7cfb0*/  SGXT.U32 R19, R19, 0x1 ;  /* 0x000000011313781a */ /* 0x000fe40000000000 */
[----:B------:R1:W-:Y:S01]  /*7cfc0*/  LDGSTS.E [R124+-0x7a000], desc[UR22][R126.64], P4 ;  /* 0x860000007e7c7fae */ /* 0x0003e2000a1a1016 */
[----:B------:R-:W-:-:S02]  /*7cfd0*/  SHF.R.U32.HI R18, RZ, 0x6, R247 ;  /* 0x00000006ff127819 */ /* 0x000fc400000116f7 */
[----:B------:R-:W-:Y:S02]  /*7cfe0*/  LOP3.LUT R19, R19, 0x1c, RZ, 0xfc, !PT ;  /* 0x0000001c13137812 */ /* 0x000fe400078efcff */
[----:B------:R-:W-:Y:S01]  /*7cff0*/  SGXT.U32 R18, R18, 0x1 ;  /* 0x000000011212781a */ /* 0x000fe20000000000 */
[----:B-1----:R-:W-:Y:S02]  /*7d000*/  IMAD.MOV.U32 R126, RZ, RZ, R41 ;  /* 0x000000ffff7e7224 */ /* 0x002fe400078e0029 */
[----:B------:R-:W-:-:S05]  /*7d010*/  IMAD.MOV.U32 R127, RZ, RZ, R42 ;  /* 0x000000ffff7f7224 */ /* 0x000fca00078e002a */
[----:B------:R1:W-:Y:S01]  /*7d020*/  LDGSTS.E [R124+-0x79ff8], desc[UR22][R126.64], P3 ;  /* 0x860080007e7c7fae */ /* 0x0003e200099a1016 */
[----:B------:R-:W-:Y:S02]  /*7d030*/  ISETP.GE.AND P3, PT, R19, UR5, PT ;  /* 0x0000000513007c0c */ /* 0x000fe4000bf66270 */
[----:B------:R-:W-:-:S04]  /*7d040*/  LOP3.LUT R18, R18, 0x1e, RZ, 0xfc, !PT ;  /* 0x0000001e12127812 */ /* 0x000fc800078efcff */
[----:B------:R-:W-:Y:S02]  /*7d050*/  ISETP.GE.AND P4, PT, R18, UR5, PT ;  /* 0x0000000512007c0c */ /* 0x000fe4000bf86270 */
[----:B-1----:R-:W-:-:S04]  /*7d060*/  SEL R124, RZ, 0x4, P3 ;  /* 0x00000004ff7c7807 */ /* 0x002fc80001800000 */
[----:B------:R-:W-:-:S04]  /*7d070*/  SEL R124, R124, RZ, !P2 ;  /* 0x000000ff7c7c7207 */ /* 0x000fc80005000000 */
[----:B------:R-:W-:Y:S02]  /*7d080*/  ISETP.NE.U32.AND P3, PT, R124, RZ, PT ;  /* 0x000000ff7c00720c */ /* 0x000fe40003f65070 */
[----:B------:R-:W-:-:S04]  /*7d090*/  SEL R124, RZ, 0x4, P4 ;  /* 0x00000004ff7c7807 */ /* 0x000fc80002000000 */
[----:B------:R-:W-:-:S04]  /*7d0a0*/  SEL R124, R124, RZ, !P2 ;  /* 0x000000ff7c7c7207 */ /* 0x000fc80005000000 */
[----:B------:R-:W-:Y:S01]  /*7d0b0*/  ISETP.NE.U32.AND P4, PT, R124, RZ, PT ;  /* 0x000000ff7c00720c */ /* 0x000fe20003f85070 */
[----:B------:R-:W-:Y:S01]  /*7d0c0*/  IMAD.U32 R124, RZ, RZ, UR16 ;  /* 0x00000010ff7c7e24 */ /* 0x000fe2000f8e00ff */
[----:B--2---:R-:W-:-:S04]  /*7d0d0*/  IADD3 R15, P6, PT, R15, UR12, RZ ;  /* 0x0000000c0f0f7c10 */ /* 0x004fc8000ffde0ff */
[----:B----4-:R-:W-:Y:S01]  /*7d0e0*/  IADD3.X R16, PT, PT, R16, UR13, RZ, P6, !PT ;  /* 0x0000000d10107c10 */ /* 0x010fe2000b7fe4ff */
[----:B------:R1:W-:Y:S01]  /*7d0f0*/  STL [R1+0xdc0], R15 ;  /* 0x000dc00f01007387 */ /* 0x0003e20000100800 */
[----:B---3--:R-:W-:-:S03]  /*7d100*/  IADD3 R124, PT, PT, R17, 0x200000, R124 ;  /* 0x00200000117c7810 */ /* 0x008fc60007ffe07c */
[----:B------:R-:W-:Y:S01]  /*7d110*/  STL [R1+0xdb4], R16 ;  /* 0x000db41001007387 */ /* 0x000fe20000100800 */
[----:B------:R-:W-:Y:S01]  /*7d120*/  IMAD.MOV.U32 R126, RZ, RZ, R15 ;  /* 0x000000ffff7e7224 */ /* 0x000fe200078e000f */
[----:B------:R-:W-:-:S04]  /*7d130*/  IADD3 R0, P6, PT, R0, UR12, RZ ;  /* 0x0000000c00007c10 */ /* 0x000fc8000ffde0ff */
[----:B------:R-:W-:Y:S01]  /*7d140*/  IADD3.X R3, PT, PT, R3, UR13, RZ, P6, !PT ;  /* 0x0000000d03037c10 */ /* 0x000fe2000b7fe4ff */
[----:B------:R2:W-:Y:S01]  /*7d150*/  STL [R1+0xdb8], R0 ;  /* 0x000db80001007387 */ /* 0x0005e20000100800 */
[----:B------:R-:W-:-:S03]  /*7d160*/  IMAD.MOV.U32 R127, RZ, RZ, R16 ;  /* 0x000000ffff7f7224 */ /* 0x000fc600078e0010 */
[----:B------:R-:W3:Y:S04]  /*7d170*/  LDL.LU R17, [R1+0xd34] ;  /* 0x000d340001117983 */ /* 0x000ee80000300800 */
[----:B------:R4:W-:Y:S04]  /*7d180*/  STL [R1+0xdac], R3 ;  /* 0x000dac0301007387 */ /* 0x0009e80000100800 */
[----:B-1----:R-:W3:Y:S04]  /*7d190*/  LDL.LU R15, [R1+0xd40] ;  /* 0x000d4000010f7983 */ /* 0x002ee80000300800 */
[----:B------:R1:W-:Y:S04]  /*7d1a0*/  LDGSTS.E [R124+-0x80000], desc[UR22][R126.64], P3 ;  /* 0x800000007e7c7fae */ /* 0x0003e800099a1016 */
[----:B------:R-:W3:Y:S04]  /*7d1b0*/  LDL.LU R18, [R1+0xd38] ;  /* 0x000d380001127983 */ /* 0x000ee80000300800 */
[----:B------:R-:W3:Y:S01]  /*7d1c0*/  LDL.LU R19, [R1+0xcdc] ;  /* 0x000cdc0001137983 */ /* 0x000ee20000300800 */
[----:B-1----:R-:W-:Y:S01]  /*7d1d0*/  IMAD.MOV.U32 R126, RZ, RZ, R0 ;  /* 0x000000ffff7e7224 */ /* 0x002fe200078e0000 */
[----:B--2---:R-:W-:-:S04]  /*7d1e0*/  SHF.R.U32.HI R0, RZ, 0x6, R247 ;  /* 0x00000006ff007819 */ /* 0x004fc800000116f7 */
[----:B------:R-:W-:-:S04]  /*7d1f0*/  SGXT.U32 R0, R0, 0x1 ;  /* 0x000000010000781a */ /* 0x000fc80000000000 */
[----:B------:R-:W-:Y:S01]  /*7d200*/  LOP3.LUT R0, R0, 0x3c, RZ, 0xfc, !PT ;  /* 0x0000003c00007812 */ /* 0x000fe200078efcff */
[----:B------:R-:W-:Y:S02]  /*7d210*/  IMAD.MOV.U32 R127, RZ, RZ, R3 ;  /* 0x000000ffff7f7224 */ /* 0x000fe400078e0003 */
[----:B----4-:R-:W2:Y:S01]  /*7d220*/  LDL.LU R3, [R1+0xcb4] ;  /* 0x000cb40001037983 */ /* 0x010ea20000300800 */
[----:B------:R-:W-:-:S03]  /*7d230*/  ISETP.GE.AND P3, PT, R0, UR5, PT ;  /* 0x0000000500007c0c */ /* 0x000fc6000bf66270 */
[----:B------:R-:W4:Y:S01]  /*7d240*/  LDL.LU R0, [R1+0xcc0] ;  /* 0x000cc00001007983 */ /* 0x000f220000300800 */
[----:B------:R-:W-:-:S03]  /*7d250*/  SHF.R.U32.HI R16, RZ, 0x6, R247 ;  /* 0x00000006ff107819 */ /* 0x000fc600000116f7 */
[----:B------:R1:W-:Y:S01]  /*7d260*/  LDGSTS.E [R124+-0x7fff8], desc[UR22][R126.64], P4 ;  /* 0x800080007e7c7fae */ /* 0x0003e2000a1a1016 */
[----:B------:R-:W-:-:S04]  /*7d270*/  SGXT.U32 R16, R16, 0x1 ;  /* 0x000000011010781a */ /* 0x000fc80000000000 */
[----:B------:R-:W-:-:S04]  /*7d280*/  LOP3.LUT R16, R16, 0x3e, RZ, 0xfc, !PT ;  /* 0x0000003e10107812 */ /* 0x000fc800078efcff */
[----:B------:R-:W-:Y:S02]  /*7d290*/  ISETP.GE.AND P4, PT, R16, UR5, PT ;  /* 0x0000000510007c0c */ /* 0x000fe4000bf86270 */
[----:B------:R-:W2:Y:S01]  /*7d2a0*/  LDL.LU R16, [R1+0xcb8] ;  /* 0x000cb80001107983 */ /* 0x000ea20000300800 */
[----:B-1----:R-:W-:Y:S02]  /*7d2b0*/  SEL R127, RZ, 0x4, P3 ;  /* 0x00000004ff7f7807 */ /* 0x002fe40001800000 */
[----:B------:R-:W-:Y:S02]  /*7d2c0*/  SEL R126, RZ, 0x4, P4 ;  /* 0x00000004ff7e7807 */ /* 0x000fe40002000000 */
[----:B------:R-:W-:Y:S02]  /*7d2d0*/  SEL R127, R127, RZ, !P2 ;  /* 0x000000ff7f7f7207 */ /* 0x000fe40005000000 */
[----:B------:R-:W-:Y:S02]  /*7d2e0*/  SEL R126, R126, RZ, !P2 ;  /* 0x000000ff7e7e7207 */ /* 0x000fe40005000000 */
[----:B------:R-:W-:-:S02]  /*7d2f0*/  ISETP.NE.U32.AND P4, PT, R127, RZ, PT ;  /* 0x000000ff7f00720c */ /* 0x000fc40003f85070 */
[----:B------:R-:W-:Y:S02]  /*7d300*/  ISETP.NE.U32.AND P3, PT, R126, RZ, PT ;  /* 0x000000ff7e00720c */ /* 0x000fe40003f65070 */
[----:B---3--:R-:W-:-:S04]  /*7d310*/  IADD3 R15, P6, PT, R15, UR12, RZ ;  /* 0x0000000c0f0f7c10 */ /* 0x008fc8000ffde0ff */
[----:B------:R-:W-:Y:S01]  /*7d320*/  IADD3.X R17, PT, PT, R17, UR13, RZ, P6, !PT ;  /* 0x0000000d11117c10 */ /* 0x000fe2000b7fe4ff */
[----:B------:R1:W-:Y:S01]  /*7d330*/  STL [R1+0xd40], R15 ;  /* 0x000d400f01007387 */ /* 0x0003e20000100800 */
[----:B------:R-:W-:Y:S01]  /*7d340*/  IMAD.MOV.U32 R126, RZ, RZ, R15 ;  /* 0x000000ffff7e7224 */ /* 0x000fe200078e000f */
[----:B------:R-:W-:Y:S02]  /*7d350*/  IADD3 R18, P6, PT, R18, UR12, RZ ;  /* 0x0000000c12127c10 */ /* 0x000fe4000ffde0ff */
[----:B------:R-:W-:Y:S01]  /*7d360*/  IMAD.MOV.U32 R127, RZ, RZ, R17 ;  /* 0x000000ffff7f7224 */ /* 0x000fe200078e0011 */
[----:B-1----:R-:W-:Y:S01]  /*7d370*/  SHF.R.U32.HI R15, RZ, 0x6, R247 ;  /* 0x00000006ff0f7819 */ /* 0x002fe200000116f7 */
[----:B------:R1:W-:Y:S01]  /*7d380*/  STL [R1+0xd34], R17 ;  /* 0x000d341101007387 */ /* 0x0003e20000100800 */
[----:B------:R-:W-:Y:S02]  /*7d390*/  IADD3.X R19, PT, PT, R19, UR13, RZ, P6, !PT ;  /* 0x0000000d13137c10 */ /* 0x000fe4000b7fe4ff */
[----:B------:R-:W-:Y:S01]  /*7d3a0*/  SGXT.U32 R15, R15, 0x1 ;  /* 0x000000010f0f781a */ /* 0x000fe20000000000 */
[----:B------:R3:W-:Y:S03]  /*7d3b0*/  LDGSTS.E [R124+-0x7e000], desc[UR22][R126.64], P4 ;  /* 0x820000007e7c7fae */ /* 0x0007e6000a1a1016 */
[----:B------:R-:W-:-:S02]  /*7d3c0*/  LOP3.LUT R15, R15, 0x5e, RZ, 0xfc, !PT ;  /* 0x0000005e0f0f7812 */ /* 0x000fc400078efcff */
[----:B-1----:R-:W-:Y:S02]  /*7d3d0*/  SHF.R.U32.HI R17, RZ, 0x6, R247 ;  /* 0x00000006ff117819 */ /* 0x002fe400000116f7 */
[----:B------:R-:W-:Y:S02]  /*7d3e0*/  ISETP.GE.AND P4, PT, R15, UR5, PT ;  /* 0x000000050f007c0c */ /* 0x000fe4000bf86270 */
[----:B------:R-:W-:Y:S01]  /*7d3f0*/  SGXT.U32 R17, R17, 0x1 ;  /* 0x000000011111781a */ /* 0x000fe20000000000 */
[----:B---3--:R-:W-:Y:S02]  /*7d400*/  IMAD.MOV.U32 R126, RZ, RZ, R18 ;  /* 0x000000ffff7e7224 */ /* 0x008fe400078e0012 */
[----:B------:R-:W-:Y:S01]  /*7d410*/  IMAD.MOV.U32 R127, RZ, RZ, R19 ;  /* 0x000000ffff7f7224 */ /* 0x000fe200078e0013 */
[----:B------:R-:W-:Y:S02]  /*7d420*/  LOP3.LUT R17, R17, 0x5c, RZ, 0xfc, !PT ;  /* 0x0000005c11117812 */ /* 0x000fe400078efcff */
[----:B----4-:R-:W-:-:S02]  /*7d430*/  IADD3 R0, P6, PT, R0, UR12, RZ ;  /* 0x0000000c00007c10 */ /* 0x010fc4000ffde0ff */
[----:B------:R1:W-:Y:S01]  /*7d440*/  LDGSTS.E [R124+-0x7dff8], desc[UR22][R126.64], P3 ;  /* 0x820080007e7c7fae */ /* 0x0003e200099a1016 */
[----:B------:R-:W-:Y:S02]  /*7d450*/  ISETP.GE.AND P3, PT, R17, UR5, PT ;  /* 0x0000000511007c0c */ /* 0x000fe4000bf66270 */
[----:B--2---:R-:W-:Y:S01]  /*7d460*/  IADD3.X R3, PT, PT, R3, UR13, RZ, P6, !PT ;  /* 0x0000000d03037c10 */ /* 0x004fe2000b7fe4ff */
[----:B------:R-:W-:Y:S01]  /*7d470*/  STL [R1+0xd38], R18 ;  /* 0x000d381201007387 */ /* 0x000fe20000100800 */
[----:B-1----:R-:W-:-:S03]  /*7d480*/  SEL R126, RZ, 0x4, P4 ;  /* 0x00000004ff7e7807 */ /* 0x002fc60002000000 */
[----:B------:R-:W-:Y:S01]  /*7d490*/  STL [R1+0xcdc], R19 ;  /* 0x000cdc1301007387 */ /* 0x000fe20000100800 */
[----:B------:R-:W-:-:S03]  /*7d4a0*/  SEL R126, R126, RZ, !P2 ;  /* 0x000000ff7e7e7207 */ /* 0x000fc60005000000 */
[----:B------:R1:W-:Y:S01]  /*7d4b0*/  STL [R1+0xcc0], R0 ;  /* 0x000cc00001007387 */ /* 0x0003e20000100800 */
[----:B------:R-:W-:Y:S02]  /*7d4c0*/  SEL R127, RZ, 0x4, P3 ;  /* 0x00000004ff7f7807 */ /* 0x000fe40001800000 */
[----:B------:R-:W-:Y:S01]  /*7d4d0*/  ISETP.NE.U32.AND P3, PT, R126, RZ, PT ;  /* 0x000000ff7e00720c */ /* 0x000fe20003f65070 */
[----:B------:R2:W-:Y:S01]  /*7d4e0*/  STL [R1+0xcb4], R3 ;  /* 0x000cb40301007387 */ /* 0x0005e20000100800 */
[----:B------:R-:W-:-:S03]  /*7d4f0*/  IMAD.MOV.U32 R126, RZ, RZ, R0 ;  /* 0x000000ffff7e7224 */ /* 0x000fc600078e0000 */
[----:B-1----:R-:W3:Y:S01]  /*7d500*/  LDL.LU R0, [R1+0xcac] ;  /* 0x000cac0001007983 */ /* 0x002ee20000300800 */
[----:B------:R-:W-:-:S04]  /*7d510*/  SEL R127, R127, RZ, !P2 ;  /* 0x000000ff7f7f7207 */ /* 0x000fc80005000000 */
[----:B------:R-:W-:Y:S02]  /*7d520*/  ISETP.NE.U32.AND P4, PT, R127, RZ, PT ;  /* 0x000000ff7f00720c */ /* 0x000fe40003f85070 */
[----:B------:R-:W-:Y:S01]  /*7d530*/  IADD3 R16, P6, PT, R16, UR12, RZ ;  /* 0x0000000c10107c10 */ /* 0x000fe2000ffde0ff */
[----:B------:R-:W-:Y:S01]  /*7d540*/  IMAD.MOV.U32 R127, RZ, RZ, R3 ;  /* 0x000000ffff7f7224 */ /* 0x000fe200078e0003 */
[--C-:B------:R-:W-:Y:S02]  /*7d550*/  SHF.R.U32.HI R15, RZ, 0x6, R247.reuse ;  /* 0x00000006ff0f7819 */ /* 0x100fe400000116f7 */
[----:B------:R-:W-:Y:S02]  /*7d560*/  IADD3.X R14, PT, PT, R14, UR13, RZ, P6, !PT ;  /* 0x0000000d0e0e7c10 */ /* 0x000fe4000b7fe4ff */
[----:B------:R-:W-:Y:S02]  /*7d570*/  SGXT.U32 R15, R15, 0x1 ;  /* 0x000000010f0f781a */ /* 0x000fe40000000000 */
[----:B--2---:R-:W-:-:S03]  /*7d580*/  SHF.R.U32.HI R3, RZ, 0x6, R247 ;  /* 0x00000006ff037819 */ /* 0x004fc600000116f7 */
[----:B------:R1:W-:Y:S01]  /*7d590*/  LDGSTS.E [R124+-0x7c000], desc[UR22][R126.64], P4 ;  /* 0x840000007e7c7fae */ /* 0x0003e2000a1a1016 */
[----:B------:R-:W-:Y:S02]  /*7d5a0*/  LOP3.LUT R15, R15, 0x7c, RZ, 0xfc, !PT ;  /* 0x0000007c0f0f7812 */ /* 0x000fe400078efcff */
[----:B------:R-:W-:Y:S01]  /*7d5b0*/  SGXT.U32 R3, R3, 0x1 ;  /* 0x000000010303781a */ /* 0x000fe20000000000 */
[----:B-1----:R-:W-:Y:S02]  /*7d5c0*/  IMAD.MOV.U32 R126, RZ, RZ, R16 ;  /* 0x000000ffff7e7224 */ /* 0x002fe400078e0010 */
[----:B------:R-:W-:Y:S01]  /*7d5d0*/  IMAD.MOV.U32 R127, RZ, RZ, R14 ;  /* 0x000000ffff7f7224 */ /* 0x000fe200078e000e */
[----:B------:R-:W-:-:S04]  /*7d5e0*/  LOP3.LUT R3, R3, 0x7e, RZ, 0xfc, !PT ;  /* 0x0000007e03037812 */ /* 0x000fc800078efcff */
[----:B------:R1:W-:Y:S01]  /*7d5f0*/  LDGSTS.E [R124+-0x7bff8], desc[UR22][R126.64], P3 ;  /* 0x840080007e7c7fae */ /* 0x0003e200099a1016 */
[----:B------:R-:W-:Y:S02]  /*7d600*/  ISETP.GE.AND P3, PT, R15, UR5, PT ;  /* 0x000000050f007c0c */ /* 0x000fe4000bf66270 */
[----:B------:R-:W-:Y:S02]  /*7d610*/  ISETP.GE.AND P4, PT, R3, UR5, PT ;  /* 0x0000000503007c0c */ /* 0x000fe4000bf86270 */
[----:B------:R-:W-:Y:S02]  /*7d620*/  IADD3 R43, P6, PT, R43, UR12, RZ ;  /* 0x0000000c2b2b7c10 */ /* 0x000fe4000ffde0ff */
[----:B-1----:R-:W-:Y:S02]  /*7d630*/  SEL R127, RZ, 0x4, P3 ;  /* 0x00000004ff7f7807 */ /* 0x002fe40001800000 */
[----:B------:R-:W-:Y:S02]  /*7d640*/  SEL R126, RZ, 0x4, P4 ;  /* 0x00000004ff7e7807 */ /* 0x000fe40002000000 */
[----:B------:R-:W-:-:S02]  /*7d650*/  SEL R127, R127, RZ, !P2 ;  /* 0x000000ff7f7f7207 */ /* 0x000fc40005000000 */
[----:B------:R-:W-:Y:S02]  /*7d660*/  SEL R126, R126, RZ, !P2 ;  /* 0x000000ff7e7e7207 */ /* 0x000fe40005000000 */
[----:B------:R-:W-:Y:S02]  /*7d670*/  ISETP.NE.U32.AND P4, PT, R127, RZ, PT ;  /* 0x000000ff7f00720c */ /* 0x000fe40003f85070 */
[----:B------:R-:W-:Y:S02]  /*7d680*/  IADD3.X R44, PT, PT, R44, UR13, RZ, P6, !PT ;  /* 0x0000000d2c2c7c10 */ /* 0x000fe4000b7fe4ff */
[----:B------:R-:W-:Y:S02]  /*7d690*/  IADD3 R45, P6, PT, R45, UR12, RZ ;  /* 0x0000000c2d2d7c10 */ /* 0x000fe4000ffde0ff */
[----:B------:R-:W-:Y:S01]  /*7d6a0*/  ISETP.NE.U32.AND P3, PT, R126, RZ, PT ;  /* 0x000000ff7e00720c */ /* 0x000fe20003f65070 */
[----:B------:R-:W-:Y:S01]  /*7d6b0*/  IMAD.MOV.U32 R126, RZ, RZ, R43 ;  /* 0x000000ffff7e7224 */ /* 0x000fe200078e002b */
[----:B------:R-:W-:Y:S01]  /*7d6c0*/  IADD3.X R46, PT, PT, R46, UR13, RZ, P6, !PT ;  /* 0x0000000d2e2e7c10 */ /* 0x000fe2000b7fe4ff */
[----:B------:R-:W-:Y:S01]  /*7d6d0*/  IMAD.MOV.U32 R127, RZ, RZ, R44 ;  /* 0x000000ffff7f7224 */ /* 0x000fe200078e002c */
[----:B------:R-:W-:-:S04]  /*7d6e0*/  LOP3.LUT R3, R247, 0x7f, RZ, 0xc0, !PT ;  /* 0x0000007ff7037812 */ /* 0x000fc800078ec0ff */
[----:B------:R1:W-:Y:S02]  /*7d6f0*/  LDGSTS.E [R124+-0x7a000], desc[UR22][R126.64], P4 ;  /* 0x860000007e7c7fae */ /* 0x0003e4000a1a1016 */
[----:B-1----:R-:W-:Y:S02]  /*7d700*/  IMAD.MOV.U32 R126, RZ, RZ, R45 ;  /* 0x000000ffff7e7224 */ /* 0x002fe400078e002d */
[----:B------:R-:W-:-:S05]  /*7d710*/  IMAD.MOV.U32 R127, RZ, RZ, R46 ;  /* 0x000000ffff7f7224 */ /* 0x000fca00078e002e */
[----:B------:R1:W-:Y:S01]  /*7d720*/  LDGSTS.E [R124+-0x79ff8], desc[UR22][R126.64], P3 ;  /* 0x860080007e7c7fae */ /* 0x0003e200099a1016 */
[----:B------:R-:W-:-:S03]  /*7d730*/  ISETP.GE.AND P3, PT, R3, UR5, PT ;  /* 0x0000000503007c0c */ /* 0x000fc6000bf66270 */
[----:B------:R-:W-:Y:S01]  /*7d740*/  STL [R1+0xcb8], R16 ;  /* 0x000cb81001007387 */ /* 0x000fe20000100800 */
[----:B------:R-:W-:-:S03]  /*7d750*/  IADD3 R61, P4, PT, R61, UR14, RZ ;  /* 0x0000000e3d3d7c10 */ /* 0x000fc6000ff9e0ff */
[----:B------:R-:W0:Y:S01]  /*7d760*/  LDGDEPBAR ;  /* 0x00000000000079af */ /* 0x000e220000000000 */
[----:B-1----:R-:W-:Y:S02]  /*7d770*/  SEL R124, RZ, 0x4, P3 ;  /* 0x00000004ff7c7807 */ /* 0x002fe40001800000 */
[----:B---3--:R-:W-:-:S05]  /*7d780*/  IADD3 R0, P3, PT, R0, UR14, RZ ;  /* 0x0000000e00007c10 */ /* 0x008fca000ff7e0ff */
[----:B------:R1:W-:Y:S01]  /*7d790*/  STL [R1+0xcac], R0 ;  /* 0x000cac0001007387 */ /* 0x0003e20000100800 */
[----:B------:R-:W-:-:S03]  /*7d7a0*/  IMAD.MOV.U32 R126, RZ, RZ, R0 ;  /* 0x000000ffff7e7224 */ /* 0x000fc600078e0000 */
[----:B------:R-:W2:Y:S04]  /*7d7b0*/  LDL.LU R15, [R1+0x2c] ;  /* 0x00002c00010f7983 */ /* 0x000ea80000300800 */
[----:B-1----:R-:W3:Y:S04]  /*7d7c0*/  LDL.LU R0, [R1+0x30] ;  /* 0x0000300001007983 */ /* 0x002ee80000300800 */
[----:B------:R-:W4:Y:S04]  /*7d7d0*/  LDL.LU R20, [R1+0x6c] ;  /* 0x00006c0001147983 */ /* 0x000f280000300800 */
[----:B------:R-:W4:Y:S01]  /*7d7e0*/  LDL.LU R17, [R1+0x70] ;  /* 0x0000700001117983 */ /* 0x000f220000300800 */
[----:B------:R-:W-:Y:S01]  /*7d7f0*/  SEL R124, R124, RZ, !P2 ;  /* 0x000000ff7c7c7207 */ /* 0x000fe20005000000 */
[----:B------:R-:W-:Y:S01]  /*7d800*/  ULEA UR5, UR18, UR7, 0x12 ;  /* 0x0000000712057291 */ /* 0x000fe2000f8e90ff */
[----:B------:R-:W-:Y:S01]  /*7d810*/  IADD3.X R47, PT, PT, R47, UR15, RZ, P3, !PT ;  /* 0x0000000f2f2f7c10 */ /* 0x000fe20009ffe4ff */
[----:B------:R-:W4:Y:S01]  /*7d820*/  LDL.LU R16, [R1+0xac] ;  /* 0x0000ac0001107983 */ /* 0x000f220000300800 */
[----:B------:R-:W-:-:S02]  /*7d830*/  ISETP.NE.U32.AND P2, PT, R124, RZ, PT ;  /* 0x000000ff7c00720c */ /* 0x000fc40003f45070 */
[----:B------:R-:W-:Y:S01]  /*7d840*/  IADD3.X R62, PT, PT, R62, UR15, RZ, P4, !PT ;  /* 0x0000000f3e3e7c10 */ /* 0x000fe2000a7fe4ff */
[----:B------:R-:W-:Y:S01]  /*7d850*/  IMAD.MOV.U32 R127, RZ, RZ, R47 ;  /* 0x000000ffff7f7224 */ /* 0x000fe200078e002f */
[----:B------:R-:W-:Y:S01]  /*7d860*/  IADD3 R90, P4, PT, R90, UR14, RZ ;  /* 0x0000000e5a5a7c10 */ /* 0x000fe2000ff9e0ff */
[----:B------:R-:W-:Y:S01]  /*7d870*/  VIADD R124, R11, UR5 ;  /* 0x000000050b7c7c36 */ /* 0x000fe20008000000 */
[----:B------:R-:W-:Y:S01]  /*7d880*/  IADD3 R76, P3, PT, R76, UR14, RZ ;  /* 0x0000000e4c4c7c10 */ /* 0x000fe2000ff7e0ff */
[----:B------:R-:W4:Y:S01]  /*7d890*/  LDL.LU R3, [R1+0xb0] ;  /* 0x0000b00001037983 */ /* 0x000f220000300800 */
[----:B------:R-:W-:Y:S02]  /*7d8a0*/  IADD3.X R91, PT, PT, R91, UR15, RZ, P4, !PT ;  /* 0x0000000f5b5b7c10 */ /* 0x000fe4000a7fe4ff */
[----:B------:R-:W-:Y:S01]  /*7d8b0*/  IADD3.X R77, PT, PT, R77, UR15, RZ, P3, !PT ;  /* 0x0000000f4d4d7c10 */ /* 0x000fe20009ffe4ff */
[----:B------:R-:W4:Y:S01]  /*7d8c0*/  LDL.LU R19, [R1+0xec] ;  /* 0x0000ec0001137983 */ /* 0x000f220000300800 */
[----:B------:R-:W-:-:S02]  /*7d8d0*/  IADD3 R109, P4, PT, R109, UR14, RZ ;  /* 0x0000000e6d6d7c10 */ /* 0x000fc4000ff9e0ff */
[----:B------:R-:W-:Y:S01]  /*7d8e0*/  IADD3 R104, P3, PT, R104, UR14, RZ ;  /* 0x0000000e68687c10 */ /* 0x000fe2000ff7e0ff */
[----:B------:R1:W-:Y:S01]  /*7d8f0*/  LDGSTS.E [R124], desc[UR22][R126.64], P2 ;  /* 0x000000007e7c7fae */ /* 0x0003e200091a1016 */
[----:B------:R-:W-:Y:S02]  /*7d900*/  IADD3.X R110, PT, PT, R110, UR15, RZ, P4, !PT ;  /* 0x0000000f6e6e7c10 */ /* 0x000fe4000a7fe4ff */
[----:B------:R-:W-:Y:S01]  /*7d910*/  IADD3.X R105, PT, PT, R105, UR15, RZ, P3, !PT ;  /* 0x0000000f69697c10 */ /* 0x000fe20009ffe4ff */
[----:B------:R-:W4:Y:S01]  /*7d920*/  LDL.LU R18, [R1+0xf0] ;  /* 0x0000f00001127983 */ /* 0x000f220000300800 */
[----:B------:R-:W-:Y:S01]  /*7d930*/  IADD3 R137, P3, PT, R137, UR14, RZ ;  /* 0x0000000e89897c10 */ /* 0x000fe2000ff7e0ff */
[----:B-1----:R-:W-:Y:S02]  /*7d940*/  IMAD.MOV.U32 R126, RZ, RZ, R61 ;  /* 0x000000ffff7e7224 */ /* 0x002fe400078e003d */
[----:B------:R-:W-:Y:S01]  /*7d950*/  IMAD.MOV.U32 R127, RZ, RZ, R62 ;  /* 0x000000ffff7f7224 */ /* 0x000fe200078e003e */
[----:B------:R-:W-:-:S04]  /*7d960*/  IADD3.X R136, PT, PT, R136, UR15, RZ, P3, !PT ;  /* 0x0000000f88887c10 */ /* 0x000fc80009ffe4ff */
[----:B------:R1:W-:Y:S01]  /*7d970*/  LDGSTS.E [R124+0x400], desc[UR22][R126.64], P2 ;  /* 0x004000007e7c7fae */ /* 0x0003e200091a1016 */
[----:B------:R-:W-:-:S03]  /*7d980*/  IADD3 R153, P4, PT, R153, UR14, RZ ;  /* 0x0000000e99997c10 */ /* 0x000fc6000ff9e0ff */
[----:B------:R-:W-:Y:S04]  /*7d990*/  LDGSTS.E [R124+0x800], desc[UR22][R76.64], P2 ;  /* 0x008000004c7c7fae */ /* 0x000fe800091a1016 */
[----:B------:R-:W-:Y:S01]  /*7d9a0*/  LDGSTS.E [R124+0xc00], desc[UR22][R90.64], P2 ;  /* 0x00c000005a7c7fae */ /* 0x000fe200091a1016 */
[----:B-1----:R-:W-:-:S03]  /*7d9b0*/  IMAD.MOV.U32 R126, RZ, RZ, R109 ;  /* 0x000000ffff7e7224 */ /* 0x002fc600078e006d */
[----:B------:R-:W-:Y:S01]  /*7d9c0*/  LDGSTS.E [R124+0x1000], desc[UR22][R104.64], P2 ;  /* 0x01000000687c7fae */ /* 0x000fe200091a1016 */
[----:B------:R-:W-:Y:S01]  /*7d9d0*/  IMAD.MOV.U32 R127, RZ, RZ, R110 ;  /* 0x000000ffff7f7224 */ /* 0x000fe200078e006e */
[----:B------:R-:W-:-:S04]  /*7d9e0*/  IADD3.X R152, PT, PT, R152, UR15, RZ, P4, !PT ;  /* 0x0000000f98987c10 */ /* 0x000fc8000a7fe4ff */
[----:B------:R1:W-:Y:S01]  /*7d9f0*/  LDGSTS.E [R124+0x1400], desc[UR22][R126.64], P2 ;  /* 0x014000007e7c7fae */ /* 0x0003e200091a1016 */
[----:B------:R-:W-:Y:S02]  /*7da00*/  IADD3 R169, P3, PT, R169, UR14, RZ ;  /* 0x0000000ea9a97c10 */ /* 0x000fe4000ff7e0ff */
[----:B------:R-:W-:Y:S02]  /*7da10*/  IADD3 R185, P4, PT, R185, UR14, RZ ;  /* 0x0000000eb9b97c10 */ /* 0x000fe4000ff9e0ff */
[----:B------:R-:W-:Y:S01]  /*7da20*/  IADD3.X R168, PT, PT, R168, UR15, RZ, P3, !PT ;  /* 0x0000000fa8a87c10 */ /* 0x000fe20009ffe4ff */
[----:B-1----:R-:W-:Y:S02]  /*7da30*/  IMAD.MOV.U32 R126, RZ, RZ, R137 ;  /* 0x000000ffff7e7224 */ /* 0x002fe400078e0089 */
[----:B------:R-:W-:-:S05]  /*7da40*/  IMAD.MOV.U32 R127, RZ, RZ, R136 ;  /* 0x000000ffff7f7224 */ /* 0x000fca00078e0088 */
[----:B------:R1:W-:Y:S01]  /*7da50*/  LDGSTS.E [R124+0x1800], desc[UR22][R126.64], P2 ;  /* 0x018000007e7c7fae */ /* 0x0003e200091a1016 */
[----:B------:R-:W-:Y:S02]  /*7da60*/  IADD3.X R184, PT, PT, R184, UR15, RZ, P4, !PT ;  /* 0x0000000fb8b87c10 */ /* 0x000fe4000a7fe4ff */
[----:B------:R-:W-:Y:S01]  /*7da70*/  IADD3 R201, P3, PT, R201, UR14, RZ ;  /* 0x0000000ec9c97c10 */ /* 0x000fe2000ff7e0ff */
        /* <DEDUP_REMOVED lines=18> */
[----:B------:R-:W-:Y:S01]  /*7dba0*/  IADD3.X R248, PT, PT, R248, UR15, RZ, P4, !PT ;  /* 0x0000000ff8f87c10 */ /* 0x000fe2000a7fe4ff */
[----:B-1----:R-:W-:Y:S02]  /*7dbb0*/  IMAD.MOV.U32 R126, RZ, RZ, R217 ;  /* 0x000000ffff7e7224 */ /* 0x002fe400078e00d9 */
[----:B------:R-:W-:-:S05]  /*7dbc0*/  IMAD.MOV.U32 R127, RZ, RZ, R216 ;  /* 0x000000ffff7f7224 */ /* 0x000fca00078e00d8 */
[----:B------:R1:W-:Y:S02]  /*7dbd0*/  LDGSTS.E [R124+0x2c00], desc[UR22][R126.64], P2 ;  /* 0x02c000007e7c7fae */ /* 0x0003e400091a1016 */
[----:B-1----:R-:W-:Y:S02]  /*7dbe0*/  IMAD.MOV.U32 R126, RZ, RZ, R233 ;  /* 0x000000ffff7e7224 */ /* 0x002fe400078e00e9 */
[----:B------:R-:W-:-:S05]  /*7dbf0*/  IMAD.MOV.U32 R127, RZ, RZ, R232 ;  /* 0x000000ffff7f7224 */ /* 0x000fca00078e00e8 */
[----:B------:R1:W-:Y:S02]  /*7dc00*/  LDGSTS.E [R124+0x3000], desc[UR22][R126.64], P2 ;  /* 0x030000007e7c7fae */ /* 0x0003e400091a1016 */
[----:B-1----:R-:W-:Y:S02]  /*7dc10*/  IMAD.MOV.U32 R126, RZ, RZ, R249 ;  /* 0x000000ffff7e7224 */ /* 0x002fe400078e00f9 */
[----:B------:R-:W-:-:S05]  /*7dc20*/  IMAD.MOV.U32 R127, RZ, RZ, R248 ;  /* 0x000000ffff7f7224 */ /* 0x000fca00078e00f8 */
[----:B------:R1:W-:Y:S01]  /*7dc30*/  LDGSTS.E [R124+0x3400], desc[UR22][R126.64], P2 ;  /* 0x034000007e7c7fae */ /* 0x0003e200091a1016 */
[----:B---3--:R-:W-:-:S04]  /*7dc40*/  IADD3 R0, P3, PT, R0, UR14, RZ ;  /* 0x0000000e00007c10 */ /* 0x008fc8000ff7e0ff */
[----:B--2---:R-:W-:Y:S02]  /*7dc50*/  IADD3.X R15, PT, PT, R15, UR15, RZ, P3, !PT ;  /* 0x0000000f0f0f7c10 */ /* 0x004fe40009ffe4ff */
[----:B----4-:R-:W-:Y:S01]  /*7dc60*/  IADD3 R17, P4, PT, R17, UR14, RZ ;  /* 0x0000000e11117c10 */ /* 0x010fe2000ff9e0ff */
[----:B------:R2:W-:Y:S01]  /*7dc70*/  STL [R1+0x30], R0 ;  /* 0x0000300001007387 */ /* 0x0005e20000100800 */
[----:B-1----:R-:W-:Y:S02]  /*7dc80*/  IMAD.MOV.U32 R126, RZ, RZ, R0 ;  /* 0x000000ffff7e7224 */ /* 0x002fe400078e0000 */
[----:B------:R-:W-:Y:S01]  /*7dc90*/  IADD3.X R20, PT, PT, R20, UR15, RZ, P4, !PT ;  /* 0x0000000f14147c10 */ /* 0x000fe2000a7fe4ff */
[----:B------:R-:W-:Y:S01]  /*7dca0*/  IMAD.MOV.U32 R127, RZ, RZ, R15 ;  /* 0x000000ffff7f7224 */ /* 0x000fe200078e000f */
[----:B------:R1:W-:Y:S04]  /*7dcb0*/  STL [R1+0x2c], R15 ;  /* 0x00002c0f01007387 */ /* 0x0003e80000100800 */
[----:B------:R3:W-:Y:S04]  /*7dcc0*/  STL [R1+0x70], R17 ;  /* 0x0000701101007387 */ /* 0x0007e80000100800 */
[----:B--2---:R-:W2:Y:S04]  /*7dcd0*/  LDL.LU R0, [R1+0x130] ;  /* 0x0001300001007983 */ /* 0x004ea80000300800 */
[----:B------:R4:W-:Y:S04]  /*7dce0*/  STL [R1+0x6c], R20 ;  /* 0x00006c1401007387 */ /* 0x0009e80000100800 */
[----:B------:R3:W-:Y:S04]  /*7dcf0*/  LDGSTS.E [R124+0x3800], desc[UR22][R126.64], P2 ;  /* 0x038000007e7c7fae */ /* 0x0007e800091a1016 */
[----:B-1----:R-:W2:Y:S01]  /*7dd00*/  LDL.LU R15, [R1+0x170] ;  /* 0x00017000010f7983 */ /* 0x002ea20000300800 */
[----:B---3--:R-:W-:-:S03]  /*7dd10*/  IMAD.MOV.U32 R126, RZ, RZ, R17 ;  /* 0x000000ffff7e7224 */ /* 0x008fc600078e0011 */
[----:B------:R-:W3:Y:S01]  /*7dd20*/  LDL.LU R17, [R1+0x12c] ;  /* 0x00012c0001117983 */ /* 0x000ee20000300800 */
[----:B------:R-:W-:-:S03]  /*7dd30*/  IMAD.MOV.U32 R127, RZ, RZ, R20 ;  /* 0x000000ffff7f7224 */ /* 0x000fc600078e0014 */
[----:B----4-:R-:W4:Y:S01]  /*7dd40*/  LDL.LU R20, [R1+0x16c] ;  /* 0x00016c0001147983 */ /* 0x010f220000300800 */
[----:B------:R-:W-:Y:S02]  /*7dd50*/  IADD3 R3, P3, PT, R3, UR14, RZ ;  /* 0x0000000e03037c10 */ /* 0x000fe4000ff7e0ff */
[----:B------:R-:W-:Y:S01]  /*7dd60*/  IADD3 R18, P4, PT, R18, UR14, RZ ;  /* 0x0000000e12127c10 */ /* 0x000fe2000ff9e0ff */
[----:B------:R1:W-:Y:S01]  /*7dd70*/  LDGSTS.E [R124+0x3c00], desc[UR22][R126.64], P2 ;  /* 0x03c000007e7c7fae */ /* 0x0003e200091a1016 */
[----:B------:R-:W-:Y:S02]  /*7dd80*/  IADD3.X R16, PT, PT, R16, UR15, RZ, P3, !PT ;  /* 0x0000000f10107c10 */ /* 0x000fe40009ffe4ff */
[----:B------:R-:W-:Y:S01]  /*7dd90*/  IADD3.X R19, PT, PT, R19, UR15, RZ, P4, !PT ;  /* 0x0000000f13137c10 */ /* 0x000fe2000a7fe4ff */
[----:B------:R1:W-:Y:S04]  /*7dda0*/  STL [R1+0xb0], R3 ;  /* 0x0000b00301007387 */ /* 0x0003e80000100800 */
[----:B------:R1:W-:Y:S02]  /*7ddb0*/  STL [R1+0xac], R16 ;  /* 0x0000ac1001007387 */ /* 0x0003e40000100800 */
[----:B-1----:R-:W-:-:S02]  /*7ddc0*/  IMAD.MOV.U32 R126, RZ, RZ, R3 ;  /* 0x000000ffff7e7224 */ /* 0x002fc400078e0003 */
[----:B------:R-:W-:Y:S01]  /*7ddd0*/  IMAD.MOV.U32 R127, RZ, RZ, R16 ;  /* 0x000000ffff7f7224 */ /* 0x000fe200078e0010 */
[----:B------:R1:W-:Y:S04]  /*7dde0*/  STL [R1+0xf0], R18 ;  /* 0x0000f01201007387 */ /* 0x0003e80000100800 */
[----:B------:R-:W4:Y:S04]  /*7ddf0*/  LDL.LU R3, [R1+0x1b0] ;  /* 0x0001b00001037983 */ /* 0x000f280000300800 */
[----:B------:R1:W-:Y:S04]  /*7de00*/  STL [R1+0xec], R19 ;  /* 0x0000ec1301007387 */ /* 0x0003e80000100800 */
[----:B------:R1:W-:Y:S04]  /*7de10*/  LDGSTS.E [R124+0x4000], desc[UR22][R126.64], P2 ;  /* 0x040000007e7c7fae */ /* 0x0003e800091a1016 */
[----:B------:R-:W4:Y:S01]  /*7de20*/  LDL.LU R16, [R1+0x1f0] ;  /* 0x0001f00001107983 */ /* 0x000f220000300800 */
[----:B-1----:R-:W-:-:S03]  /*7de30*/  IMAD.MOV.U32 R126, RZ, RZ, R18 ;  /* 0x000000ffff7e7224 */ /* 0x002fc600078e0012 */
[----:B------:R-:W4:Y:S01]  /*7de40*/  LDL.LU R18, [R1+0x1ac] ;  /* 0x0001ac0001127983 */ /* 0x000f220000300800 */
[----:B------:R-:W-:-:S03]  /*7de50*/  IMAD.MOV.U32 R127, RZ, RZ, R19 ;  /* 0x000000ffff7f7224 */ /* 0x000fc600078e0013 */
[----:B------:R-:W4:Y:S04]  /*7de60*/  LDL.LU R19, [R1+0x1ec] ;  /* 0x0001ec0001137983 */ /* 0x000f280000300800 */
[----:B------:R1:W-:Y:S01]  /*7de70*/  LDGSTS.E [R124+0x4400], desc[UR22][R126.64], P2 ;  /* 0x044000007e7c7fae */ /* 0x0003e200091a1016 */
[----:B--2---:R-:W-:-:S05]  /*7de80*/  IADD3 R0, P3, PT, R0, UR14, RZ ;  /* 0x0000000e00007c10 */ /* 0x004fca000ff7e0ff */
[----:B------:R2:W-:Y:S01]  /*7de90*/  STL [R1+0x130], R0 ;  /* 0x0001300001007387 */ /* 0x0005e20000100800 */
[----:B-1----:R-:W-:Y:S01]  /*7dea0*/  IMAD.MOV.U32 R126, RZ, RZ, R0 ;  /* 0x000000ffff7e7224 */ /* 0x002fe200078e0000 */
[----:B------:R-:W-:Y:S02]  /*7deb0*/  IADD3 R15, P4, PT, R15, UR14, RZ ;  /* 0x0000000e0f0f7c10 */ /* 0x000fe4000ff9e0ff */
[----:B---3--:R-:W-:Y:S02]  /*7dec0*/  IADD3.X R17, PT, PT, R17, UR15, RZ, P3, !PT ;  /* 0x0000000f11117c10 */ /* 0x008fe40009ffe4ff */
[----:B----4-:R-:W-:-:S03]  /*7ded0*/  IADD3.X R20, PT, PT, R20, UR15, RZ, P4, !PT ;  /* 0x0000000f14147c10 */ /* 0x010fc6000a7fe4ff */
        /* <DEDUP_REMOVED lines=14> */
[----:B------:R-:W-:-:S03]  /*7dfc0*/  IADD3.X R18, PT, PT, R18, UR15, RZ, P3, !PT ;  /* 0x0000000f12127c10 */ /* 0x000fc60009ffe4ff */
[----:B------:R1:W-:Y:S01]  /*7dfd0*/  STL [R1+0x1b0], R3 ;  /* 0x0001b00301007387 */ /* 0x0003e20000100800 */
[----:B------:R-:W-:-:S03]  /*7dfe0*/  IADD3.X R19, PT, PT, R19, UR15, RZ, P4, !PT ;  /* 0x0000000f13137c10 */ /* 0x000fc6000a7fe4ff */
[----:B------:R1:W-:Y:S02]  /*7dff0*/  STL [R1+0x1ac], R18 ;  /* 0x0001ac1201007387 */ /* 0x0003e40000100800 */
[----:B-1----:R-:W-:Y:S02]  /*7e000*/  IMAD.MOV.U32 R126, RZ, RZ, R3 ;  /* 0x000000ffff7e7224 */ /* 0x002fe400078e0003 */
        /* <DEDUP_REMOVED lines=264> */
[----:B------:R-:W-:Y:S01]  /*7f090*/  STL [R1+0x930], R0 ;  /* 0x0009300001007387 */ /* 0x000fe20000100800 */
[----:B-1----:R-:W-:Y:S01]  /*7f0a0*/  IMAD.MOV.U32 R126, RZ, RZ, R0 ;  /* 0x000000ffff7e7224 */ /* 0x002fe200078e0000 */
[----:B------:R-:W-:Y:S02]  /*7f0b0*/  IADD3 R15, P4, PT, R15, UR14, RZ ;  /* 0x0000000e0f0f7c10 */ /* 0x000fe4000ff9e0ff */
[----:B---3--:R-:W-:Y:S02]  /*7f0c0*/  IADD3.X R17, PT, PT, R17, UR15, RZ, P3, !PT ;  /* 0x0000000f11117c10 */ /* 0x008fe40009ffe4ff */
[----:B----4-:R-:W-:-:S03]  /*7f0d0*/  IADD3.X R20, PT, PT, R20, UR15, RZ, P4, !PT ;  /* 0x0000000f14147c10 */ /* 0x010fc6000a7fe4ff */
[----:B------:R-:W-:Y:S01]  /*7f0e0*/  IMAD.MOV.U32 R127, RZ, RZ, R17 ;  /* 0x000000ffff7f7224 */ /* 0x000fe200078e0011 */
[----:B------:R1:W-:Y:S04]  /*7f0f0*/  STL [R1+0x92c], R17 ;  /* 0x00092c1101007387 */ /* 0x0003e80000100800 */
[----:B------:R-:W-:Y:S04]  /*7f100*/  STL [R1+0x970], R15 ;  /* 0x0009700f01007387 */ /* 0x000fe80000100800 */
[----:B------:R2:W-:Y:S04]  /*7f110*/  LDGSTS.E [R124+0x24800], desc[UR22][R126.64], P2 ;  /* 0x248000007e7c7fae */ /* 0x0005e800091a1016 */
[----:B-1----:R-:W3:Y:S04]  /*7f120*/  LDL.LU R17, [R1+0xa30] ;  /* 0x000a300001117983 */ /* 0x002ee80000300800 */
[----:B------:R1:W-:Y:S04]  /*7f130*/  STL [R1+0x96c], R20 ;  /* 0x00096c1401007387 */ /* 0x0003e80000100800 */
[----:B------:R-:W4:Y:S01]  /*7f140*/  LDL.LU R0, [R1+0xa70] ;  /* 0x000a700001007983 */ /* 0x000f220000300800 */
[----:B--2---:R-:W-:-:S03]  /*7f150*/  IMAD.MOV.U32 R127, RZ, RZ, R20 ;  /* 0x000000ffff7f7224 */ /* 0x004fc600078e0014 */
[----:B-1----:R-:W2:Y:S01]  /*7f160*/  LDL.LU R20, [R1+0xa2c] ;  /* 0x000a2c0001147983 */ /* 0x002ea20000300800 */
[----:B------:R-:W-:-:S03]  /*7f170*/  IMAD.MOV.U32 R126, RZ, RZ, R15 ;  /* 0x000000ffff7e7224 */ /* 0x000fc600078e000f */
[----:B------:R-:W2:Y:S01]  /*7f180*/  LDL.LU R15, [R1+0xa6c] ;  /* 0x000a6c00010f7983 */ /* 0x000ea20000300800 */
[----:B------:R-:W-:Y:S02]  /*7f190*/  IADD3 R3, P3, PT, R3, UR14, RZ ;  /* 0x0000000e03037c10 */ /* 0x000fe4000ff7e0ff */
[----:B------:R-:W-:Y:S01]  /*7f1a0*/  IADD3 R16, P4, PT, R16, UR14, RZ ;  /* 0x0000000e10107c10 */ /* 0x000fe2000ff9e0ff */
[----:B------:R1:W-:Y:S04]  /*7f1b0*/  LDGSTS.E [R124+0x24c00], desc[UR22][R126.64], P2 ;  /* 0x24c000007e7c7fae */ /* 0x0003e800091a1016 */
[----:B------:R-:W-:Y:S01]  /*7f1c0*/  STL [R1+0x9b0], R3 ;  /* 0x0009b00301007387 */ /* 0x000fe20000100800 */
[----:B------:R-:W-:Y:S01]  /*7f1d0*/  IADD3.X R18, PT, PT, R18, UR15, RZ, P3, !PT ;  /* 0x0000000f12127c10 */ /* 0x000fe20009ffe4ff */
[----:B-1----:R-:W-:Y:S01]  /*7f1e0*/  IMAD.MOV.U32 R126, RZ, RZ, R3 ;  /* 0x000000ffff7e7224 */ /* 0x002fe200078e0003 */
[----:B------:R-:W-:-:S03]  /*7f1f0*/  IADD3.X R19, PT, PT, R19, UR15, RZ, P4, !PT ;  /* 0x0000000f13137c10 */ /* 0x000fc6000a7fe4ff */
[----:B------:R-:W-:Y:S01]  /*7f200*/  IMAD.MOV.U32 R127, RZ, RZ, R18 ;  /* 0x000000ffff7f7224 */ /* 0x000fe200078e0012 */
[----:B------:R1:W-:Y:S04]  /*7f210*/  STL [R1+0x9ac], R18 ;  /* 0x0009ac1201007387 */ /* 0x0003e80000100800 */
[----:B------:R-:W-:Y:S04]  /*7f220*/  STL [R1+0x9f0], R16 ;  /* 0x0009f01001007387 */ /* 0x000fe80000100800 */
[----:B------:R1:W-:Y:S04]  /*7f230*/  LDGSTS.E [R124+0x25000], desc[UR22][R126.64], P2 ;  /* 0x250000007e7c7fae */ /* 0x0003e800091a1016 */
[----:B-1----:R-:W2:Y:S04]  /*7f240*/  LDL.LU R18, [R1+0xab0] ;  /* 0x000ab00001127983 */ /* 0x002ea80000300800 */
[----:B------:R1:W-:Y:S04]  /*7f250*/  STL [R1+0x9ec], R19 ;  /* 0x0009ec1301007387 */ /* 0x0003e80000100800 */
[----:B------:R-:W2:Y:S01]  /*7f260*/  LDL.LU R3, [R1+0xaf0] ;  /* 0x000af00001037983 */ /* 0x000ea20000300800 */
[----:B------:R-:W-:-:S02]  /*7f270*/  IMAD.MOV.U32 R127, RZ, RZ, R19 ;  /* 0x000000ffff7f7224 */ /* 0x000fc400078e0013 */
[----:B------:R-:W-:Y:S01]  /*7f280*/  IMAD.MOV.U32 R126, RZ, RZ, R16 ;  /* 0x000000ffff7e7224 */ /* 0x000fe200078e0010 */
[----:B-1----:R-:W2:Y:S04]  /*7f290*/  LDL.LU R19, [R1+0xaac] ;  /* 0x000aac0001137983 */ /* 0x002ea80000300800 */
[----:B------:R-:W2:Y:S04]  /*7f2a0*/  LDL.LU R16, [R1+0xaec] ;  /* 0x000aec0001107983 */ /* 0x000ea80000300800 */
[----:B------:R1:W-:Y:S01]  /*7f2b0*/  LDGSTS.E [R124+0x25400], desc[UR22][R126.64], P2 ;  /* 0x254000007e7c7fae */ /* 0x0003e200091a1016 */
[----:B---3--:R-:W-:-:S02]  /*7f2c0*/  IADD3 R17, P3, PT, R17, UR14, RZ ;  /* 0x0000000e11117c10 */ /* 0x008fc4000ff7e0ff */
[----:B----4-:R-:W-:-:S03]  /*7f2d0*/  IADD3 R0, P4, PT, R0, UR14, RZ ;  /* 0x0000000e00007c10 */ /* 0x010fc6000ff9e0ff */
[----:B-1----:R-:W-:Y:S01]  /*7f2e0*/  IMAD.MOV.U32 R126, RZ, RZ, R17 ;  /* 0x000000ffff7e7224 */ /* 0x002fe200078e0011 */
[----:B--2---:R-:W-:Y:S01]  /*7f2f0*/  IADD3.X R20, PT, PT, R20, UR15, RZ, P3, !PT ;  /* 0x0000000f14147c10 */ /* 0x004fe20009ffe4ff */
[----:B------:R1:W-:Y:S01]  /*7f300*/  STL [R1+0xa30], R17 ;  /* 0x000a301101007387 */ /* 0x0003e20000100800 */
[----:B------:R-:W-:-:S03]  /*7f310*/  IADD3.X R15, PT, PT, R15, UR15, RZ, P4, !PT ;  /* 0x0000000f0f0f7c10 */ /* 0x000fc6000a7fe4ff */
[----:B------:R-:W-:Y:S01]  /*7f320*/  IMAD.MOV.U32 R127, RZ, RZ, R20 ;  /* 0x000000ffff7f7224 */ /* 0x000fe200078e0014 */
[----:B------:R-:W-:Y:S04]  /*7f330*/  STL [R1+0xa2c], R20 ;  /* 0x000a2c1401007387 */ /* 0x000fe80000100800 */
[----:B------:R-:W-:Y:S04]  /*7f340*/  STL [R1+0xa70], R0 ;  /* 0x000a700001007387 */ /* 0x000fe80000100800 */
[----:B------:R2:W-:Y:S04]  /*7f350*/  LDGSTS.E [R124+0x25800], desc[UR22][R126.64], P2 ;  /* 0x258000007e7c7fae */ /* 0x0005e800091a1016 */
[----:B------:R3:W-:Y:S04]  /*7f360*/  STL [R1+0xa6c], R15 ;  /* 0x000a6c0f01007387 */ /* 0x0007e80000100800 */
[----:B-1----:R-:W4:Y:S01]  /*7f370*/  LDL.LU R17, [R1+0xb2c] ;  /* 0x000b2c0001117983 */ /* 0x002f220000300800 */
[----:B--2---:R-:W-:-:S03]  /*7f380*/  IMAD.MOV.U32 R127, RZ, RZ, R15 ;  /* 0x000000ffff7f7224 */ /* 0x004fc600078e000f */
[----:B---3--:R-:W2:Y:S01]  /*7f390*/  LDL.LU R15, [R1+0xb30] ;  /* 0x000b3000010f7983 */ /* 0x008ea20000300800 */
[----:B------:R-:W-:-:S03]  /*7f3a0*/  IMAD.MOV.U32 R126, RZ, RZ, R0 ;  /* 0x000000ffff7e7224 */ /* 0x000fc600078e0000 */
[----:B------:R-:W3:Y:S04]  /*7f3b0*/  LDL.LU R247, [R1+0xb6c] ;  /* 0x000b6c0001f77983 */ /* 0x000ee80000300800 */
[----:B------:R-:W3:Y:S01]  /*7f3c0*/  LDL.LU R0, [R1+0xb70] ;  /* 0x000b700001007983 */ /* 0x000ee20000300800 */
[----:B------:R-:W-:-:S03]  /*7f3d0*/  IADD3 R18, P3, PT, R18, UR14, RZ ;  /* 0x0000000e12127c10 */ /* 0x000fc6000ff7e0ff */
[----:B------:R1:W-:Y:S01]  /*7f3e0*/  LDGSTS.E [R124+0x25c00], desc[UR22][R126.64], P2 ;  /* 0x25c000007e7c7fae */ /* 0x0003e200091a1016 */
[----:B------:R-:W-:-:S03]  /*7f3f0*/  IADD3 R3, P4, PT, R3, UR14, RZ ;  /* 0x0000000e03037c10 */ /* 0x000fc6000ff9e0ff */
[----:B------:R-:W-:Y:S01]  /*7f400*/  STL [R1+0xab0], R18 ;  /* 0x000ab01201007387 */ /* 0x000fe20000100800 */
[----:B------:R-:W-:Y:S02]  /*7f410*/  IADD3.X R19, PT, PT, R19, UR15, RZ, P3, !PT ;  /* 0x0000000f13137c10 */ /* 0x000fe40009ffe4ff */
[----:B------:R-:W-:-:S03]  /*7f420*/  IADD3.X R16, PT, PT, R16, UR15, RZ, P4, !PT ;  /* 0x0000000f10107c10 */ /* 0x000fc6000a7fe4ff */
[----:B------:R1:W-:Y:S04]  /*7f430*/  STL [R1+0xaac], R19 ;  /* 0x000aac1301007387 */ /* 0x0003e80000100800 */
[----:B------:R-:W-:Y:S04]  /*7f440*/  STL [R1+0xaf0], R3 ;  /* 0x000af00301007387 */ /* 0x000fe80000100800 */
[----:B------:R1:W-:Y:S04]  /*7f450*/  STL [R1+0xaec], R16 ;  /* 0x000aec1001007387 */ /* 0x0003e80000100800 */
[----:B------:R-:W3:Y:S01]  /*7f460*/  LDL.LU R246, [R1+0xbac] ;  /* 0x000bac0001f67983 */ /* 0x000ee20000300800 */
[----:B-1----:R-:W-:-:S03]  /*7f470*/  IMAD.MOV.U32 R126, RZ, RZ, R18 ;  /* 0x000000ffff7e7224 */ /* 0x002fc600078e0012 */
[----:B------:R-:W3:Y:S01]  /*7f480*/  LDL.LU R20, [R1+0xbb0] ;  /* 0x000bb00001147983 */ /* 0x000ee20000300800 */
[----:B------:R-:W-:-:S03]  /*7f490*/  IMAD.MOV.U32 R127, RZ, RZ, R19 ;  /* 0x000000ffff7f7224 */ /* 0x000fc600078e0013 */
[----:B------:R-:W3:Y:S04]  /*7f4a0*/  LDL.LU R19, [R1+0xbec] ;  /* 0x000bec0001137983 */ /* 0x000ee80000300800 */
[----:B------:R-:W3:Y:S04]  /*7f4b0*/  LDL.LU R18, [R1+0xbf0] ;  /* 0x000bf00001127983 */ /* 0x000ee80000300800 */
[----:B------:R1:W-:Y:S02]  /*7f4c0*/  LDGSTS.E [R124+0x26000], desc[UR22][R126.64], P2 ;  /* 0x260000007e7c7fae */ /* 0x0003e400091a1016 */
[----:B-1----:R-:W-:-:S02]  /*7f4d0*/  IMAD.MOV.U32 R126, RZ, RZ, R3 ;  /* 0x000000ffff7e7224 */ /* 0x002fc400078e0003 */
[----:B------:R-:W-:Y:S02]  /*7f4e0*/  IMAD.MOV.U32 R127, RZ, RZ, R16 ;  /* 0x000000ffff7f7224 */ /* 0x000fe400078e0010 */
[----:B------:R-:W3:Y:S04]  /*7f4f0*/  LDL.LU R16, [R1+0xc30] ;  /* 0x000c300001107983 */ /* 0x000ee80000300800 */
[----:B------:R-:W3:Y:S04]  /*7f500*/  LDL.LU R3, [R1+0xc70] ;  /* 0x000c700001037983 */ /* 0x000ee80000300800 */
[----:B------:R1:W-:Y:S01]  /*7f510*/  LDGSTS.E [R124+0x26400], desc[UR22][R126.64], P2 ;  /* 0x264000007e7c7fae */ /* 0x0003e200091a1016 */
[----:B--2---:R-:W-:-:S04]  /*7f520*/  IADD3 R15, P3, PT, R15, UR14, RZ ;  /* 0x0000000e0f0f7c10 */ /* 0x004fc8000ff7e0ff */
[----:B----4-:R-:W-:Y:S01]  /*7f530*/  IADD3.X R17, PT, PT, R17, UR15, RZ, P3, !PT ;  /* 0x0000000f11117c10 */ /* 0x010fe20009ffe4ff */
[----:B------:R-:W-:Y:S01]  /*7f540*/  STL [R1+0xb30], R15 ;  /* 0x000b300f01007387 */ /* 0x000fe20000100800 */
[----:B---3--:R-:W-:-:S03]  /*7f550*/  IADD3 R0, P4, PT, R0, UR14, RZ ;  /* 0x0000000e00007c10 */ /* 0x008fc6000ff9e0ff */
[----:B------:R2:W-:Y:S01]  /*7f560*/  STL [R1+0xb2c], R17 ;  /* 0x000b2c1101007387 */ /* 0x0005e20000100800 */
[----:B-1----:R-:W-:Y:S01]  /*7f570*/  IMAD.MOV.U32 R127, RZ, RZ, R17 ;  /* 0x000000ffff7f7224 */ /* 0x002fe200078e0011 */
[----:B------:R-:W-:Y:S02]  /*7f580*/  IADD3.X R247, PT, PT, R247, UR15, RZ, P4, !PT ;  /* 0x0000000ff7f77c10 */ /* 0x000fe4000a7fe4ff */
[----:B------:R1:W-:Y:S01]  /*7f590*/  STL [R1+0xb70], R0 ;  /* 0x000b700001007387 */ /* 0x0003e20000100800 */
[----:B------:R-:W-:-:S03]  /*7f5a0*/  IMAD.MOV.U32 R126, RZ, RZ, R15 ;  /* 0x000000ffff7e7224 */ /* 0x000fc600078e000f */
[----:B--2---:R-:W2:Y:S04]  /*7f5b0*/  LDL.LU R17, [R1+0xc2c] ;  /* 0x000c2c0001117983 */ /* 0x004ea80000300800 */
[----:B------:R-:W-:Y:S04]  /*7f5c0*/  STL [R1+0xb6c], R247 ;  /* 0x000b6cf701007387 */ /* 0x000fe80000100800 */
[----:B------:R-:W3:Y:S04]  /*7f5d0*/  LDL.LU R15, [R1+0xc6c] ;  /* 0x000c6c00010f7983 */ /* 0x000ee80000300800 */
[----:B------:R4:W-:Y:S02]  /*7f5e0*/  LDGSTS.E [R124+0x26800], desc[UR22][R126.64], P2 ;  /* 0x268000007e7c7fae */ /* 0x0009e400091a1016 */
[----:B----4-:R-:W-:-:S02]  /*7f5f0*/  IMAD.MOV.U32 R126, RZ, RZ, R0 ;  /* 0x000000ffff7e7224 */ /* 0x010fc400078e0000 */
[----:B-1----:R-:W4:Y:S01]  /*7f600*/  LDL.LU R0, [R1+0xcb0] ;  /* 0x000cb00001007983 */ /* 0x002f220000300800 */
[----:B------:R-:W-:Y:S01]  /*7f610*/  IADD3 R20, P3, PT, R20, UR14, RZ ;  /* 0x0000000e14147c10 */ /* 0x000fe2000ff7e0ff */
[----:B------:R-:W-:-:S03]  /*7f620*/  IMAD.MOV.U32 R127, RZ, RZ, R247 ;  /* 0x000000ffff7f7224 */ /* 0x000fc600078e00f7 */
[----:B------:R-:W-:Y:S02]  /*7f630*/  IADD3.X R246, PT, PT, R246, UR15, RZ, P3, !PT ;  /* 0x0000000ff6f67c10 */ /* 0x000fe40009ffe4ff */
[----:B------:R-:W-:Y:S01]  /*7f640*/  IADD3 R18, P4, PT, R18, UR14, RZ ;  /* 0x0000000e12127c10 */ /* 0x000fe2000ff9e0ff */
[----:B------:R1:W-:Y:S03]  /*7f650*/  LDGSTS.E [R124+0x26c00], desc[UR22][R126.64], P2 ;  /* 0x26c000007e7c7fae */ /* 0x0003e600091a1016 */
[----:B------:R-:W-:Y:S01]  /*7f660*/  IADD3.X R19, PT, PT, R19, UR15, RZ, P4, !PT ;  /* 0x0000000f13137c10 */ /* 0x000fe2000a7fe4ff */
[----:B-1----:R-:W-:Y:S02]  /*7f670*/  IMAD.MOV.U32 R126, RZ, RZ, R20 ;  /* 0x000000ffff7e7224 */ /* 0x002fe400078e0014 */
[----:B------:R-:W-:Y:S01]  /*7f680*/  IMAD.MOV.U32 R127, RZ, RZ, R246 ;  /* 0x000000ffff7f7224 */ /* 0x000fe200078e00f6 */
[----:B------:R-:W-:-:S04]  /*7f690*/  IADD3 R16, P3, PT, R16, UR14, RZ ;  /* 0x0000000e10107c10 */ /* 0x000fc8000ff7e0ff */
[----:B------:R1:W-:Y:S01]  /*7f6a0*/  LDGSTS.E [R124+0x27000], desc[UR22][R126.64], P2 ;  /* 0x270000007e7c7fae */ /* 0x0003e200091a1016 */
[----:B------:R-:W-:Y:S01]  /*7f6b0*/  IADD3 R3, P4, PT, R3, UR14, RZ ;  /* 0x0000000e03037c10 */ /* 0x000fe2000ff9e0ff */
[----:B-1----:R-:W-:Y:S02]  /*7f6c0*/  IMAD.MOV.U32 R126, RZ, RZ, R18 ;  /* 0x000000ffff7e7224 */ /* 0x002fe400078e0012 */
[----:B------:R-:W-:Y:S01]  /*7f6d0*/  IMAD.MOV.U32 R127, RZ, RZ, R19 ;  /* 0x000000ffff7f7224 */ /* 0x000fe200078e0013 */
[----:B------:R-:W-:Y:S04]  /*7f6e0*/  STL [R1+0xbb0], R20 ;  /* 0x000bb01401007387 */ /* 0x000fe80000100800 */
[----:B------:R1:W-:Y:S04]  /*7f6f0*/  LDGSTS.E [R124+0x27400], desc[UR22][R126.64], P2 ;  /* 0x274000007e7c7fae */ /* 0x0003e800091a1016 */
[----:B------:R-:W-:Y:S01]  /*7f700*/  STL [R1+0xbac], R246 ;  /* 0x000bacf601007387 */ /* 0x000fe20000100800 */
[----:B-1----:R-:W-:-:S03]  /*7f710*/  IMAD.MOV.U32 R126, RZ, RZ, R16 ;  /* 0x000000ffff7e7224 */ /* 0x002fc600078e0010 */
[----:B------:R-:W-:Y:S04]  /*7f720*/  STL [R1+0xbf0], R18 ;  /* 0x000bf01201007387 */ /* 0x000fe80000100800 */
[----:B------:R-:W-:Y:S04]  /*7f730*/  STL [R1+0xbec], R19 ;  /* 0x000bec1301007387 */ /* 0x000fe80000100800 */
[----:B------:R-:W-:Y:S01]  /*7f740*/  STL [R1+0xc30], R16 ;  /* 0x000c301001007387 */ /* 0x000fe20000100800 */
[----:B--2---:R-:W-:-:S05]  /*7f750*/  IADD3.X R17, PT, PT, R17, UR15, RZ, P3, !PT ;  /* 0x0000000f11117c10 */ /* 0x004fca0009ffe4ff */
[----:B------:R-:W-:Y:S01]  /*7f760*/  IMAD.MOV.U32 R127, RZ, RZ, R17 ;  /* 0x000000ffff7f7224 */ /* 0x000fe200078e0011 */
[----:B---3--:R-:W-:-:S04]  /*7f770*/  IADD3.X R15, PT, PT, R15, UR15, RZ, P4, !PT ;  /* 0x0000000f0f0f7c10 */ /* 0x008fc8000a7fe4ff */
[----:B------:R1:W-:Y:S04]  /*7f780*/  LDGSTS.E [R124+0x27800], desc[UR22][R126.64], P2 ;  /* 0x278000007e7c7fae */ /* 0x0003e800091a1016 */
[----:B------:R2:W-:Y:S04]  /*7f790*/  STL [R1+0xc2c], R17 ;  /* 0x000c2c1101007387 */ /* 0x0005e80000100800 */
[----:B------:R-:W-:Y:S01]  /*7f7a0*/  STL [R1+0xc70], R3 ;  /* 0x000c700301007387 */ /* 0x000fe20000100800 */
[----:B-1----:R-:W-:Y:S02]  /*7f7b0*/  IMAD.MOV.U32 R126, RZ, RZ, R3 ;  /* 0x000000ffff7e7224 */ /* 0x002fe400078e0003 */
[----:B------:R-:W-:Y:S01]  /*7f7c0*/  IMAD.MOV.U32 R127, RZ, RZ, R15 ;  /* 0x000000ffff7f7224 */ /* 0x000fe200078e000f */
[----:B----4-:R-:W-:Y:S01]  /*7f7d0*/  IADD3 R0, P3, PT, R0, UR14, RZ ;  /* 0x0000000e00007c10 */ /* 0x010fe2000ff7e0ff */
[----:B------:R-:W-:Y:S04]  /*7f7e0*/  STL [R1+0xc6c], R15 ;  /* 0x000c6c0f01007387 */ /* 0x000fe80000100800 */
[----:B------:R1:W-:Y:S04]  /*7f7f0*/  LDGSTS.E [R124+0x27c00], desc[UR22][R126.64], P2 ;  /* 0x27c000007e7c7fae */ /* 0x0003e800091a1016 */
[----:B------:R3:W-:Y:S04]  /*7f800*/  STL [R1+0xcb0], R0 ;  /* 0x000cb00001007387 */ /* 0x0007e80000100800 */
[----:B--2---:R-:W2:Y:S01]  /*7f810*/  LDL.LU R17, [R1+0x34] ;  /* 0x0000340001117983 */ /* 0x004ea20000300800 */
[----:B-1----:R-:W-:-:S03]  /*7f820*/  IMAD.MOV.U32 R126, RZ, RZ, R0 ;  /* 0x000000ffff7e7224 */ /* 0x002fc600078e0000 */
[----:B---3--:R-:W3:Y:S01]  /*7f830*/  LDL.LU R0, [R1+0x38] ;  /* 0x0000380001007983 */ /* 0x008ee20000300800 */
[----:B------:R-:W-:-:S03]  /*7f840*/  LOP3.LUT R3, R11, 0x10, RZ, 0x3c, !PT ;  /* 0x000000100b037812 */ /* 0x000fc600078e3cff */
[----:B------:R-:W4:Y:S04]  /*7f850*/  LDL.LU R18, [R1+0x74] ;  /* 0x0000740001127983 */ /* 0x000f280000300800 */
[----:B------:R-:W4:Y:S01]  /*7f860*/  LDL.LU R15, [R1+0x78] ;  /* 0x00007800010f7983 */ /* 0x000f220000300800 */
[----:B------:R-:W-:-:S03]  /*7f870*/  VIADD R124, R3, UR5 ;  /* 0x00000005037c7c36 */ /* 0x000fc60008000000 */
[----:B------:R-:W4:Y:S04]  /*7f880*/  LDL.LU R16, [R1+0xb4] ;  /* 0x0000b40001107983 */ /* 0x000f280000300800 */
[----:B------:R-:W4:Y:S04]  /*7f890*/  LDL.LU R3, [R1+0xb8] ;  /* 0x0000b80001037983 */ /* 0x000f280000300800 */
[----:B------:R-:W4:Y:S04]  /*7f8a0*/  LDL.LU R20, [R1+0xf4] ;  /* 0x0000f40001147983 */ /* 0x000f280000300800 */
[----:B------:R-:W4:Y:S01]  /*7f8b0*/  LDL.LU R19, [R1+0xf8] ;  /* 0x0000f80001137983 */ /* 0x000f220000300800 */
[----:B------:R-:W-:-:S02]  /*7f8c0*/  IADD3.X R48, PT, PT, R48, UR15, RZ, P3, !PT ;  /* 0x0000000f30307c10 */ /* 0x000fc40009ffe4ff */
[----:B------:R-:W-:-:S03]  /*7f8d0*/  IADD3 R63, P4, PT, R63, UR14, RZ ;  /* 0x0000000e3f3f7c10 */ /* 0x000fc6000ff9e0ff */
[----:B------:R-:W-:Y:S01]  /*7f8e0*/  IMAD.MOV.U32 R127, RZ, RZ, R48 ;  /* 0x000000ffff7f7224 */ /* 0x000fe200078e0030 */
[----:B------:R-:W-:Y:S02]  /*7f8f0*/  IADD3.X R64, PT, PT, R64, UR15, RZ, P4, !PT ;  /* 0x0000000f40407c10 */ /* 0x000fe4000a7fe4ff */
[----:B------:R-:W-:Y:S02]  /*7f900*/  IADD3 R10, P3, PT, R10, UR14, RZ ;  /* 0x0000000e0a0a7c10 */ /* 0x000fe4000ff7e0ff */
[----:B------:R1:W-:Y:S02]  /*7f910*/  LDGSTS.E [R124+0x80], desc[UR22][R126.64], P2 ;  /* 0x000800007e7c7fae */ /* 0x0003e400091a1016 */
[----:B------:R-:W-:Y:S02]  /*7f920*/  IADD3.X R8, PT, PT, R8, UR15, RZ, P3, !PT ;  /* 0x0000000f08087c10 */ /* 0x000fe40009ffe4ff */
[----:B------:R-:W-:Y:S01]  /*7f930*/  IADD3 R9, P4, PT, R9, UR14, RZ ;  /* 0x0000000e09097c10 */ /* 0x000fe2000ff9e0ff */
[----:B-1----:R-:W-:-:S02]  /*7f940*/  IMAD.MOV.U32 R126, RZ, RZ, R63 ;  /* 0x000000ffff7e7224 */ /* 0x002fc400078e003f */
        /* <DEDUP_REMOVED lines=66> */
[----:B------:R1:W-:Y:S01]  /*7fd70*/  STL [R1+0x34], R17 ;  /* 0x0000341101007387 */ /* 0x0003e20000100800 */
[----:B------:R-:W-:-:S03]  /*7fd80*/  IADD3 R3, P3, PT, R3, UR14, RZ ;  /* 0x0000000e03037c10 */ /* 0x000fc6000ff7e0ff */
[----:B------:R3:W-:Y:S04]  /*7fd90*/  STL [R1+0x78], R15 ;  /* 0x0000780f01007387 */ /* 0x0007e80000100800 */
[----:B--2---:R-:W2:Y:S01]  /*7fda0*/  LDL.LU R0, [R1+0x138] ;  /* 0x0001380001007983 */ /* 0x004ea20000300800 */
[----:B------:R-:W-:-:S03]  /*7fdb0*/  IADD3.X R16, PT, PT, R16, UR15, RZ, P3, !PT ;  /* 0x0000000f10107c10 */ /* 0x000fc60009ffe4ff */
[----:B------:R4:W-:Y:S01]  /*7fdc0*/  STL [R1+0x74], R18 ;  /* 0x0000741201007387 */ /* 0x0009e20000100800 */
[----:B------:R-:W-:-:S03]  /*7fdd0*/  IADD3 R19, P4, PT, R19, UR14, RZ ;  /* 0x0000000e13137c10 */ /* 0x000fc6000ff9e0ff */
[----:B------:R3:W-:Y:S04]  /*7fde0*/  LDGSTS.E [R124+0x3880], desc[UR22][R126.64], P2 ;  /* 0x038800007e7c7fae */ /* 0x0007e800091a1016 */
[----:B-1----:R-:W2:Y:S01]  /*7fdf0*/  LDL.LU R17, [R1+0x178] ;  /* 0x0001780001117983 */ /* 0x002ea20000300800 */
[----:B------:R-:W-:Y:S01]  /*7fe00*/  IADD3.X R20, PT, PT, R20, UR15, RZ, P4, !PT ;  /* 0x0000000f14147c10 */ /* 0x000fe2000a7fe4ff */
[----:B---3--:R-:W-:Y:S02]  /*7fe10*/  IMAD.MOV.U32 R126, RZ, RZ, R15 ;  /* 0x000000ffff7e7224 */ /* 0x008fe400078e000f */
[----:B------:R-:W-:Y:S01]  /*7fe20*/  IMAD.MOV.U32 R127, RZ, RZ, R18 ;  /* 0x000000ffff7f7224 */ /* 0x000fe200078e0012 */
[----:B------:R-:W3:Y:S04]  /*7fe30*/  LDL.LU R15, [R1+0x134] ;  /* 0x00013400010f7983 */ /* 0x000ee80000300800 */
[----:B----4-:R-:W4:Y:S04]  /*7fe40*/  LDL.LU R18, [R1+0x174] ;  /* 0x0001740001127983 */ /* 0x010f280000300800 */
[----:B------:R1:W-:Y:S04]  /*7fe50*/  LDGSTS.E [R124+0x3c80], desc[UR22][R126.64], P2 ;  /* 0x03c800007e7c7fae */ /* 0x0003e800091a1016 */
        /* <DEDUP_REMOVED lines=27> */
[----:B------:R-:W-:Y:S01]  /*80010*/  IADD3 R3, P3, PT, R3, UR14, RZ ;  /* 0x0000000e03037c10 */ /* 0x000fe2000ff7e0ff */
[----:B---3--:R-:W-:-:S02]  /*80020*/  IMAD.MOV.U32 R126, RZ, RZ, R17 ;  /* 0x000000ffff7e7224 */ /* 0x008fc400078e0011 */
[----:B------:R-:W-:Y:S01]  /*80030*/  IMAD.MOV.U32 R127, RZ, RZ, R18 ;  /* 0x000000ffff7f7224 */ /* 0x000fe200078e0012 */
[----:B------:R-:W3:Y:S01]  /*80040*/  LDL.LU R17, [R1+0x234] ;  /* 0x0002340001117983 */ /* 0x000ee20000300800 */
[----:B------:R-:W-:-:S03]  /*80050*/  IADD3 R16, P4, PT, R16, UR14, RZ ;  /* 0x0000000e10107c10 */ /* 0x000fc6000ff9e0ff */
[----:B----4-:R-:W4:Y:S04]  /*80060*/  LDL.LU R18, [R1+0x274] ;  /* 0x0002740001127983 */ /* 0x010f280000300800 */
        /* <DEDUP_REMOVED lines=218> */
[----:B------:R-:W-:Y:S01]  /*80e10*/  STL [R1+0x7b8], R3 ;  /* 0x0007b80301007387 */ /* 0x000fe20000100800 */
[----:B------:R-:W-:-:S03]  /*80e20*/  IADD3.X R20, PT, PT, R20, UR15, RZ, P4, !PT ;  /* 0x0000000f14147c10 */ /* 0x000fc6000a7fe4ff */
[----:B------:R1:W-:Y:S02]  /*80e30*/  STL [R1+0x7b4], R19 ;  /* 0x0007b41301007387 */ /* 0x0003e40000100800 */
[----:B-1----:R-:W-:Y:S02]  /*80e40*/  IMAD.MOV.U32 R126, RZ, RZ, R3 ;  /* 0x000000ffff7e7224 */ /* 0x002fe400078e0003 */
[----:B------:R-:W-:Y:S01]  /*80e50*/  IMAD.MOV.U32 R127, RZ, RZ, R19 ;  /* 0x000000ffff7f7224 */ /* 0x000fe200078e0013 */
[----:B------:R-:W-:Y:S04]  /*80e60*/  STL [R1+0x7f8], R16 ;  /* 0x0007f81001007387 */ /* 0x000fe80000100800 */
        /* <DEDUP_REMOVED lines=10> */
[----:B-1----:R-:W-:Y:S01]  /*80f10*/  IMAD.MOV.U32 R126, RZ, RZ, R0 ;  /* 0x000000ffff7e7224 */ /* 0x002fe200078e0000 */
[----:B------:R-:W-:Y:S01]  /*80f20*/  STL [R1+0x838], R0 ;  /* 0x0008380001007387 */ /* 0x000fe20000100800 */
        /* <DEDUP_REMOVED lines=8> */
[----:B------:R1:W-:Y:S01]  /*80fb0*/  STL [R1+0x874], R18 ;  /* 0x0008741201007387 */ /* 0x0003e20000100800 */
[----:B------:R-:W-:Y:S01]  /*80fc0*/  IADD3 R19, P3, PT, R19, UR14, RZ ;  /* 0x0000000e13137c10 */ /* 0x000fe2000ff7e0ff */
[----:B--2---:R-:W-:-:S02]  /*80fd0*/  IMAD.MOV.U32 R126, RZ, RZ, R15 ;  /* 0x000000ffff7e7224 */ /* 0x004fc400078e000f */
[----:B------:R-:W2:Y:S01]  /*80fe0*/  LDL.LU R0, [R1+0x978] ;  /* 0x0009780001007983 */ /* 0x000ea20000300800 */
[----:B------:R-:W-:-:S03]  /*80ff0*/  IMAD.MOV.U32 R127, RZ, RZ, R18 ;  /* 0x000000ffff7f7224 */ /* 0x000fc600078e0012 */
[----:B-1----:R-:W4:Y:S04]  /*81000*/  LDL.LU R18, [R1+0x934] ;  /* 0x0009340001127983 */ /* 0x002f280000300800 */
[----:B------:R1:W-:Y:S01]  /*81010*/  LDGSTS.E [R124+0x23c80], desc[UR22][R126.64], P2 ;  /* 0x23c800007e7c7fae */ /* 0x0003e200091a1016 */
[----:B------:R-:W-:-:S03]  /*81020*/  IADD3 R3, P4, PT, R3, UR14, RZ ;  /* 0x0000000e03037c10 */ /* 0x000fc6000ff9e0ff */
[----:B------:R-:W4:Y:S01]  /*81030*/  LDL.LU R15, [R1+0x974] ;  /* 0x00097400010f7983 */ /* 0x000f220000300800 */
[----:B------:R-:W-:Y:S01]  /*81040*/  IADD3.X R20, PT, PT, R20, UR15, RZ, P3, !PT ;  /* 0x0000000f14147c10 */ /* 0x000fe20009ffe4ff */
[----:B-1----:R-:W-:Y:S02]  /*81050*/  IMAD.MOV.U32 R126, RZ, RZ, R19 ;  /* 0x000000ffff7e7224 */ /* 0x002fe400078e0013 */
[----:B------:R-:W-:Y:S01]  /*81060*/  STL [R1+0x8b8], R19 ;  /* 0x0008b81301007387 */ /* 0x000fe20000100800 */
[----:B------:R-:W-:Y:S01]  /*81070*/  IADD3.X R16, PT, PT, R16, UR15, RZ, P4, !PT ;  /* 0x0000000f10107c10 */ /* 0x000fe2000a7fe4ff */
[----:B------:R-:W-:Y:S02]  /*81080*/  IMAD.MOV.U32 R127, RZ, RZ, R20 ;  /* 0x000000ffff7f7224 */ /* 0x000fe400078e0014 */
[----:B------:R-:W-:Y:S04]  /*81090*/  STL [R1+0x8b4], R20 ;  /* 0x0008b41401007387 */ /* 0x000fe80000100800 */
[----:B------:R-:W-:Y:S04]  /*810a0*/  STL [R1+0x8f8], R3 ;  /* 0x0008f80301007387 */ /* 0x000fe80000100800 */
[----:B------:R1:W-:Y:S04]  /*810b0*/  LDGSTS.E [R124+0x24080], desc[UR22][R126.64], P2 ;  /* 0x240800007e7c7fae */ /* 0x0003e800091a1016 */
[----:B------:R1:W-:Y:S02]  /*810c0*/  STL [R1+0x8f4], R16 ;  /* 0x0008f41001007387 */ /* 0x0003e40000100800 */
[----:B-1----:R-:W-:-:S02]  /*810d0*/  IMAD.MOV.U32 R127, RZ, RZ, R16 ;  /* 0x000000ffff7f7224 */ /* 0x002fc400078e0010 */
[----:B------:R-:W-:Y:S01]  /*810e0*/  IMAD.MOV.U32 R126, RZ, RZ, R3 ;  /* 0x000000ffff7e7224 */ /* 0x000fe200078e0003 */
[----:B------:R-:W4:Y:S04]  /*810f0*/  LDL.LU R16, [R1+0x9b4] ;  /* 0x0009b40001107983 */ /* 0x000f280000300800 */
[----:B------:R-:W4:Y:S04]  /*81100*/  LDL.LU R3, [R1+0x9b8] ;  /* 0x0009b80001037983 */ /* 0x000f280000300800 */
[----:B------:R-:W4:Y:S04]  /*81110*/  LDL.LU R247, [R1+0x9f4] ;  /* 0x0009f40001f77983 */ /* 0x000f280000300800 */
[----:B------:R-:W4:Y:S04]  /*81120*/  LDL.LU R246, [R1+0x9f8] ;  /* 0x0009f80001f67983 */ /* 0x000f280000300800 */
[----:B------:R1:W-:Y:S01]  /*81130*/  LDGSTS.E [R124+0x24480], desc[UR22][R126.64], P2 ;  /* 0x244800007e7c7fae */ /* 0x0003e200091a1016 */
[----:B---3--:R-:W-:-:S05]  /*81140*/  IADD3 R17, P3, PT, R17, UR14, RZ ;  /* 0x0000000e11117c10 */ /* 0x008fca000ff7e0ff */
[----:B------:R3:W-:Y:S01]  /*81150*/  STL [R1+0x938], R17 ;  /* 0x0009381101007387 */ /* 0x0007e20000100800 */
[----:B--2---:R-:W-:Y:S02]  /*81160*/  IADD3 R0, P4, PT, R0, UR14, RZ ;  /* 0x0000000e00007c10 */ /* 0x004fe4000ff9e0ff */
[----:B----4-:R-:W-:Y:S01]  /*81170*/  IADD3.X R18, PT, PT, R18, UR15, RZ, P3, !PT ;  /* 0x0000000f12127c10 */ /* 0x010fe20009ffe4ff */
[----:B-1----:R-:W-:-:S04]  /*81180*/  IMAD.MOV.U32 R126, RZ, RZ, R17 ;  /* 0x000000ffff7e7224 */ /* 0x002fc800078e0011 */
[----:B------:R1:W-:Y:S01]  /*81190*/  STL [R1+0x934], R18 ;  /* 0x0009341201007387 */ /* 0x0003e20000100800 */
[----:B------:R-:W-:-:S03]  /*811a0*/  IADD3.X R15, PT, PT, R15, UR15, RZ, P4, !PT ;  /* 0x0000000f0f0f7c10 */ /* 0x000fc6000a7fe4ff */
[----:B------:R-:W-:Y:S01]  /*811b0*/  STL [R1+0x978], R0 ;  /* 0x0009780001007387 */ /* 0x000fe20000100800 */
[----:B------:R-:W-:-:S03]  /*811c0*/  IMAD.MOV.U32 R127, RZ, RZ, R18 ;  /* 0x000000ffff7f7224 */ /* 0x000fc600078e0012 */
[----:B------:R-:W2:Y:S04]  /*811d0*/  LDL.LU R19, [R1+0xa38] ;  /* 0x000a380001137983 */ /* 0x000ea80000300800 */
[----:B------:R4:W-:Y:S04]  /*811e0*/  STL [R1+0x974], R15 ;  /* 0x0009740f01007387 */ /* 0x0009e80000100800 */
[----:B---3--:R-:W3:Y:S04]  /*811f0*/  LDL.LU R17, [R1+0xa78] ;  /* 0x000a780001117983 */ /* 0x008ee80000300800 */
[----:B------:R-:W3:Y:S04]  /*81200*/  LDL.LU R20, [R1+0xa34] ;  /* 0x000a340001147983 */ /* 0x000ee80000300800 */
[----:B------:R4:W-:Y:S04]  /*81210*/  LDGSTS.E [R124+0x24880], desc[UR22][R126.64], P2 ;  /* 0x248800007e7c7fae */ /* 0x0009e800091a1016 */
[----:B-1----:R-:W3:Y:S01]  /*81220*/  LDL.LU R18, [R1+0xa74] ;  /* 0x000a740001127983 */ /* 0x002ee20000300800 */
[----:B----4-:R-:W-:-:S02]  /*81230*/  IMAD.MOV.U32 R126, RZ, RZ, R0 ;  /* 0x000000ffff7e7224 */ /* 0x010fc400078e0000 */
[----:B------:R-:W-:Y:S02]  /*81240*/  IMAD.MOV.U32 R127, RZ, RZ, R15 ;  /* 0x000000ffff7f7224 */ /* 0x000fe400078e000f */
[----:B------:R-:W4:Y:S01]  /*81250*/  LDL.LU R15, [R1+0xab8] ;  /* 0x000ab800010f7983 */ /* 0x000f220000300800 */
[----:B------:R-:W-:-:S03]  /*81260*/  IADD3 R3, P3, PT, R3, UR14, RZ ;  /* 0x0000000e03037c10 */ /* 0x000fc6000ff7e0ff */
[----:B------:R-:W4:Y:S01]  /*81270*/  LDL.LU R0, [R1+0xaf8] ;  /* 0x000af80001007983 */ /* 0x000f220000300800 */
[----:B------:R-:W-:-:S03]  /*81280*/  IADD3.X R16, PT, PT, R16, UR15, RZ, P3, !PT ;  /* 0x0000000f10107c10 */ /* 0x000fc60009ffe4ff */
[----:B------:R-:W-:Y:S01]  /*81290*/  STL [R1+0x9b8], R3 ;  /* 0x0009b80301007387 */ /* 0x000fe20000100800 */
[----:B------:R-:W-:-:S03]  /*812a0*/  IADD3 R246, P4, PT, R246, UR14, RZ ;  /* 0x0000000ef6f67c10 */ /* 0x000fc6000ff9e0ff */
[----:B------:R1:W-:Y:S01]  /*812b0*/  LDGSTS.E [R124+0x24c80], desc[UR22][R126.64], P2 ;  /* 0x24c800007e7c7fae */ /* 0x0003e200091a1016 */
[----:B------:R-:W-:-:S03]  /*812c0*/  IADD3.X R247, PT, PT, R247, UR15, RZ, P4, !PT ;  /* 0x0000000ff7f77c10 */ /* 0x000fc6000a7fe4ff */
[----:B------:R1:W-:Y:S04]  /*812d0*/  STL [R1+0x9b4], R16 ;  /* 0x0009b41001007387 */ /* 0x0003e80000100800 */
[----:B------:R-:W-:Y:S01]  /*812e0*/  STL [R1+0x9f8], R246 ;  /* 0x0009f8f601007387 */ /* 0x000fe20000100800 */
[----:B-1----:R-:W-:-:S03]  /*812f0*/  IMAD.MOV.U32 R127, RZ, RZ, R16 ;  /* 0x000000ffff7f7224 */ /* 0x002fc600078e0010 */
[----:B------:R-:W4:Y:S01]  /*81300*/  LDL.LU R16, [R1+0xab4] ;  /* 0x000ab40001107983 */ /* 0x000f220000300800 */
[----:B------:R-:W-:-:S03]  /*81310*/  IMAD.MOV.U32 R126, RZ, RZ, R3 ;  /* 0x000000ffff7e7224 */ /* 0x000fc600078e0003 */
[----:B------:R1:W-:Y:S04]  /*81320*/  STL [R1+0x9f4], R247 ;  /* 0x0009f4f701007387 */ /* 0x0003e80000100800 */
[----:B------:R-:W4:Y:S04]  /*81330*/  LDL.LU R3, [R1+0xaf4] ;  /* 0x000af40001037983 */ /* 0x000f280000300800 */
[----:B------:R1:W-:Y:S02]  /*81340*/  LDGSTS.E [R124+0x25080], desc[UR22][R126.64], P2 ;  /* 0x250800007e7c7fae */ /* 0x0003e400091a1016 */
[----:B-1----:R-:W-:-:S02]  /*81350*/  IMAD.MOV.U32 R126, RZ, RZ, R246 ;  /* 0x000000ffff7e7224 */ /* 0x002fc400078e00f6 */
[----:B------:R-:W-:-:S05]  /*81360*/  IMAD.MOV.U32 R127, RZ, RZ, R247 ;  /* 0x000000ffff7f7224 */ /* 0x000fca00078e00f7 */
[----:B------:R1:W-:Y:S01]  /*81370*/  LDGSTS.E [R124+0x25480], desc[UR22][R126.64], P2 ;  /* 0x254800007e7c7fae */ /* 0x0003e200091a1016 */
[----:B--2---:R-:W-:-:S05]  /*81380*/  IADD3 R19, P3, PT, R19, UR14, RZ ;  /* 0x0000000e13137c10 */ /* 0x004fca000ff7e0ff */
[----:B-1----:R-:W-:Y:S01]  /*81390*/  IMAD.MOV.U32 R126, RZ, RZ, R19 ;  /* 0x000000ffff7e7224 */ /* 0x002fe200078e0013 */
[----:B---3--:R-:W-:Y:S02]  /*813a0*/  IADD3 R17, P4, PT, R17, UR14, RZ ;  /* 0x0000000e11117c10 */ /* 0x008fe4000ff9e0ff */
[----:B------:R-:W-:-:S05]  /*813b0*/  IADD3.X R20, PT, PT, R20, UR15, RZ, P3, !PT ;  /* 0x0000000f14147c10 */ /* 0x000fca0009ffe4ff */
[----:B------:R-:W-:Y:S01]  /*813c0*/  IMAD.MOV.U32 R127, RZ, RZ, R20 ;  /* 0x000000ffff7f7224 */ /* 0x000fe200078e0014 */
[----:B------:R-:W-:Y:S01]  /*813d0*/  IADD3.X R18, PT, PT, R18, UR15, RZ, P4, !PT ;  /* 0x0000000f12127c10 */ /* 0x000fe2000a7fe4ff */
[----:B------:R1:W-:Y:S04]  /*813e0*/  STL [R1+0xa38], R19 ;  /* 0x000a381301007387 */ /* 0x0003e80000100800 */
[----:B------:R2:W-:Y:S01]  /*813f0*/  LDGSTS.E [R124+0x25880], desc[UR22][R126.64], P2 ;  /* 0x258800007e7c7fae */ /* 0x0005e200091a1016 */
[----:B----4-:R-:W-:-:S03]  /*81400*/  IADD3 R15, P3, PT, R15, UR14, RZ ;  /* 0x0000000e0f0f7c10 */ /* 0x010fc6000ff7e0ff */
[----:B------:R-:W-:Y:S01]  /*81410*/  STL [R1+0xa34], R20 ;  /* 0x000a341401007387 */ /* 0x000fe20000100800 */
[----:B--2---:R-:W-:Y:S01]  /*81420*/  IMAD.MOV.U32 R126, RZ, RZ, R17 ;  /* 0x000000ffff7e7224 */ /* 0x004fe200078e0011 */
[----:B------:R-:W-:Y:S01]  /*81430*/  IADD3 R0, P4, PT, R0, UR14, RZ ;  /* 0x0000000e00007c10 */ /* 0x000fe2000ff9e0ff */
[----:B------:R-:W-:Y:S01]  /*81440*/  IMAD.MOV.U32 R127, RZ, RZ, R18 ;  /* 0x000000ffff7f7224 */ /* 0x000fe200078e0012 */
[----:B------:R2:W-:Y:S04]  /*81450*/  STL [R1+0xa78], R17 ;  /* 0x000a781101007387 */ /* 0x0005e80000100800 */
[----:B------:R3:W-:Y:S04]  /*81460*/  STL [R1+0xa74], R18 ;  /* 0x000a741201007387 */ /* 0x0007e80000100800 */
[----:B------:R-:W4:Y:S04]  /*81470*/  LDL.LU R247, [R1+0xb74] ;  /* 0x000b740001f77983 */ /* 0x000f280000300800 */
[----:B------:R-:W4:Y:S04]  /*81480*/  LDL.LU R246, [R1+0xb78] ;  /* 0x000b780001f67983 */ /* 0x000f280000300800 */
[----:B------:R1:W-:Y:S01]  /*81490*/  LDGSTS.E [R124+0x25c80], desc[UR22][R126.64], P2 ;  /* 0x25c800007e7c7fae */ /* 0x0003e200091a1016 */
[----:B------:R-:W-:-:S03]  /*814a0*/  IADD3.X R16, PT, PT, R16, UR15, RZ, P3, !PT ;  /* 0x0000000f10107c10 */ /* 0x000fc60009ffe4ff */
[----:B------:R-:W-:Y:S04]  /*814b0*/  STL [R1+0xab8], R15 ;  /* 0x000ab80f01007387 */ /* 0x000fe80000100800 */
[----:B------:R2:W-:Y:S01]  /*814c0*/  STL [R1+0xab4], R16 ;  /* 0x000ab41001007387 */ /* 0x0005e20000100800 */
[----:B------:R-:W-:Y:S01]  /*814d0*/  IADD3.X R3, PT, PT, R3, UR15, RZ, P4, !PT ;  /* 0x0000000f03037c10 */ /* 0x000fe2000a7fe4ff */
[----:B-1----:R-:W-:Y:S02]  /*814e0*/  IMAD.MOV.U32 R126, RZ, RZ, R15 ;  /* 0x000000ffff7e7224 */ /* 0x002fe400078e000f */
[----:B------:R-:W-:Y:S01]  /*814f0*/  IMAD.MOV.U32 R127, RZ, RZ, R16 ;  /* 0x000000ffff7f7224 */ /* 0x000fe200078e0010 */
[----:B------:R-:W-:Y:S04]  /*81500*/  STL [R1+0xaf8], R0 ;  /* 0x000af80001007387 */ /* 0x000fe80000100800 */
[----:B------:R-:W4:Y:S04]  /*81510*/  LDL.LU R19, [R1+0xbb8] ;  /* 0x000bb80001137983 */ /* 0x000f280000300800 */
[----:B------:R1:W-:Y:S04]  /*81520*/  STL [R1+0xaf4], R3 ;  /* 0x000af40301007387 */ /* 0x0003e80000100800 */
[----:B--2---:R-:W2:Y:S04]  /*81530*/  LDL.LU R17, [R1+0xbf8] ;  /* 0x000bf80001117983 */ /* 0x004ea80000300800 */
[----:B------:R1:W-:Y:S04]  /*81540*/  LDGSTS.E [R124+0x26080], desc[UR22][R126.64], P2 ;  /* 0x260800007e7c7fae */ /* 0x0003e800091a1016 */
[----:B------:R-:W2:Y:S04]  /*81550*/  LDL.LU R20, [R1+0xbb4] ;  /* 0x000bb40001147983 */ /* 0x000ea80000300800 */
[----:B---3--:R-:W3:Y:S01]  /*81560*/  LDL.LU R18, [R1+0xbf4] ;  /* 0x000bf40001127983 */ /* 0x008ee20000300800 */
[----:B-1----:R-:W-:-:S03]  /*81570*/  IMAD.MOV.U32 R126, RZ, RZ, R0 ;  /* 0x000000ffff7e7224 */ /* 0x002fc600078e0000 */
[----:B------:R-:W3:Y:S01]  /*81580*/  LDL.LU R16, [R1+0xc34] ;  /* 0x000c340001107983 */ /* 0x000ee20000300800 */
[----:B------:R-:W-:-:S03]  /*81590*/  IMAD.MOV.U32 R127, RZ, RZ, R3 ;  /* 0x000000ffff7f7224 */ /* 0x000fc600078e0003 */
[----:B------:R-:W3:Y:S04]  /*815a0*/  LDL.LU R15, [R1+0xc38] ;  /* 0x000c3800010f7983 */ /* 0x000ee80000300800 */
[----:B------:R-:W3:Y:S04]  /*815b0*/  LDL.LU R3, [R1+0xc74] ;  /* 0x000c740001037983 */ /* 0x000ee80000300800 */
[----:B------:R-:W3:Y:S04]  /*815c0*/  LDL.LU R0, [R1+0xc78] ;  /* 0x000c780001007983 */ /* 0x000ee80000300800 */
[----:B------:R1:W-:Y:S04]  /*815d0*/  LDGSTS.E [R124+0x26480], desc[UR22][R126.64], P2 ;  /* 0x264800007e7c7fae */ /* 0x0003e800091a1016 */
[----:B------:R-:W3:Y:S04]  /*815e0*/  LDL.LU R126, [R1+0xb34] ;  /* 0x000b3400017e7983 */ /* 0x000ee80000300800 */
[----:B------:R-:W1:Y:S01]  /*815f0*/  LDL.LU R127, [R1+0xb38] ;  /* 0x000b3800017f7983 */ /* 0x000e620000300800 */
[----:B----4-:R-:W-:-:S04]  /*81600*/  IADD3 R246, P4, PT, R246, UR14, RZ ;  /* 0x0000000ef6f67c10 */ /* 0x010fc8000ff9e0ff */
[----:B------:R-:W-:Y:S02]  /*81610*/  IADD3.X R247, PT, PT, R247, UR15, RZ, P4, !PT ;  /* 0x0000000ff7f77c10 */ /* 0x000fe4000a7fe4ff */
[----:B--2---:R-:W-:-:S04]  /*81620*/  IADD3 R17, P4, PT, R17, UR14, RZ ;  /* 0x0000000e11117c10 */ /* 0x004fc8000ff9e0ff */
[----:B---3--:R-:W-:Y:S02]  /*81630*/  IADD3.X R18, PT, PT, R18, UR15, RZ, P4, !PT ;  /* 0x0000000f12127c10 */ /* 0x008fe4000a7fe4ff */
[----:B-1----:R-:W-:-:S04]  /*81640*/  IADD3 R127, P3, PT, R127, UR14, RZ ;  /* 0x0000000e7f7f7c10 */ /* 0x002fc8000ff7e0ff */
[----:B------:R-:W-:Y:S01]  /*81650*/  IADD3.X R126, PT, PT, R126, UR15, RZ, P3, !PT ;  /* 0x0000000f7e7e7c10 */ /* 0x000fe20009ffe4ff */
[----:B------:R1:W-:Y:S04]  /*81660*/  STL [R1+0xb38], R127 ;  /* 0x000b387f01007387 */ /* 0x0003e80000100800 */
[----:B------:R2:W-:Y:S01]  /*81670*/  STL [R1+0xb34], R126 ;  /* 0x000b347e01007387 */ /* 0x0005e20000100800 */
[----:B-1----:R-:W-:-:S04]  /*81680*/  LOP3.LUT R127, R127, R126, RZ, 0x3c, !PT ;  /* 0x0000007e7f7f7212 */ /* 0x002fc800078e3cff */
[----:B--2---:R-:W-:-:S04]  /*81690*/  LOP3.LUT R126, R127, R126, RZ, 0x3c, !PT ;  /* 0x0000007e7f7e7212 */ /* 0x004fc800078e3cff */
[----:B------:R-:W-:Y:S02]  /*816a0*/  LOP3.LUT R127, R127, R126, RZ, 0x3c, !PT ;  /* 0x0000007e7f7f7212 */ /* 0x000fe400078e3cff */
[----:B------:R-:W-:-:S03]  /*816b0*/  IADD3 R19, P3, PT, R19, UR14, RZ ;  /* 0x0000000e13137c10 */ /* 0x000fc6000ff7e0ff */
[----:B------:R1:W-:Y:S01]  /*816c0*/  LDGSTS.E [R124+0x26880], desc[UR22][R126.64], P2 ;  /* 0x268800007e7c7fae */ /* 0x0003e200091a1016 */
[----:B------:R-:W-:Y:S02]  /*816d0*/  IADD3.X R20, PT, PT, R20, UR15, RZ, P3, !PT ;  /* 0x0000000f14147c10 */ /* 0x000fe40009ffe4ff */
[----:B------:R-:W-:Y:S01]  /*816e0*/  IADD3 R15, P3, PT, R15, UR14, RZ ;  /* 0x0000000e0f0f7c10 */ /* 0x000fe2000ff7e0ff */
[----:B-1----:R-:W-:Y:S02]  /*816f0*/  IMAD.MOV.U32 R126, RZ, RZ, R246 ;  /* 0x000000ffff7e7224 */ /* 0x002fe400078e00f6 */
[----:B------:R-:W-:Y:S01]  /*81700*/  IMAD.MOV.U32 R127, RZ, RZ, R247 ;  /* 0x000000ffff7f7224 */ /* 0x000fe200078e00f7 */
[----:B------:R-:W-:Y:S04]  /*81710*/  STL [R1+0xb78], R246 ;  /* 0x000b78f601007387 */ /* 0x000fe80000100800 */
[----:B------:R1:W-:Y:S01]  /*81720*/  LDGSTS.E [R124+0x26c80], desc[UR22][R126.64], P2 ;  /* 0x26c800007e7c7fae */ /* 0x0003e200091a1016 */
[----:B------:R-:W-:-:S02]  /*81730*/  IADD3 R0, P4, PT, R0, UR14, RZ ;  /* 0x0000000e00007c10 */ /* 0x000fc4000ff9e0ff */
[----:B------:R-:W-:Y:S01]  /*81740*/  IADD3.X R16, PT, PT, R16, UR15, RZ, P3, !PT ;  /* 0x0000000f10107c10 */ /* 0x000fe20009ffe4ff */
[----:B------:R-:W-:Y:S01]  /*81750*/  STL [R1+0xb74], R247 ;  /* 0x000b74f701007387 */ /* 0x000fe20000100800 */
[----:B------:R-:W-:Y:S01]  /*81760*/  IADD3.X R3, PT, PT, R3, UR15, RZ, P4, !PT ;  /* 0x0000000f03037c10 */ /* 0x000fe2000a7fe4ff */
[----:B-1----:R-:W-:Y:S02]  /*81770*/  IMAD.MOV.U32 R126, RZ, RZ, R19 ;  /* 0x000000ffff7e7224 */ /* 0x002fe400078e0013 */
[----:B------:R-:W-:Y:S01]  /*81780*/  IMAD.MOV.U32 R127, RZ, RZ, R20 ;  /* 0x000000ffff7f7224 */ /* 0x000fe200078e0014 */
[----:B------:R-:W-:Y:S04]  /*81790*/  STL [R1+0xbb8], R19 ;  /* 0x000bb81301007387 */ /* 0x000fe80000100800 */
[----:B------:R1:W-:Y:S04]  /*817a0*/  LDGSTS.E [R124+0x27080], desc[UR22][R126.64], P2 ;  /* 0x270800007e7c7fae */ /* 0x0003e800091a1016 */
[----:B------:R-:W-:Y:S04]  /*817b0*/  STL [R1+0xbb4], R20 ;  /* 0x000bb41401007387 */ /* 0x000fe80000100800 */
[----:B------:R-:W-:Y:S01]  /*817c0*/  STL [R1+0xbf8], R17 ;  /* 0x000bf81101007387 */ /* 0x000fe20000100800 */
[----:B-1----:R-:W-:-:S02]  /*817d0*/  IMAD.MOV.U32 R126, RZ, RZ, R17 ;  /* 0x000000ffff7e7224 */ /* 0x002fc400078e0011 */
[----:B------:R-:W-:Y:S01]  /*817e0*/  IMAD.MOV.U32 R127, RZ, RZ, R18 ;  /* 0x000000ffff7f7224 */ /* 0x000fe200078e0012 */
[----:B------:R-:W-:Y:S04]  /*817f0*/  STL [R1+0xbf4], R18 ;  /* 0x000bf41201007387 */ /* 0x000fe80000100800 */
[----:B------:R-:W-:Y:S04]  /*81800*/  STL [R1+0xc38], R15 ;  /* 0x000c380f01007387 */ /* 0x000fe80000100800 */
[----:B------:R1:W-:Y:S04]  /*81810*/  STL [R1+0xc34], R16 ;  /* 0x000c341001007387 */ /* 0x0003e80000100800 */
[----:B------:R2:W-:Y:S04]  /*81820*/  LDGSTS.E [R124+0x27480], desc[UR22][R126.64], P2 ;  /* 0x274800007e7c7fae */ /* 0x0005e800091a1016 */
[----:B------:R3:W-:Y:S04]  /*81830*/  STL [R1+0xc78], R0 ;  /* 0x000c780001007387 */ /* 0x0007e80000100800 */
[----:B------:R4:W-:Y:S01]  /*81840*/  STL [R1+0xc74], R3 ;  /* 0x000c740301007387 */ /* 0x0009e20000100800 */
[----:B--2---:R-:W-:-:S03]  /*81850*/  IMAD.MOV.U32 R127, RZ, RZ, R16 ;  /* 0x000000ffff7f7224 */ /* 0x004fc600078e0010 */
[----:B-1----:R-:W2:Y:S01]  /*81860*/  LDL.LU R16, [R1] ;  /* 0x0000000001107983 */ /* 0x002ea20000300800 */
[----:B------:R-:W-:Y:S01]  /*81870*/  IMAD.MOV.U32 R126, RZ, RZ, R15 ;  /* 0x000000ffff7e7224 */ /* 0x000fe200078e000f */
[----:B------:R-:W-:Y:S02]  /*81880*/  IADD3 R123, P3, PT, R123, UR14, RZ ;  /* 0x0000000e7b7b7c10 */ /* 0x000fe4000ff7e0ff */
[----:B------:R-:W-:Y:S01]  /*81890*/  IADD3 R49, P4, PT, R49, UR14, RZ ;  /* 0x0000000e31317c10 */ /* 0x000fe2000ff9e0ff */
[----:B------:R-:W2:Y:S01]  /*818a0*/  LDL.LU R17, [R1+0x3c] ;  /* 0x00003c0001117983 */ /* 0x000ea20000300800 */
[----:B------:R-:W-:-:S03]  /*818b0*/  IADD3.X R65, PT, PT, R65, UR15, RZ, P3, !PT ;  /* 0x0000000f41417c10 */ /* 0x000fc60009ffe4ff */
[----:B------:R1:W-:Y:S01]  /*818c0*/  LDGSTS.E [R124+0x27880], desc[UR22][R126.64], P2 ;  /* 0x278800007e7c7fae */ /* 0x0003e200091a1016 */
[----:B------:R-:W-:Y:S02]  /*818d0*/  IADD3.X R50, PT, PT, R50, UR15, RZ, P4, !PT ;  /* 0x0000000f32327c10 */ /* 0x000fe4000a7fe4ff */
[----:B------:R-:W-:Y:S01]  /*818e0*/  IADD3 R117, P3, PT, R117, UR14, RZ ;  /* 0x0000000e75757c10 */ /* 0x000fe2000ff7e0ff */
[----:B-1----:R-:W-:Y:S01]  /*818f0*/  IMAD.MOV.U32 R126, RZ, RZ, R0 ;  /* 0x000000ffff7e7224 */ /* 0x002fe200078e0000 */
[----:B---3--:R-:W-:Y:S01]  /*81900*/  LOP3.LUT R0, R11, 0x20, RZ, 0x3c, !PT ;  /* 0x000000200b007812 */ /* 0x008fe200078e3cff */
[----:B------:R-:W-:-:S05]  /*81910*/  IMAD.MOV.U32 R127, RZ, RZ, R3 ;  /* 0x000000ffff7f7224 */ /* 0x000fca00078e0003 */
[----:B------:R1:W-:Y:S01]  /*81920*/  LDGSTS.E [R124+0x27c80], desc[UR22][R126.64], P2 ;  /* 0x27c800007e7c7fae */ /* 0x0003e200091a1016 */
[----:B------:R-:W-:Y:S02]  /*81930*/  IADD3.X R92, PT, PT, R92, UR15, RZ, P3, !PT ;  /* 0x0000000f5c5c7c10 */ /* 0x000fe40009ffe4ff */
[----:B------:R-:W-:Y:S01]  /*81940*/  IADD3 R93, P3, PT, R93, UR14, RZ ;  /* 0x0000000e5d5d7c10 */ /* 0x000fe2000ff7e0ff */
[----:B-1----:R-:W-:Y:S02]  /*81950*/  VIADD R124, R0, UR5 ;  /* 0x00000005007c7c36 */ /* 0x002fe40008000000 */
[----:B------:R-:W-:Y:S02]  /*81960*/  IMAD.MOV.U32 R126, RZ, RZ, R123 ;  /* 0x000000ffff7e7224 */ /* 0x000fe400078e007b */
[----:B------:R-:W-:Y:S01]  /*81970*/  IMAD.MOV.U32 R127, RZ, RZ, R65 ;  /* 0x000000ffff7f7224 */ /* 0x000fe200078e0041 */
[----:B------:R-:W-:Y:S01]  /*81980*/  IADD3 R78, P4, PT, R78, UR14, RZ ;  /* 0x0000000e4e4e7c10 */ /* 0x000fe2000ff9e0ff */
[----:B------:R-:W3:Y:S04]  /*81990*/  LDL.LU R0, [R1+0x40] ;  /* 0x0000400001007983 */ /* 0x000ee80000300800 */
[----:B------:R1:W-:Y:S01]  /*819a0*/  LDGSTS.E [R124+0x100], desc[UR22][R126.64], P2 ;  /* 0x001000007e7c7fae */ /* 0x0003e200091a1016 */
[----:B------:R-:W-:-:S02]  /*819b0*/  IADD3.X R111, PT, PT, R111, UR15, RZ, P3, !PT ;  /* 0x0000000f6f6f7c10 */ /* 0x000fc40009ffe4ff */
[----:B------:R-:W-:Y:S01]  /*819c0*/  IADD3.X R79, PT, PT, R79, UR15, RZ, P4, !PT ;  /* 0x0000000f4f4f7c10 */ /* 0x000fe2000a7fe4ff */
[----:B------:R-:W3:Y:S01]  /*819d0*/  LDL.LU R18, [R1+0x7c] ;  /* 0x00007c0001127983 */ /* 0x000ee20000300800 */
[----:B-1----:R-:W-:Y:S02]  /*819e0*/  IMAD.MOV.U32 R126, RZ, RZ, R49 ;  /* 0x000000ffff7e7224 */ /* 0x002fe400078e0031 */
[----:B------:R-:W-:Y:S01]  /*819f0*/  IMAD.MOV.U32 R127, RZ, RZ, R50 ;  /* 0x000000ffff7f7224 */ /* 0x000fe200078e0032 */
[----:B------:R-:W-:Y:S01]  /*81a00*/  IADD3 R141, P3, PT, R141, UR14, RZ ;  /* 0x0000000e8d8d7c10 */ /* 0x000fe2000ff7e0ff */
[----:B------:R-:W3:Y:S04]  /*81a10*/  LDL.LU R15, [R1+0x80] ;  /* 0x00008000010f7983 */ /* 0x000ee80000300800 */
[----:B------:R1:W-:Y:S01]  /*81a20*/  LDGSTS.E [R124+0x500], desc[UR22][R126.64], P2 ;  /* 0x005000007e7c7fae */ /* 0x0003e200091a1016 */
[----:B------:R-:W-:-:S02]  /*81a30*/  IADD3 R106, P4, PT, R106, UR14, RZ ;  /* 0x0000000e6a6a7c10 */ /* 0x000fc4000ff9e0ff */
[----:B------:R-:W-:Y:S01]  /*81a40*/  IADD3.X R140, PT, PT, R140, UR15, RZ, P3, !PT ;  /* 0x0000000f8c8c7c10 */ /* 0x000fe20009ffe4ff */
[----:B----4-:R-:W4:Y:S01]  /*81a50*/  LDL.LU R3, [R1+0xc0] ;  /* 0x0000c00001037983 */ /* 0x010f220000300800 */
[----:B-1----:R-:W-:Y:S02]  /*81a60*/  IMAD.MOV.U32 R126, RZ, RZ, R117 ;  /* 0x000000ffff7e7224 */ /* 0x002fe400078e0075 */
[----:B------:R-:W-:Y:S01]  /*81a70*/  IMAD.MOV.U32 R127, RZ, RZ, R92 ;  /* 0x000000ffff7f7224 */ /* 0x000fe200078e005c */
[----:B------:R-:W-:Y:S01]  /*81a80*/  IADD3.X R107, PT, PT, R107, UR15, RZ, P4, !PT ;  /* 0x0000000f6b6b7c10 */ /* 0x000fe2000a7fe4ff */
[----:B------:R-:W4:Y:S04]  /*81a90*/  LDL.LU R19, [R1+0x100] ;  /* 0x0001000001137983 */ /* 0x000f280000300800 */
[----:B------:R1:W-:Y:S01]  /*81aa0*/  LDGSTS.E [R124+0x900], desc[UR22][R126.64], P2 ;  /* 0x009000007e7c7fae */ /* 0x0003e200091a1016 */
[----:B------:R-:W-:-:S03]  /*81ab0*/  IADD3 R157, P4, PT, R157, UR14, RZ ;  /* 0x0000000e9d9d7c10 */ /* 0x000fc6000ff9e0ff */
[----:B------:R-:W-:Y:S01]  /*81ac0*/  LDGSTS.E [R124+0xd00], desc[UR22][R78.64], P2 ;  /* 0x00d000004e7c7fae */ /* 0x000fe200091a1016 */
[----:B------:R-:W-:Y:S01]  /*81ad0*/  IADD3.X R156, PT, PT, R156, UR15, RZ, P4, !PT ;  /* 0x0000000f9c9c7c10 */ /* 0x000fe2000a7fe4ff */
[----:B-1----:R-:W-:Y:S02]  /*81ae0*/  IMAD.MOV.U32 R126, RZ, RZ, R93 ;  /* 0x000000ffff7e7224 */ /* 0x002fe400078e005d */
[----:B------:R-:W-:Y:S01]  /*81af0*/  IMAD.MOV.U32 R127, RZ, RZ, R111 ;  /* 0x000000ffff7f7224 */ /* 0x000fe200078e006f */
[----:B------:R-:W-:-:S04]  /*81b00*/  IADD3 R173, P3, PT, R173, UR14, RZ ;  /* 0x0000000eadad7c10 */ /* 0x000fc8000ff7e0ff */
[----:B------:R1:W-:Y:S01]  /*81b10*/  LDGSTS.E [R124+0x1100], desc[UR22][R126.64], P2 ;  /* 0x011000007e7c7fae */ /* 0x0003e200091a1016 */
[----:B------:R-:W-:-:S03]  /*81b20*/  IADD3.X R172, PT, PT, R172, UR15, RZ, P3, !PT ;  /* 0x0000000facac7c10 */ /* 0x000fc60009ffe4ff */
[----:B------:R-:W-:Y:S01]  /*81b30*/  LDGSTS.E [R124+0x1500], desc[UR22][R106.64], P2 ;  /* 0x015000006a7c7fae */ /* 0x000fe200091a1016 */
[----:B-1----:R-:W-:Y:S02]  /*81b40*/  IMAD.MOV.U32 R126, RZ, RZ, R141 ;  /* 0x000000ffff7e7224 */ /* 0x002fe400078e008d */
[----:B------:R-:W-:Y:S01]  /*81b50*/  IMAD.MOV.U32 R127, RZ, RZ, R140 ;  /* 0x000000ffff7f7224 */ /* 0x000fe200078e008c */
[----:B------:R-:W-:-:S04]  /*81b60*/  IADD3 R189, P4, PT, R189, UR14, RZ ;  /* 0x0000000ebdbd7c10 */ /* 0x000fc8000ff9e0ff */
        /* <DEDUP_REMOVED lines=26> */
[----:B--2---:R-:W-:-:S05]  /*81d10*/  IADD3 R16, P4, PT, R16, UR14, RZ ;  /* 0x0000000e10107c10 */ /* 0x004fca000ff9e0ff */
[----:B------:R2:W-:Y:S01]  /*81d20*/  STL [R1], R16 ;  /* 0x0000001001007387 */ /* 0x0005e20000100800 */
[----:B-1----:R-:W-:-:S03]  /*81d30*/  IMAD.MOV.U32 R126, RZ, RZ, R16 ;  /* 0x000000ffff7e7224 */ /* 0x002fc600078e0010 */
[----:B--2---:R-:W2:Y:S04]  /*81d40*/  LDL.LU R16, [R1+0xbc] ;  /* 0x0000bc0001107983 */ /* 0x004ea80000300800 */
[----:B------:R-:W2:Y:S01]  /*81d50*/  LDL.LU R20, [R1+0xfc] ;  /* 0x0000fc0001147983 */ /* 0x000ea20000300800 */
[----:B------:R-:W-:-:S05]  /*81d60*/  IADD3.X R252, PT, PT, R252, UR15, RZ, P4, !PT ;  /* 0x0000000ffcfc7c10 */ /* 0x000fca000a7fe4ff */
[----:B------:R-:W-:-:S05]  /*81d70*/  IMAD.MOV.U32 R127, RZ, RZ, R252 ;  /* 0x000000ffff7f7224 */ /* 0x000fca00078e00fc */
[----:B------:R1:W-:Y:S01]  /*81d80*/  LDGSTS.E [R124+0x3500], desc[UR22][R126.64], P2 ;  /* 0x035000007e7c7fae */ /* 0x0003e200091a1016 */
[----:B---3--:R-:W-:-:S04]  /*81d90*/  IADD3 R0, P3, PT, R0, UR14, RZ ;  /* 0x0000000e00007c10 */ /* 0x008fc8000ff7e0ff */
[----:B------:R-:W-:Y:S01]  /*81da0*/  IADD3.X R17, PT, PT, R17, UR15, RZ, P3, !PT ;  /* 0x0000000f11117c10 */ /* 0x000fe20009ffe4ff */
[----:B------:R3:W-:Y:S01]  /*81db0*/  STL [R1+0x40], R0 ;  /* 0x0000400001007387 */ /* 0x0007e20000100800 */
[----:B-1----:R-:W-:-:S03]  /*81dc0*/  IMAD.MOV.U32 R126, RZ, RZ, R0 ;  /* 0x000000ffff7e7224 */ /* 0x002fc600078e0000 */
[----:B------:R-:W-:Y:S01]  /*81dd0*/  IMAD.MOV.U32 R127, RZ, RZ, R17 ;  /* 0x000000ffff7f7224 */ /* 0x000fe200078e0011 */
[----:B------:R1:W-:Y:S04]  /*81de0*/  STL [R1+0x3c], R17 ;  /* 0x00003c1101007387 */ /* 0x0003e80000100800 */
[----:B------:R1:W-:Y:S01]  /*81df0*/  LDGSTS.E [R124+0x3900], desc[UR22][R126.64], P2 ;  /* 0x039000007e7c7fae */ /* 0x0003e200091a1016 */
[----:B------:R-:W-:-:S04]  /*81e00*/  IADD3 R15, P4, PT, R15, UR14, RZ ;  /* 0x0000000e0f0f7c10 */ /* 0x000fc8000ff9e0ff */
[----:B------:R-:W-:Y:S01]  /*81e10*/  IADD3.X R18, PT, PT, R18, UR15, RZ, P4, !PT ;  /* 0x0000000f12127c10 */ /* 0x000fe2000a7fe4ff */
[----:B------:R4:W-:Y:S02]  /*81e20*/  STL [R1+0x80], R15 ;  /* 0x0000800f01007387 */ /* 0x0009e40000100800 */
[----:B----4-:R-:W-:Y:S02]  /*81e30*/  IADD3 R3, P3, PT, R3, UR14, RZ ;  /* 0x0000000e03037c10 */ /* 0x010fe4000ff7e0ff */
[----:B---3--:R-:W3:Y:S01]  /*81e40*/  LDL.LU R0, [R1+0x140] ;  /* 0x0001400001007983 */ /* 0x008ee20000300800 */
[----:B-1----:R-:W-:Y:S02]  /*81e50*/  IMAD.MOV.U32 R126, RZ, RZ, R15 ;  /* 0x000000ffff7e7224 */ /* 0x002fe400078e000f */
[----:B------:R-:W-:Y:S01]  /*81e60*/  IMAD.MOV.U32 R127, RZ, RZ, R18 ;  /* 0x000000ffff7f7224 */ /* 0x000fe200078e0012 */
[----:B------:R1:W-:Y:S04]  /*81e70*/  STL [R1+0x7c], R18 ;  /* 0x00007c1201007387 */ /* 0x0003e80000100800 */
[----:B------:R-:W4:Y:S01]  /*81e80*/  LDL.LU R17, [R1+0x180] ;  /* 0x0001800001117983 */ /* 0x000f220000300800 */
[----:B------:R-:W-:-:S03]  /*81e90*/  IADD3 R19, P4, PT, R19, UR14, RZ ;  /* 0x0000000e13137c10 */ /* 0x000fc6000ff9e0ff */
[----:B------:R-:W4:Y:S04]  /*81ea0*/  LDL.LU R15, [R1+0x13c] ;  /* 0x00013c00010f7983 */ /* 0x000f280000300800 */
[----:B-1----:R-:W4:Y:S04]  /*81eb0*/  LDL.LU R18, [R1+0x17c] ;  /* 0x00017c0001127983 */ /* 0x002f280000300800 */
[----:B------:R1:W-:Y:S04]  /*81ec0*/  LDGSTS.E [R124+0x3d00], desc[UR22][R126.64], P2 ;  /* 0x03d000007e7c7fae */ /* 0x0003e800091a1016 */
[----:B------:R2:W-:Y:S01]  /*81ed0*/  STL [R1+0xc0], R3 ;  /* 0x0000c00301007387 */ /* 0x0005e20000100800 */
[----:B-1----:R-:W-:Y:S01]  /*81ee0*/  IMAD.MOV.U32 R126, RZ, RZ, R3 ;  /* 0x000000ffff7e7224 */ /* 0x002fe200078e0003 */
[----:B--2---:R-:W-:-:S02]  /*81ef0*/  IADD3.X R16, PT, PT, R16, UR15, RZ, P3, !PT ;  /* 0x0000000f10107c10 */ /* 0x004fc40009ffe4ff */
[----:B------:R-:W-:-:S03]  /*81f00*/  IADD3.X R20, PT, PT, R20, UR15, RZ, P4, !PT ;  /* 0x0000000f14147c10 */ /* 0x000fc6000a7fe4ff */
[----:B------:R-:W-:Y:S01]  /*81f10*/  IMAD.MOV.U32 R127, RZ, RZ, R16 ;  /* 0x000000ffff7f7224 */ /* 0x000fe200078e0010 */
[----:B------:R1:W-:Y:S04]  /*81f20*/  STL [R1+0xbc], R16 ;  /* 0x0000bc1001007387 */ /* 0x0003e80000100800 */
[----:B------:R2:W-:Y:S04]  /*81f30*/  STL [R1+0x100], R19 ;  /* 0x0001001301007387 */ /* 0x0005e80000100800 */
[----:B------:R-:W4:Y:S04]  /*81f40*/  LDL.LU R3, [R1+0x1c0] ;  /* 0x0001c00001037983 */ /* 0x000f280000300800 */
[----:B------:R2:W-:Y:S04]  /*81f50*/  STL [R1+0xfc], R20 ;  /* 0x0000fc1401007387 */ /* 0x0005e80000100800 */
[----:B------:R2:W-:Y:S04]  /*81f60*/  LDGSTS.E [R124+0x4100], desc[UR22][R126.64], P2 ;  /* 0x041000007e7c7fae */ /* 0x0005e800091a1016 */
[----:B-1----:R-:W4:Y:S01]  /*81f70*/  LDL.LU R16, [R1+0x200] ;  /* 0x0002000001107983 */ /* 0x002f220000300800 */
[----:B--2---:R-:W-:-:S03]  /*81f80*/  IMAD.MOV.U32 R126, RZ, RZ, R19 ;  /* 0x000000ffff7e7224 */ /* 0x004fc600078e0013 */
[----:B------:R-:W2:Y:S01]  /*81f90*/  LDL.LU R19, [R1+0x1bc] ;  /* 0x0001bc0001137983 */ /* 0x000ea20000300800 */
[----:B------:R-:W-:-:S03]  /*81fa0*/  IMAD.MOV.U32 R127, RZ, RZ, R20 ;  /* 0x000000ffff7f7224 */ /* 0x000fc600078e0014 */
[----:B------:R-:W2:Y:S04]  /*81fb0*/  LDL.LU R20, [R1+0x1fc] ;  /* 0x0001fc0001147983 */ /* 0x000ea80000300800 */
[----:B------:R1:W-:Y:S01]  /*81fc0*/  LDGSTS.E [R124+0x4500], desc[UR22][R126.64], P2 ;  /* 0x045000007e7c7fae */ /* 0x0003e200091a1016 */
[----:B---3--:R-:W-:Y:S02]  /*81fd0*/  IADD3 R0, P3, PT, R0, UR14, RZ ;  /* 0x0000000e00007c10 */ /* 0x008fe4000ff7e0ff */
[----:B----4-:R-:W-:Y:S02]  /*81fe0*/  IADD3 R17, P4, PT, R17, UR14, RZ ;  /* 0x0000000e11117c10 */ /* 0x010fe4000ff9e0ff */
[----:B------:R-:W-:Y:S01]  /*81ff0*/  IADD3.X R15, PT, PT, R15, UR15, RZ, P3, !PT ;  /* 0x0000000f0f0f7c10 */ /* 0x000fe20009ffe4ff */
[----:B------:R3:W-:Y:S01]  /*82000*/  STL [R1+0x140], R0 ;  /* 0x0001400001007387 */ /* 0x0007e20000100800 */
[----:B-1----:R-:W-:Y:S01]  /*82010*/  IMAD.MOV.U32 R126, RZ, RZ, R0 ;  /* 0x000000ffff7e7224 */ /* 0x002fe200078e0000 */
[----:B------:R-:W-:-:S02]  /*82020*/  IADD3.X R18, PT, PT, R18, UR15, RZ, P4, !PT ;  /* 0x0000000f12127c10 */ /* 0x000fc4000a7fe4ff */
[----:B------:R-:W-:Y:S01]  /*82030*/  IMAD.MOV.U32 R127, RZ, RZ, R15 ;  /* 0x000000ffff7f7224 */ /* 0x000fe200078e000f */
[----:B------:R1:W-:Y:S04]  /*82040*/  STL [R1+0x13c], R15 ;  /* 0x00013c0f01007387 */ /* 0x0003e80000100800 */
[----:B------:R4:W-:Y:S04]  /*82050*/  STL [R1+0x180], R17 ;  /* 0x0001801101007387 */ /* 0x0009e80000100800 */
[----:B---3--:R-:W3:Y:S04]  /*82060*/  LDL.LU R0, [R1+0x240] ;  /* 0x0002400001007983 */ /* 0x008ee80000300800 */
[----:B------:R4:W-:Y:S04]  /*82070*/  STL [R1+0x17c], R18 ;  /* 0x00017c1201007387 */ /* 0x0009e80000100800 */
[----:B------:R4:W-:Y:S04]  /*82080*/  LDGSTS.E [R124+0x4900], desc[UR22][R126.64], P2 ;  /* 0x049000007e7c7fae */ /* 0x0009e800091a1016 */
[----:B-1----:R-:W3:Y:S01]  /*82090*/  LDL.LU R15, [R1+0x280] ;  /* 0x00028000010f7983 */ /* 0x002ee20000300800 */
[----:B----4-:R-:W-:-:S02]  /*820a0*/  IMAD.MOV.U32 R126, RZ, RZ, R17 ;  /* 0x000000ffff7e7224 */ /* 0x010fc400078e0011 */
[----:B------:R-:W-:Y:S01]  /*820b0*/  IMAD.MOV.U32 R127, RZ, RZ, R18 ;  /* 0x000000ffff7f7224 */ /* 0x000fe200078e0012 */
[----:B------:R-:W4:Y:S04]  /*820c0*/  LDL.LU R17, [R1+0x23c] ;  /* 0x00023c0001117983 */ /* 0x000f280000300800 */
[----:B------:R-:W4:Y:S04]  /*820d0*/  LDL.LU R18, [R1+0x27c] ;  /* 0x00027c0001127983 */ /* 0x000f280000300800 */
[----:B------:R1:W-:Y:S01]  /*820e0*/  LDGSTS.E [R124+0x4d00], desc[UR22][R126.64], P2 ;  /* 0x04d000007e7c7fae */ /* 0x0003e200091a1016 */
[----:B------:R-:W-:-:S05]  /*820f0*/  IADD3 R3, P3, PT, R3, UR14, RZ ;  /* 0x0000000e03037c10 */ /* 0x000fca000ff7e0ff */
[----:B------:R2:W-:Y:S01]  /*82100*/  STL [R1+0x1c0], R3 ;  /* 0x0001c00301007387 */ /* 0x0005e20000100800 */
[----:B-1----:R-:W-:Y:S01]  /*82110*/  IMAD.MOV.U32 R126, RZ, RZ, R3 ;  /* 0x000000ffff7e7224 */ /* 0x002fe200078e0003 */
[----:B------:R-:W-:Y:S02]  /*82120*/  IADD3 R16, P4, PT, R16, UR14, RZ ;  /* 0x0000000e10107c10 */ /* 0x000fe4000ff9e0ff */
[----:B--2---:R-:W-:Y:S02]  /*82130*/  IADD3.X R19, PT, PT, R19, UR15, RZ, P3, !PT ;  /* 0x0000000f13137c10 */ /* 0x004fe40009ffe4ff */
        /* <DEDUP_REMOVED lines=13> */
[----:B---3--:R-:W-:-:S05]  /*82210*/  IADD3 R0, P3, PT, R0, UR14, RZ ;  /* 0x0000000e00007c10 */ /* 0x008fca000ff7e0ff */
[----:B------:R3:W-:Y:S01]  /*82220*/  STL [R1+0x240], R0 ;  /* 0x0002400001007387 */ /* 0x0007e20000100800 */
[----:B-1----:R-:W-:Y:S01]  /*82230*/  IMAD.MOV.U32 R126, RZ, RZ, R0 ;  /* 0x000000ffff7e7224 */ /* 0x002fe200078e0000 */
[----:B------:R-:W-:Y:S02]  /*82240*/  IADD3 R15, P4, PT, R15, UR14, RZ ;  /* 0x0000000e0f0f7c10 */ /* 0x000fe4000ff9e0ff */
[----:B----4-:R-:W-:Y:S02]  /*82250*/  IADD3.X R17, PT, PT, R17, UR15, RZ, P3, !PT ;  /* 0x0000000f11117c10 */ /* 0x010fe40009ffe4ff */
[----:B------:R-:W-:-:S03]  /*82260*/  IADD3.X R18, PT, PT, R18, UR15, RZ, P4, !PT ;  /* 0x0000000f12127c10 */ /* 0x000fc6000a7fe4ff */
        /* <DEDUP_REMOVED lines=193> */
[----:B------:R-:W-:Y:S01]  /*82e80*/  STL [R1+0x7c0], R3 ;  /* 0x0007c00301007387 */ /* 0x000fe20000100800 */
[----:B-1----:R-:W-:Y:S01]  /*82e90*/  IMAD.MOV.U32 R126, RZ, RZ, R3 ;  /* 0x000000ffff7e7224 */ /* 0x002fe200078e0003 */
[----:B------:R-:W-:Y:S02]  /*82ea0*/  IADD3 R16, P4, PT, R16, UR14, RZ ;  /* 0x0000000e10107c10 */ /* 0x000fe4000ff9e0ff */
[----:B--2---:R-:W-:Y:S02]  /*82eb0*/  IADD3.X R19, PT, PT, R19, UR15, RZ, P3, !PT ;  /* 0x0000000f13137c10 */ /* 0x004fe40009ffe4ff */
[----:B------:R-:W-:-:S03]  /*82ec0*/  IADD3.X R20, PT, PT, R20, UR15, RZ, P4, !PT ;  /* 0x0000000f14147c10 */ /* 0x000fc6000a7fe4ff */
[----:B------:R-:W-:Y:S01]  /*82ed0*/  IMAD.MOV.U32 R127, RZ, RZ, R19 ;  /* 0x000000ffff7f7224 */ /* 0x000fe200078e0013 */
[----:B------:R1:W-:Y:S04]  /*82ee0*/  STL [R1+0x7bc], R19 ;  /* 0x0007bc1301007387 */ /* 0x0003e80000100800 */
[----:B------:R-:W-:Y:S04]  /*82ef0*/  STL [R1+0x800], R16 ;  /* 0x0008001001007387 */ /* 0x000fe80000100800 */
[----:B------:R2:W-:Y:S04]  /*82f00*/  LDGSTS.E [R124+0x23100], desc[UR22][R126.64], P2 ;  /* 0x231000007e7c7fae */ /* 0x0005e800091a1016 */
[----:B-1----:R-:W4:Y:S04]  /*82f10*/  LDL.LU R19, [R1+0x8c0] ;  /* 0x0008c00001137983 */ /* 0x002f280000300800 */
[----:B------:R1:W-:Y:S04]  /*82f20*/  STL [R1+0x7fc], R20 ;  /* 0x0007fc1401007387 */ /* 0x0003e80000100800 */
[----:B------:R-:W4:Y:S01]  /*82f30*/  LDL.LU R3, [R1+0x900] ;  /* 0x0009000001037983 */ /* 0x000f220000300800 */
[----:B--2---:R-:W-:-:S03]  /*82f40*/  IMAD.MOV.U32 R127, RZ, RZ, R20 ;  /* 0x000000ffff7f7224 */ /* 0x004fc600078e0014 */
[----:B-1----:R-:W2:Y:S01]  /*82f50*/  LDL.LU R20, [R1+0x8bc] ;  /* 0x0008bc0001147983 */ /* 0x002ea20000300800 */
[----:B------:R-:W-:-:S03]  /*82f60*/  IMAD.MOV.U32 R126, RZ, RZ, R16 ;  /* 0x000000ffff7e7224 */ /* 0x000fc600078e0010 */
[----:B------:R-:W2:Y:S04]  /*82f70*/  LDL.LU R16, [R1+0x8fc] ;  /* 0x0008fc0001107983 */ /* 0x000ea80000300800 */
[----:B------:R1:W-:Y:S01]  /*82f80*/  LDGSTS.E [R124+0x23500], desc[UR22][R126.64], P2 ;  /* 0x235000007e7c7fae */ /* 0x0003e200091a1016 */
[----:B---3--:R-:W-:-:S05]  /*82f90*/  IADD3 R0, P3, PT, R0, UR14, RZ ;  /* 0x0000000e00007c10 */ /* 0x008fca000ff7e0ff */
[----:B-1----:R-:W-:Y:S01]  /*82fa0*/  IMAD.MOV.U32 R126, RZ, RZ, R0 ;  /* 0x000000ffff7e7224 */ /* 0x002fe200078e0000 */
[----:B------:R-:W-:Y:S01]  /*82fb0*/  STL [R1+0x840], R0 ;  /* 0x0008400001007387 */ /* 0x000fe20000100800 */
[----:B------:R-:W-:Y:S02]  /*82fc0*/  IADD3 R15, P4, PT, R15, UR14, RZ ;  /* 0x0000000e0f0f7c10 */ /* 0x000fe4000ff9e0ff */
[----:B----4-:R-:W-:Y:S02]  /*82fd0*/  IADD3.X R17, PT, PT, R17, UR15, RZ, P3, !PT ;  /* 0x0000000f11117c10 */ /* 0x010fe40009ffe4ff */
[----:B------:R-:W-:-:S03]  /*82fe0*/  IADD3.X R18, PT, PT, R18, UR15, RZ, P4, !PT ;  /* 0x0000000f12127c10 */ /* 0x000fc6000a7fe4ff */
[----:B------:R-:W-:Y:S01]  /*82ff0*/  IMAD.MOV.U32 R127, RZ, RZ, R17 ;  /* 0x000000ffff7f7224 */ /* 0x000fe200078e0011 */
[----:B------:R1:W-:Y:S04]  /*83000*/  STL [R1+0x83c], R17 ;  /* 0x00083c1101007387 */ /* 0x0003e80000100800 */
[----:B------:R-:W-:Y:S04]  /*83010*/  STL [R1+0x880], R15 ;  /* 0x0008800f01007387 */ /* 0x000fe80000100800 */
[----:B------:R3:W-:Y:S04]  /*83020*/  LDGSTS.E [R124+0x23900], desc[UR22][R126.64], P2 ;  /* 0x239000007e7c7fae */ /* 0x0007e800091a1016 */
[----:B-1----:R-:W4:Y:S04]  /*83030*/  LDL.LU R17, [R1+0x940] ;  /* 0x0009400001117983 */ /* 0x002f280000300800 */
[----:B------:R1:W-:Y:S01]  /*83040*/  STL [R1+0x87c], R18 ;  /* 0x00087c1201007387 */ /* 0x0003e20000100800 */
[----:B---3--:R-:W-:-:S03]  /*83050*/  IMAD.MOV.U32 R126, RZ, RZ, R15 ;  /* 0x000000ffff7e7224 */ /* 0x008fc600078e000f */
[----:B------:R-:W3:Y:S01]  /*83060*/  LDL.LU R0, [R1+0x980] ;  /* 0x0009800001007983 */ /* 0x000ee20000300800 */
[----:B------:R-:W-:-:S03]  /*83070*/  IMAD.MOV.U32 R127, RZ, RZ, R18 ;  /* 0x000000ffff7f7224 */ /* 0x000fc600078e0012 */
[----:B-1----:R-:W3:Y:S04]  /*83080*/  LDL.LU R18, [R1+0x93c] ;  /* 0x00093c0001127983 */ /* 0x002ee80000300800 */
[----:B------:R1:W-:Y:S04]  /*83090*/  LDGSTS.E [R124+0x23d00], desc[UR22][R126.64], P2 ;  /* 0x23d000007e7c7fae */ /* 0x0003e800091a1016 */
[----:B------:R-:W3:Y:S01]  /*830a0*/  LDL.LU R15, [R1+0x97c] ;  /* 0x00097c00010f7983 */ /* 0x000ee20000300800 */
[----:B------:R-:W-:-:S05]  /*830b0*/  IADD3 R19, P3, PT, R19, UR14, RZ ;  /* 0x0000000e13137c10 */ /* 0x000fca000ff7e0ff */
[----:B-1----:R-:W-:Y:S01]  /*830c0*/  IMAD.MOV.U32 R126, RZ, RZ, R19 ;  /* 0x000000ffff7e7224 */ /* 0x002fe200078e0013 */
[----:B------:R-:W-:Y:S02]  /*830d0*/  IADD3 R3, P4, PT, R3, UR14, RZ ;  /* 0x0000000e03037c10 */ /* 0x000fe4000ff9e0ff */
[----:B--2---:R-:W-:Y:S01]  /*830e0*/  IADD3.X R20, PT, PT, R20, UR15, RZ, P3, !PT ;  /* 0x0000000f14147c10 */ /* 0x004fe20009ffe4ff */
[----:B------:R-:W-:Y:S01]  /*830f0*/  STL [R1+0x8c0], R19 ;  /* 0x0008c01301007387 */ /* 0x000fe20000100800 */
[----:B------:R-:W-:-:S03]  /*83100*/  IADD3.X R16, PT, PT, R16, UR15, RZ, P4, !PT ;  /* 0x0000000f10107c10 */ /* 0x000fc6000a7fe4ff */
[----:B------:R-:W-:Y:S01]  /*83110*/  IMAD.MOV.U32 R127, RZ, RZ, R20 ;  /* 0x000000ffff7f7224 */ /* 0x000fe200078e0014 */
[----:B------:R-:W-:Y:S04]  /*83120*/  STL [R1+0x8bc], R20 ;  /* 0x0008bc1401007387 */ /* 0x000fe80000100800 */
[----:B------:R-:W-:Y:S04]  /*83130*/  STL [R1+0x900], R3 ;  /* 0x0009000301007387 */ /* 0x000fe80000100800 */
[----:B------:R1:W-:Y:S04]  /*83140*/  LDGSTS.E [R124+0x24100], desc[UR22][R126.64], P2 ;  /* 0x241000007e7c7fae */ /* 0x0003e800091a1016 */
[----:B------:R2:W-:Y:S01]  /*83150*/  STL [R1+0x8fc], R16 ;  /* 0x0008fc1001007387 */ /* 0x0005e20000100800 */
[----:B-1----:R-:W-:-:S02]  /*83160*/  IMAD.MOV.U32 R127, RZ, RZ, R16 ;  /* 0x000000ffff7f7224 */ /* 0x002fc400078e0010 */
[----:B------:R-:W-:Y:S01]  /*83170*/  IMAD.MOV.U32 R126, RZ, RZ, R3 ;  /* 0x000000ffff7e7224 */ /* 0x000fe200078e0003 */
[----:B--2---:R-:W2:Y:S04]  /*83180*/  LDL.LU R16, [R1+0x9bc] ;  /* 0x0009bc0001107983 */ /* 0x004ea80000300800 */
[----:B------:R-:W2:Y:S04]  /*83190*/  LDL.LU R3, [R1+0x9c0] ;  /* 0x0009c00001037983 */ /* 0x000ea80000300800 */
[----:B------:R-:W2:Y:S04]  /*831a0*/  LDL.LU R247, [R1+0x9fc] ;  /* 0x0009fc0001f77983 */ /* 0x000ea80000300800 */
[----:B------:R-:W2:Y:S04]  /*831b0*/  LDL.LU R246, [R1+0xa00] ;  /* 0x000a000001f67983 */ /* 0x000ea80000300800 */
[----:B------:R1:W-:Y:S01]  /*831c0*/  LDGSTS.E [R124+0x24500], desc[UR22][R126.64], P2 ;  /* 0x245000007e7c7fae */ /* 0x0003e200091a1016 */
[----:B----4-:R-:W-:-:S05]  /*831d0*/  IADD3 R17, P3, PT, R17, UR14, RZ ;  /* 0x0000000e11117c10 */ /* 0x010fca000ff7e0ff */
[----:B------:R4:W-:Y:S01]  /*831e0*/  STL [R1+0x940], R17 ;  /* 0x0009401101007387 */ /* 0x0009e20000100800 */
[----:B---3--:R-:W-:Y:S02]  /*831f0*/  IADD3 R0, P4, PT, R0, UR14, RZ ;  /* 0x0000000e00007c10 */ /* 0x008fe4000ff9e0ff */
[----:B------:R-:W-:Y:S01]  /*83200*/  IADD3.X R18, PT, PT, R18, UR15, RZ, P3, !PT ;  /* 0x0000000f12127c10 */ /* 0x000fe20009ffe4ff */
[----:B-1----:R-:W-:-:S04]  /*83210*/  IMAD.MOV.U32 R126, RZ, RZ, R17 ;  /* 0x000000ffff7e7224 */ /* 0x002fc800078e0011 */
[----:B------:R1:W-:Y:S01]  /*83220*/  STL [R1+0x93c], R18 ;  /* 0x00093c1201007387 */ /* 0x0003e20000100800 */
[----:B------:R-:W-:-:S03]  /*83230*/  IADD3.X R15, PT, PT, R15, UR15, RZ, P4, !PT ;  /* 0x0000000f0f0f7c10 */ /* 0x000fc6000a7fe4ff */
[----:B------:R-:W-:Y:S01]  /*83240*/  STL [R1+0x980], R0 ;  /* 0x0009800001007387 */ /* 0x000fe20000100800 */
[----:B------:R-:W-:-:S03]  /*83250*/  IMAD.MOV.U32 R127, RZ, RZ, R18 ;  /* 0x000000ffff7f7224 */ /* 0x000fc600078e0012 */
[----:B------:R-:W3:Y:S04]  /*83260*/  LDL.LU R19, [R1+0xa40] ;  /* 0x000a400001137983 */ /* 0x000ee80000300800 */
[----:B------:R1:W-:Y:S04]  /*83270*/  STL [R1+0x97c], R15 ;  /* 0x00097c0f01007387 */ /* 0x0003e80000100800 */
[----:B----4-:R-:W4:Y:S04]  /*83280*/  LDL.LU R17, [R1+0xa80] ;  /* 0x000a800001117983 */ /* 0x010f280000300800 */
[----:B------:R-:W4:Y:S04]  /*83290*/  LDL.LU R20, [R1+0xa3c] ;  /* 0x000a3c0001147983 */ /* 0x000f280000300800 */
[----:B------:R1:W-:Y:S04]  /*832a0*/  LDGSTS.E [R124+0x24900], desc[UR22][R126.64], P2 ;  /* 0x249000007e7c7fae */ /* 0x0003e800091a1016 */
[----:B-1----:R-:W4:Y:S01]  /*832b0*/  LDL.LU R18, [R1+0xa7c] ;  /* 0x000a7c0001127983 */ /* 0x002f220000300800 */
[----:B------:R-:W-:-:S02]  /*832c0*/  IMAD.MOV.U32 R126, RZ, RZ, R0 ;  /* 0x000000ffff7e7224 */ /* 0x000fc400078e0000 */
[----:B------:R-:W-:Y:S02]  /*832d0*/  IMAD.MOV.U32 R127, RZ, RZ, R15 ;  /* 0x000000ffff7f7224 */ /* 0x000fe400078e000f */
[----:B------:R-:W4:Y:S04]  /*832e0*/  LDL.LU R15, [R1+0xac0] ;  /* 0x000ac000010f7983 */ /* 0x000f280000300800 */
[----:B------:R-:W4:Y:S04]  /*832f0*/  LDL.LU R0, [R1+0xb00] ;  /* 0x000b000001007983 */ /* 0x000f280000300800 */
[----:B------:R1:W-:Y:S01]  /*83300*/  LDGSTS.E [R124+0x24d00], desc[UR22][R126.64], P2 ;  /* 0x24d000007e7c7fae */ /* 0x0003e200091a1016 */
[----:B--2---:R-:W-:-:S04]  /*83310*/  IADD3 R3, P3, PT, R3, UR14, RZ ;  /* 0x0000000e03037c10 */ /* 0x004fc8000ff7e0ff */
[----:B------:R-:W-:Y:S01]  /*83320*/  IADD3.X R16, PT, PT, R16, UR15, RZ, P3, !PT ;  /* 0x0000000f10107c10 */ /* 0x000fe20009ffe4ff */
[----:B------:R-:W-:Y:S01]  /*83330*/  STL [R1+0x9c0], R3 ;  /* 0x0009c00301007387 */ /* 0x000fe20000100800 */
[----:B------:R-:W-:-:S03]  /*83340*/  IADD3 R246, P4, PT, R246, UR14, RZ ;  /* 0x0000000ef6f67c10 */ /* 0x000fc6000ff9e0ff */
[----:B------:R2:W-:Y:S01]  /*83350*/  STL [R1+0x9bc], R16 ;  /* 0x0009bc1001007387 */ /* 0x0005e20000100800 */
[----:B-1----:R-:W-:Y:S01]  /*83360*/  IMAD.MOV.U32 R127, RZ, RZ, R16 ;  /* 0x000000ffff7f7224 */ /* 0x002fe200078e0010 */
[----:B------:R-:W-:Y:S02]  /*83370*/  IADD3.X R247, PT, PT, R247, UR15, RZ, P4, !PT ;  /* 0x0000000ff7f77c10 */ /* 0x000fe4000a7fe4ff */
[----:B------:R-:W-:Y:S01]  /*83380*/  STL [R1+0xa00], R246 ;  /* 0x000a00f601007387 */ /* 0x000fe20000100800 */
[----:B------:R-:W-:-:S03]  /*83390*/  IMAD.MOV.U32 R126, RZ, RZ, R3 ;  /* 0x000000ffff7e7224 */ /* 0x000fc600078e0003 */
[----:B--2---:R-:W2:Y:S04]  /*833a0*/  LDL.LU R16, [R1+0xabc] ;  /* 0x000abc0001107983 */ /* 0x004ea80000300800 */
[----:B------:R1:W-:Y:S04]  /*833b0*/  STL [R1+0x9fc], R247 ;  /* 0x0009fcf701007387 */ /* 0x0003e80000100800 */
[----:B------:R-:W2:Y:S04]  /*833c0*/  LDL.LU R3, [R1+0xafc] ;  /* 0x000afc0001037983 */ /* 0x000ea80000300800 */
[----:B------:R1:W-:Y:S02]  /*833d0*/  LDGSTS.E [R124+0x25100], desc[UR22][R126.64], P2 ;  /* 0x251000007e7c7fae */ /* 0x0003e400091a1016 */
[----:B-1----:R-:W-:-:S02]  /*833e0*/  IMAD.MOV.U32 R126, RZ, RZ, R246 ;  /* 0x000000ffff7e7224 */ /* 0x002fc400078e00f6 */
[----:B------:R-:W-:-:S05]  /*833f0*/  IMAD.MOV.U32 R127, RZ, RZ, R247 ;  /* 0x000000ffff7f7224 */ /* 0x000fca00078e00f7 */
[----:B------:R1:W-:Y:S01]  /*83400*/  LDGSTS.E [R124+0x25500], desc[UR22][R126.64], P2 ;  /* 0x255000007e7c7fae */ /* 0x0003e200091a1016 */
[----:B---3--:R-:W-:-:S05]  /*83410*/  IADD3 R19, P3, PT, R19, UR14, RZ ;  /* 0x0000000e13137c10 */ /* 0x008fca000ff7e0ff */
[----:B-1----:R-:W-:Y:S01]  /*83420*/  IMAD.MOV.U32 R126, RZ, RZ, R19 ;  /* 0x000000ffff7e7224 */ /* 0x002fe200078e0013 */
[----:B----4-:R-:W-:Y:S02]  /*83430*/  IADD3 R17, P4, PT, R17, UR14, RZ ;  /* 0x0000000e11117c10 */ /* 0x010fe4000ff9e0ff */
[----:B------:R-:W-:-:S05]  /*83440*/  IADD3.X R20, PT, PT, R20, UR15, RZ, P3, !PT ;  /* 0x0000000f14147c10 */ /* 0x000fca0009ffe4ff */
[----:B------:R-:W-:Y:S01]  /*83450*/  IMAD.MOV.U32 R127, RZ, RZ, R20 ;  /* 0x000000ffff7f7224 */ /* 0x000fe200078e0014 */
[----:B------:R-:W-:Y:S01]  /*83460*/  IADD3.X R18, PT, PT, R18, UR15, RZ, P4, !PT ;  /* 0x0000000f12127c10 */ /* 0x000fe2000a7fe4ff */
[----:B------:R1:W-:Y:S04]  /*83470*/  STL [R1+0xa40], R19 ;  /* 0x000a401301007387 */ /* 0x0003e80000100800 */
[----:B------:R3:W-:Y:S01]  /*83480*/  LDGSTS.E [R124+0x25900], desc[UR22][R126.64], P2 ;  /* 0x259000007e7c7fae */ /* 0x0007e200091a1016 */
[----:B------:R-:W-:-:S03]  /*83490*/  IADD3 R15, P3, PT, R15, UR14, RZ ;  /* 0x0000000e0f0f7c10 */ /* 0x000fc6000ff7e0ff */
[----:B------:R-:W-:Y:S01]  /*834a0*/  STL [R1+0xa3c], R20 ;  /* 0x000a3c1401007387 */ /* 0x000fe20000100800 */
[----:B------:R-:W-:Y:S01]  /*834b0*/  IADD3 R0, P4, PT, R0, UR14, RZ ;  /* 0x0000000e00007c10 */ /* 0x000fe2000ff9e0ff */
[----:B---3--:R-:W-:Y:S02]  /*834c0*/  IMAD.MOV.U32 R126, RZ, RZ, R17 ;  /* 0x000000ffff7e7224 */ /* 0x008fe400078e0011 */
[----:B------:R-:W-:Y:S01]  /*834d0*/  IMAD.MOV.U32 R127, RZ, RZ, R18 ;  /* 0x000000ffff7f7224 */ /* 0x000fe200078e0012 */
[----:B------:R3:W-:Y:S04]  /*834e0*/  STL [R1+0xa80], R17 ;  /* 0x000a801101007387 */ /* 0x0007e80000100800 */
[----:B------:R4:W-:Y:S04]  /*834f0*/  STL [R1+0xa7c], R18 ;  /* 0x000a7c1201007387 */ /* 0x0009e80000100800 */
[----:B------:R-:W4:Y:S04]  /*83500*/  LDL.LU R247, [R1+0xb7c] ;  /* 0x000b7c0001f77983 */ /* 0x000f280000300800 */
[----:B------:R-:W4:Y:S04]  /*83510*/  LDL.LU R246, [R1+0xb80] ;  /* 0x000b800001f67983 */ /* 0x000f280000300800 */
[----:B------:R1:W-:Y:S04]  /*83520*/  LDGSTS.E [R124+0x25d00], desc[UR22][R126.64], P2 ;  /* 0x25d000007e7c7fae */ /* 0x0003e800091a1016 */
[----:B------:R-:W-:Y:S01]  /*83530*/  STL [R1+0xac0], R15 ;  /* 0x000ac00f01007387 */ /* 0x000fe20000100800 */
[----:B-1----:R-:W-:Y:S01]  /*83540*/  IMAD.MOV.U32 R126, RZ, RZ, R15 ;  /* 0x000000ffff7e7224 */ /* 0x002fe200078e000f */
[----:B--2---:R-:W-:-:S05]  /*83550*/  IADD3.X R16, PT, PT, R16, UR15, RZ, P3, !PT ;  /* 0x0000000f10107c10 */ /* 0x004fca0009ffe4ff */
[----:B------:R-:W-:Y:S01]  /*83560*/  IMAD.MOV.U32 R127, RZ, RZ, R16 ;  /* 0x000000ffff7f7224 */ /* 0x000fe200078e0010 */
[----:B------:R1:W-:Y:S01]  /*83570*/  STL [R1+0xabc], R16 ;  /* 0x000abc1001007387 */ /* 0x0003e20000100800 */
[----:B------:R-:W-:-:S03]  /*83580*/  IADD3.X R3, PT, PT, R3, UR15, RZ, P4, !PT ;  /* 0x0000000f03037c10 */ /* 0x000fc6000a7fe4ff */
[----:B------:R-:W-:Y:S04]  /*83590*/  STL [R1+0xb00], R0 ;  /* 0x000b000001007387 */ /* 0x000fe80000100800 */
[----:B------:R-:W2:Y:S04]  /*835a0*/  LDL.LU R19, [R1+0xbc0] ;  /* 0x000bc00001137983 */ /* 0x000ea80000300800 */
[----:B------:R1:W-:Y:S04]  /*835b0*/  STL [R1+0xafc], R3 ;  /* 0x000afc0301007387 */ /* 0x0003e80000100800 */
[----:B---3--:R-:W3:Y:S04]  /*835c0*/  LDL.LU R17, [R1+0xc00] ;  /* 0x000c000001117983 */ /* 0x008ee80000300800 */
[----:B------:R1:W-:Y:S04]  /*835d0*/  LDGSTS.E [R124+0x26100], desc[UR22][R126.64], P2 ;  /* 0x261000007e7c7fae */ /* 0x0003e800091a1016 */
[----:B------:R-:W2:Y:S04]  /*835e0*/  LDL.LU R20, [R1+0xbbc] ;  /* 0x000bbc0001147983 */ /* 0x000ea80000300800 */
[----:B----4-:R-:W4:Y:S01]  /*835f0*/  LDL.LU R18, [R1+0xbfc] ;  /* 0x000bfc0001127983 */ /* 0x010f220000300800 */
[----:B-1----:R-:W-:-:S03]  /*83600*/  IMAD.MOV.U32 R126, RZ, RZ, R0 ;  /* 0x000000ffff7e7224 */ /* 0x002fc600078e0000 */
[----:B------:R-:W2:Y:S01]  /*83610*/  LDL.LU R16, [R1+0xc3c] ;  /* 0x000c3c0001107983 */ /* 0x000ea20000300800 */
[----:B------:R-:W-:-:S03]  /*83620*/  IMAD.MOV.U32 R127, RZ, RZ, R3 ;  /* 0x000000ffff7f7224 */ /* 0x000fc600078e0003 */
[----:B------:R-:W2:Y:S04]  /*83630*/  LDL.LU R15, [R1+0xc40] ;  /* 0x000c4000010f7983 */ /* 0x000ea80000300800 */
[----:B------:R-:W2:Y:S04]  /*83640*/  LDL.LU R3, [R1+0xc7c] ;  /* 0x000c7c0001037983 */ /* 0x000ea80000300800 */
[----:B------:R-:W2:Y:S04]  /*83650*/  LDL.LU R0, [R1+0xc80] ;  /* 0x000c800001007983 */ /* 0x000ea80000300800 */
[----:B------:R1:W-:Y:S04]  /*83660*/  LDGSTS.E [R124+0x26500], desc[UR22][R126.64], P2 ;  /* 0x265000007e7c7fae */ /* 0x0003e800091a1016 */
[----:B------:R-:W2:Y:S04]  /*83670*/  LDL.LU R126, [R1+0xb3c] ;  /* 0x000b3c00017e7983 */ /* 0x000ea80000300800 */
[----:B------:R-:W1:Y:S01]  /*83680*/  LDL.LU R127, [R1+0xb40] ;  /* 0x000b4000017f7983 */ /* 0x000e620000300800 */
[----:B------:R-:W-:-:S04]  /*83690*/  IADD3 R246, P4, PT, R246, UR14, RZ ;  /* 0x0000000ef6f67c10 */ /* 0x000fc8000ff9e0ff */
[----:B------:R-:W-:Y:S02]  /*836a0*/  IADD3.X R247, PT, PT, R247, UR15, RZ, P4, !PT ;  /* 0x0000000ff7f77c10 */ /* 0x000fe4000a7fe4ff */
[----:B---3--:R-:W-:-:S04]  /*836b0*/  IADD3 R17, P4, PT, R17, UR14, RZ ;  /* 0x0000000e11117c10 */ /* 0x008fc8000ff9e0ff */
[----:B----4-:R-:W-:Y:S02]  /*836c0*/  IADD3.X R18, PT, PT, R18, UR15, RZ, P4, !PT ;  /* 0x0000000f12127c10 */ /* 0x010fe4000a7fe4ff */
[----:B-1----:R-:W-:-:S04]  /*836d0*/  IADD3 R127, P3, PT, R127, UR14, RZ ;  /* 0x0000000e7f7f7c10 */ /* 0x002fc8000ff7e0ff */
[----:B--2---:R-:W-:Y:S01]  /*836e0*/  IADD3.X R126, PT, PT, R126, UR15, RZ, P3, !PT ;  /* 0x0000000f7e7e7c10 */ /* 0x004fe20009ffe4ff */
        /* <DEDUP_REMOVED lines=9> */
[----:B------:R-:W-:Y:S01]  /*83780*/  STL [R1+0xb80], R246 ;  /* 0x000b80f601007387 */ /* 0x000fe20000100800 */
[----:B-1----:R-:W-:Y:S02]  /*83790*/  IMAD.MOV.U32 R126, RZ, RZ, R246 ;  /* 0x000000ffff7e7224 */ /* 0x002fe400078e00f6 */
[----:B------:R-:W-:Y:S01]  /*837a0*/  IMAD.MOV.U32 R127, RZ, RZ, R247 ;  /* 0x000000ffff7f7224 */ /* 0x000fe200078e00f7 */
[----:B------:R-:W-:-:S04]  /*837b0*/  IADD3 R0, P4, PT, R0, UR14, RZ ;  /* 0x0000000e00007c10 */ /* 0x000fc8000ff9e0ff */
[----:B------:R1:W-:Y:S01]  /*837c0*/  LDGSTS.E [R124+0x26d00], desc[UR22][R126.64], P2 ;  /* 0x26d000007e7c7fae */ /* 0x0003e200091a1016 */
[----:B------:R-:W-:-:S03]  /*837d0*/  IADD3.X R16, PT, PT, R16, UR15, RZ, P3, !PT ;  /* 0x0000000f10107c10 */ /* 0x000fc60009ffe4ff */
[----:B------:R-:W-:Y:S01]  /*837e0*/  STL [R1+0xb7c], R247 ;  /* 0x000b7cf701007387 */ /* 0x000fe20000100800 */
[----:B------:R-:W-:-:S03]  /*837f0*/  IADD3.X R3, PT, PT, R3, UR15, RZ, P4, !PT ;  /* 0x0000000f03037c10 */ /* 0x000fc6000a7fe4ff */
[----:B------:R-:W-:Y:S01]  /*83800*/  STL [R1+0xbc0], R19 ;  /* 0x000bc01301007387 */ /* 0x000fe20000100800 */
[----:B-1----:R-:W-:Y:S02]  /*83810*/  IMAD.MOV.U32 R126, RZ, RZ, R19 ;  /* 0x000000ffff7e7224 */ /* 0x002fe400078e0013 */
[----:B------:R-:W-:Y:S01]  /*83820*/  IMAD.MOV.U32 R127, RZ, RZ, R20 ;  /* 0x000000ffff7f7224 */ /* 0x000fe200078e0014 */
[----:B------:R1:W-:Y:S04]  /*83830*/  STL [R1+0xbbc], R20 ;  /* 0x000bbc1401007387 */ /* 0x0003e80000100800 */
[----:B------:R2:W-:Y:S04]  /*83840*/  LDGSTS.E [R124+0x27100], desc[UR22][R126.64], P2 ;  /* 0x271000007e7c7fae */ /* 0x0005e800091a1016 */
[----:B------:R-:W-:Y:S04]  /*83850*/  STL [R1+0xc00], R17 ;  /* 0x000c001101007387 */ /* 0x000fe80000100800 */
[----:B------:R-:W-:Y:S01]  /*83860*/  STL [R1+0xbfc], R18 ;  /* 0x000bfc1201007387 */ /* 0x000fe20000100800 */
[----:B--2---:R-:W-:-:S02]  /*83870*/  IMAD.MOV.U32 R126, RZ, RZ, R17 ;  /* 0x000000ffff7e7224 */ /* 0x004fc400078e0011 */
[----:B------:R-:W-:Y:S01]  /*83880*/  IMAD.MOV.U32 R127, RZ, RZ, R18 ;  /* 0x000000ffff7f7224 */ /* 0x000fe200078e0012 */
[----:B------:R-:W-:Y:S04]  /*83890*/  STL [R1+0xc40], R15 ;  /* 0x000c400f01007387 */ /* 0x000fe80000100800 */
[----:B------:R2:W-:Y:S04]  /*838a0*/  STL [R1+0xc3c], R16 ;  /* 0x000c3c1001007387 */ /* 0x0005e80000100800 */
[----:B------:R3:W-:Y:S04]  /*838b0*/  STL [R1+0xc80], R0 ;  /* 0x000c800001007387 */ /* 0x0007e80000100800 */
[----:B------:R4:W-:Y:S04]  /*838c0*/  LDGSTS.E [R124+0x27500], desc[UR22][R126.64], P2 ;  /* 0x275000007e7c7fae */ /* 0x0009e800091a1016 */
[----:B------:R2:W-:Y:S04]  /*838d0*/  STL [R1+0xc7c], R3 ;  /* 0x000c7c0301007387 */ /* 0x0005e80000100800 */
[----:B-1----:R-:W3:Y:S01]  /*838e0*/  LDL.LU R20, [R1+0x4] ;  /* 0x0000040001147983 */ /* 0x002ee20000300800 */
[----:B----4-:R-:W-:-:S03]  /*838f0*/  IMAD.MOV.U32 R127, RZ, RZ, R16 ;  /* 0x000000ffff7f7224 */ /* 0x010fc600078e0010 */
[----:B--2---:R-:W2:Y:S01]  /*83900*/  LDL.LU R16, [R1+0x8] ;  /* 0x0000080001107983 */ /* 0x004ea20000300800 */
[----:B------:R-:W-:Y:S01]  /*83910*/  IMAD.MOV.U32 R126, RZ, RZ, R15 ;  /* 0x000000ffff7e7224 */ /* 0x000fe200078e000f */
[----:B------:R-:W-:Y:S02]  /*83920*/  IADD3 R51, P4, PT, R51, UR14, RZ ;  /* 0x0000000e33337c10 */ /* 0x000fe4000ff9e0ff */
[----:B------:R-:W-:Y:S01]  /*83930*/  IADD3 R66, P3, PT, R66, UR14, RZ ;  /* 0x0000000e42427c10 */ /* 0x000fe2000ff7e0ff */
[----:B------:R-:W4:Y:S01]  /*83940*/  LDL.LU R17, [R1+0x44] ;  /* 0x0000440001117983 */ /* 0x000f220000300800 */
[----:B------:R-:W-:-:S03]  /*83950*/  IADD3.X R52, PT, PT, R52, UR15, RZ, P4, !PT ;  /* 0x0000000f34347c10 */ /* 0x000fc6000a7fe4ff */
[----:B------:R1:W-:Y:S01]  /*83960*/  LDGSTS.E [R124+0x27900], desc[UR22][R126.64], P2 ;  /* 0x279000007e7c7fae */ /* 0x0003e200091a1016 */
[----:B------:R-:W-:Y:S02]  /*83970*/  IADD3.X R67, PT, PT, R67, UR15, RZ, P3, !PT ;  /* 0x0000000f43437c10 */ /* 0x000fe40009ffe4ff */
[----:B------:R-:W-:Y:S01]  /*83980*/  IADD3 R118, P3, PT, R118, UR14, RZ ;  /* 0x0000000e76767c10 */ /* 0x000fe2000ff7e0ff */
[----:B-1----:R-:W-:Y:S01]  /*83990*/  IMAD.MOV.U32 R126, RZ, RZ, R0 ;  /* 0x000000ffff7e7224 */ /* 0x002fe200078e0000 */
[----:B---3--:R-:W-:Y:S01]  /*839a0*/  LOP3.LUT R0, R11, 0x30, RZ, 0x3c, !PT ;  /* 0x000000300b007812 */ /* 0x008fe200078e3cff */
[----:B------:R-:W-:Y:S01]  /*839b0*/  IMAD.MOV.U32 R127, RZ, RZ, R3 ;  /* 0x000000ffff7f7224 */ /* 0x000fe200078e0003 */
[----:B------:R-:W-:-:S04]  /*839c0*/  IADD3.X R94, PT, PT, R94, UR15, RZ, P3, !PT ;  /* 0x0000000f5e5e7c10 */ /* 0x000fc80009ffe4ff */
[----:B------:R1:W-:Y:S01]  /*839d0*/  LDGSTS.E [R124+0x27d00], desc[UR22][R126.64], P2 ;  /* 0x27d000007e7c7fae */ /* 0x0003e200091a1016 */
[----:B------:R-:W-:Y:S02]  /*839e0*/  IADD3 R95, P3, PT, R95, UR14, RZ ;  /* 0x0000000e5f5f7c10 */ /* 0x000fe4000ff7e0ff */
[----:B------:R-:W-:Y:S01]  /*839f0*/  IADD3 R80, P4, PT, R80, UR14, RZ ;  /* 0x0000000e50507c10 */ /* 0x000fe2000ff9e0ff */
[----:B-1----:R-:W-:Y:S02]  /*83a00*/  VIADD R124, R0, UR5 ;  /* 0x00000005007c7c36 */ /* 0x002fe40008000000 */
[----:B------:R-:W-:Y:S02]  /*83a10*/  IMAD.MOV.U32 R126, RZ, RZ, R51 ;  /* 0x000000ffff7e7224 */ /* 0x000fe400078e0033 */
[----:B------:R-:W-:Y:S01]  /*83a20*/  IMAD.MOV.U32 R127, RZ, RZ, R52 ;  /* 0x000000ffff7f7224 */ /* 0x000fe200078e0034 */
[----:B------:R-:W-:Y:S01]  /*83a30*/  LDGSTS.E [R124+0x180], desc[UR22][R66.64], P2 ;  /* 0x00180000427c7fae */ /* 0x000fe200091a1016 */
[----:B------:R-:W-:-:S03]  /*83a40*/  IADD3.X R112, PT, PT, R112, UR15, RZ, P3, !PT ;  /* 0x0000000f70707c10 */ /* 0x000fc60009ffe4ff */
[----:B------:R1:W-:Y:S01]  /*83a50*/  LDGSTS.E [R124+0x580], desc[UR22][R126.64], P2 ;  /* 0x005800007e7c7fae */ /* 0x0003e200091a1016 */
[----:B------:R-:W-:Y:S02]  /*83a60*/  IADD3.X R81, PT, PT, R81, UR15, RZ, P4, !PT ;  /* 0x0000000f51517c10 */ /* 0x000fe4000a7fe4ff */
[----:B------:R-:W-:Y:S01]  /*83a70*/  IADD3 R125, P4, PT, R125, UR14, RZ ;  /* 0x0000000e7d7d7c10 */ /* 0x000fe2000ff9e0ff */
[----:B------:R-:W3:Y:S01]  /*83a80*/  LDL.LU R0, [R1+0x48] ;  /* 0x0000480001007983 */ /* 0x000ee20000300800 */
[----:B-1----:R-:W-:Y:S02]  /*83a90*/  IMAD.MOV.U32 R126, RZ, RZ, R118 ;  /* 0x000000ffff7e7224 */ /* 0x002fe400078e0076 */
[----:B------:R-:W-:Y:S01]  /*83aa0*/  IMAD.MOV.U32 R127, RZ, RZ, R94 ;  /* 0x000000ffff7f7224 */ /* 0x000fe200078e005e */
[----:B------:R-:W-:Y:S01]  /*83ab0*/  IADD3.X R108, PT, PT, R108, UR15, RZ, P4, !PT ;  /* 0x0000000f6c6c7c10 */ /* 0x000fe2000a7fe4ff */
[----:B------:R-:W4:Y:S04]  /*83ac0*/  LDL.LU R18, [R1+0x84] ;  /* 0x0000840001127983 */ /* 0x000f280000300800 */
[----:B------:R1:W-:Y:S01]  /*83ad0*/  LDGSTS.E [R124+0x980], desc[UR22][R126.64], P2 ;  /* 0x009800007e7c7fae */ /* 0x0003e200091a1016 */
[----:B------:R-:W-:-:S03]  /*83ae0*/  IADD3 R143, P3, PT, R143, UR14, RZ ;  /* 0x0000000e8f8f7c10 */ /* 0x000fc6000ff7e0ff */
[----:B------:R-:W-:Y:S01]  /*83af0*/  LDGSTS.E [R124+0xd80], desc[UR22][R80.64], P2 ;  /* 0x00d80000507c7fae */ /* 0x000fe200091a1016 */
[----:B------:R-:W-:Y:S02]  /*83b00*/  IADD3.X R142, PT, PT, R142, UR15, RZ, P3, !PT ;  /* 0x0000000f8e8e7c10 */ /* 0x000fe40009ffe4ff */
[----:B------:R-:W-:Y:S01]  /*83b10*/  IADD3 R159, P4, PT, R159, UR14, RZ ;  /* 0x0000000e9f9f7c10 */ /* 0x000fe2000ff9e0ff */
[----:B------:R-:W4:Y:S01]  /*83b20*/  LDL.LU R15, [R1+0x88] ;  /* 0x00008800010f7983 */ /* 0x000f220000300800 */
[----:B-1----:R-:W-:Y:S02]  /*83b30*/  IMAD.MOV.U32 R126, RZ, RZ, R95 ;  /* 0x000000ffff7e7224 */ /* 0x002fe400078e005f */
[----:B------:R-:W-:Y:S01]  /*83b40*/  IMAD.MOV.U32 R127, RZ, RZ, R112 ;  /* 0x000000ffff7f7224 */ /* 0x000fe200078e0070 */
[----:B------:R-:W-:Y:S01]  /*83b50*/  IADD3.X R158, PT, PT, R158, UR15, RZ, P4, !PT ;  /* 0x0000000f9e9e7c10 */ /* 0x000fe2000a7fe4ff */
[----:B------:R-:W4:Y:S04]  /*83b60*/  LDL.LU R3, [R1+0xc8] ;  /* 0x0000c80001037983 */ /* 0x000f280000300800 */
[----:B------:R1:W-:Y:S01]  /*83b70*/  LDGSTS.E [R124+0x1180], desc[UR22][R126.64], P2 ;  /* 0x011800007e7c7fae */ /* 0x0003e200091a1016 */
[----:B------:R-:W-:-:S02]  /*83b80*/  IADD3 R175, P3, PT, R175, UR14, RZ ;  /* 0x0000000eafaf7c10 */ /* 0x000fc4000ff7e0ff */
[----:B------:R-:W-:Y:S01]  /*83b90*/  IADD3 R191, P4, PT, R191, UR14, RZ ;  /* 0x0000000ebfbf7c10 */ /* 0x000fe2000ff9e0ff */
[----:B------:R-:W4:Y:S01]  /*83ba0*/  LDL.LU R19, [R1+0x108] ;  /* 0x0001080001137983 */ /* 0x000f220000300800 */
[----:B-1----:R-:W-:Y:S02]  /*83bb0*/  IMAD.MOV.U32 R126, RZ, RZ, R125 ;  /* 0x000000ffff7e7224 */ /* 0x002fe400078e007d */
[----:B------:R-:W-:-:S05]  /*83bc0*/  IMAD.MOV.U32 R127, RZ, RZ, R108 ;  /* 0x000000ffff7f7224 */ /* 0x000fca00078e006c */
[----:B------:R1:W-:Y:S01]  /*83bd0*/  LDGSTS.E [R124+0x1580], desc[UR22][R126.64], P2 ;  /* 0x015800007e7c7fae */ /* 0x0003e200091a1016 */
        /* <DEDUP_REMOVED lines=29> */
[----:B--2---:R-:W-:-:S04]  /*83db0*/  IADD3 R16, P4, PT, R16, UR14, RZ ;  /* 0x0000000e10107c10 */ /* 0x004fc8000ff9e0ff */
[----:B------:R-:W-:Y:S01]  /*83dc0*/  IADD3.X R20, PT, PT, R20, UR15, RZ, P4, !PT ;  /* 0x0000000f14147c10 */ /* 0x000fe2000a7fe4ff */
[----:B------:R2:W-:Y:S01]  /*83dd0*/  STL [R1+0x8], R16 ;  /* 0x0000081001007387 */ /* 0x0005e20000100800 */
[----:B-1----:R-:W-:-:S03]  /*83de0*/  IMAD.MOV.U32 R126, RZ, RZ, R16 ;  /* 0x000000ffff7e7224 */ /* 0x002fc600078e0010 */
[----:B------:R1:W-:Y:S01]  /*83df0*/  STL [R1+0x4], R20 ;  /* 0x0000041401007387 */ /* 0x0003e20000100800 */
[----:B------:R-:W-:-:S03]  /*83e00*/  IMAD.MOV.U32 R127, RZ, RZ, R20 ;  /* 0x000000ffff7f7224 */ /* 0x000fc600078e0014 */
[----:B--2---:R-:W2:Y:S04]  /*83e10*/  LDL.LU R16, [R1+0xc4] ;  /* 0x0000c40001107983 */ /* 0x004ea80000300800 */
[----:B-1----:R-:W2:Y:S04]  /*83e20*/  LDL.LU R20, [R1+0x104] ;  /* 0x0001040001147983 */ /* 0x002ea80000300800 */
[----:B------:R1:W-:Y:S01]  /*83e30*/  LDGSTS.E [R124+0x3580], desc[UR22][R126.64], P2 ;  /* 0x035800007e7c7fae */ /* 0x0003e200091a1016 */
[----:B---3--:R-:W-:-:S04]  /*83e40*/  IADD3 R0, P3, PT, R0, UR14, RZ ;  /* 0x0000000e00007c10 */ /* 0x008fc8000ff7e0ff */
[----:B----4-:R-:W-:Y:S01]  /*83e50*/  IADD3.X R17, PT, PT, R17, UR15, RZ, P3, !PT ;  /* 0x0000000f11117c10 */ /* 0x010fe20009ffe4ff */
[----:B------:R3:W-:Y:S01]  /*83e60*/  STL [R1+0x48], R0 ;  /* 0x0000480001007387 */ /* 0x0007e20000100800 */
[----:B-1----:R-:W-:-:S03]  /*83e70*/  IMAD.MOV.U32 R126, RZ, RZ, R0 ;  /* 0x000000ffff7e7224 */ /* 0x002fc600078e0000 */
[----:B------:R-:W-:Y:S01]  /*83e80*/  IMAD.MOV.U32 R127, RZ, RZ, R17 ;  /* 0x000000ffff7f7224 */ /* 0x000fe200078e0011 */
[----:B------:R1:W-:Y:S04]  /*83e90*/  STL [R1+0x44], R17 ;  /* 0x0000441101007387 */ /* 0x0003e80000100800 */
[----:B------:R4:W-:Y:S01]  /*83ea0*/  LDGSTS.E [R124+0x3980], desc[UR22][R126.64], P2 ;  /* 0x039800007e7c7fae */ /* 0x0009e200091a1016 */
[----:B------:R-:W-:-:S04]  /*83eb0*/  IADD3 R15, P4, PT, R15, UR14, RZ ;  /* 0x0000000e0f0f7c10 */ /* 0x000fc8000ff9e0ff */
[----:B------:R-:W-:Y:S01]  /*83ec0*/  IADD3.X R18, PT, PT, R18, UR15, RZ, P4, !PT ;  /* 0x0000000f12127c10 */ /* 0x000fe2000a7fe4ff */
[----:B------:R1:W-:Y:S01]  /*83ed0*/  STL [R1+0x88], R15 ;  /* 0x0000880f01007387 */ /* 0x0003e20000100800 */
[----:B------:R-:W-:-:S03]  /*83ee0*/  IADD3 R3, P3, PT, R3, UR14, RZ ;  /* 0x0000000e03037c10 */ /* 0x000fc6000ff7e0ff */
[----:B---3--:R-:W3:Y:S01]  /*83ef0*/  LDL.LU R0, [R1+0x148] ;  /* 0x0001480001007983 */ /* 0x008ee20000300800 */
[----:B----4-:R-:W-:Y:S02]  /*83f00*/  IMAD.MOV.U32 R126, RZ, RZ, R15 ;  /* 0x000000ffff7e7224 */ /* 0x010fe400078e000f */
[----:B------:R-:W-:Y:S01]  /*83f10*/  IMAD.MOV.U32 R127, RZ, RZ, R18 ;  /* 0x000000ffff7f7224 */ /* 0x000fe200078e0012 */
[----:B------:R4:W-:Y:S04]  /*83f20*/  STL [R1+0x84], R18 ;  /* 0x0000841201007387 */ /* 0x0009e80000100800 */
[----:B-1----:R-:W3:Y:S01]  /*83f30*/  LDL.LU R17, [R1+0x188] ;  /* 0x0001880001117983 */ /* 0x002ee20000300800 */
[----:B------:R-:W-:-:S03]  /*83f40*/  IADD3 R19, P4, PT, R19, UR14, RZ ;  /* 0x0000000e13137c10 */ /* 0x000fc6000ff9e0ff */
[----:B------:R-:W3:Y:S04]  /*83f50*/  LDL.LU R15, [R1+0x144] ;  /* 0x00014400010f7983 */ /* 0x000ee80000300800 */
[----:B----4-:R-:W4:Y:S04]  /*83f60*/  LDL.LU R18, [R1+0x184] ;  /* 0x0001840001127983 */ /* 0x010f280000300800 */
        /* <DEDUP_REMOVED lines=18> */
[----:B------:R-:W-:Y:S02]  /*84090*/  IADD3 R17, P4, PT, R17, UR14, RZ ;  /* 0x0000000e11117c10 */ /* 0x000fe4000ff9e0ff */
[----:B------:R-:W-:Y:S01]  /*840a0*/  IADD3.X R15, PT, PT, R15, UR15, RZ, P3, !PT ;  /* 0x0000000f0f0f7c10 */ /* 0x000fe20009ffe4ff */
[----:B------:R3:W-:Y:S01]  /*840b0*/  STL [R1+0x148], R0 ;  /* 0x0001480001007387 */ /* 0x0007e20000100800 */
[----:B-1----:R-:W-:Y:S01]  /*840c0*/  IMAD.MOV.U32 R126, RZ, RZ, R0 ;  /* 0x000000ffff7e7224 */ /* 0x002fe200078e0000 */
[----:B----4-:R-:W-:-:S02]  /*840d0*/  IADD3.X R18, PT, PT, R18, UR15, RZ, P4, !PT ;  /* 0x0000000f12127c10 */ /* 0x010fc4000a7fe4ff */
        /* <DEDUP_REMOVED lines=1452> */
[----:B-1----:R-:W-:Y:S02]  /*89ba0*/  IMAD.MOV.U32 R126, RZ, RZ, R0 ;  /* 0x000000ffff7e7224 */ /* 0x002fe400078e0000 */
[----:B------:R-:W-:Y:S01]  /*89bb0*/  IMAD.MOV.U32 R127, RZ, RZ, R3 ;  /* 0x000000ffff7f7224 */ /* 0x000fe200078e0003 */
[----:B------:R-:W-:Y:S01]  /*89bc0*/  IADD3.X R100, PT, PT, R100, UR15, RZ, P3, !PT ;  /* 0x0000000f64647c10 */ /* 0x000fe20009ffe4ff */
[----:B---3--:R-:W3:Y:S04]  /*89bd0*/  LDL.LU R0, [R1+0x60] ;  /* 0x0000600001007983 */ /* 0x008ee80000300800 */
[----:B------:R1:W-:Y:S01]  /*89be0*/  LDGSTS.E [R124+0x27e80], desc[UR22][R126.64], P2 ;  /* 0x27e800007e7c7fae */ /* 0x0003e200091a1016 */
[----:B------:R-:W-:-:S02]  /*89bf0*/  IADD3 R101, P3, PT, R101, UR14, RZ ;  /* 0x0000000e65657c10 */ /* 0x000fc4000ff7e0ff */
[----:B------:R-:W-:Y:S01]  /*89c00*/  IADD3 R86, P4, PT, R86, UR14, RZ ;  /* 0x0000000e56567c10 */ /* 0x000fe2000ff9e0ff */
[----:B------:R-:W4:Y:S01]  /*89c10*/  LDL.LU R18, [R1+0x9c] ;  /* 0x00009c0001127983 */ /* 0x000f220000300800 */
        /* <DEDUP_REMOVED lines=68> */
[----:B------:R3:W-:Y:S04]  /*8a060*/  STL [R1+0x60], R0 ;  /* 0x0000600001007387 */ /* 0x0007e80000100800 */
[----:B------:R4:W-:Y:S01]  /*8a070*/  STL [R1+0x5c], R17 ;  /* 0x00005c1101007387 */ /* 0x0009e20000100800 */
[----:B-1----:R-:W-:Y:S02]  /*8a080*/  IMAD.MOV.U32 R126, RZ, RZ, R0 ;  /* 0x000000ffff7e7224 */ /* 0x002fe400078e0000 */
[----:B------:R-:W-:-:S05]  /*8a090*/  IMAD.MOV.U32 R127, RZ, RZ, R17 ;  /* 0x000000ffff7f7224 */ /* 0x000fca00078e0011 */
[----:B------:R1:W-:Y:S01]  /*8a0a0*/  LDGSTS.E [R124+0x3b00], desc[UR22][R126.64], P2 ;  /* 0x03b000007e7c7fae */ /* 0x0003e200091a1016 */
[----:B------:R-:W-:-:S04]  /*8a0b0*/  IADD3 R15, P4, PT, R15, UR14, RZ ;  /* 0x0000000e0f0f7c10 */ /* 0x000fc8000ff9e0ff */
[----:B------:R-:W-:Y:S01]  /*8a0c0*/  IADD3.X R18, PT, PT, R18, UR15, RZ, P4, !PT ;  /* 0x0000000f12127c10 */ /* 0x000fe2000a7fe4ff */
[----:B------:R4:W-:Y:S01]  /*8a0d0*/  STL [R1+0xa0], R15 ;  /* 0x0000a00f01007387 */ /* 0x0009e20000100800 */
[----:B-1----:R-:W-:-:S03]  /*8a0e0*/  IMAD.MOV.U32 R126, RZ, RZ, R15 ;  /* 0x000000ffff7e7224 */ /* 0x002fc600078e000f */
[----:B---3--:R-:W3:Y:S01]  /*8a0f0*/  LDL.LU R0, [R1+0x160] ;  /* 0x0001600001007983 */ /* 0x008ee20000300800 */
[----:B------:R-:W-:-:S03]  /*8a100*/  IADD3 R3, P3, PT, R3, UR14, RZ ;  /* 0x0000000e03037c10 */ /* 0x000fc6000ff7e0ff */
[----:B------:R1:W-:Y:S01]  /*8a110*/  STL [R1+0x9c], R18 ;  /* 0x00009c1201007387 */ /* 0x0003e20000100800 */
[----:B------:R-:W-:-:S03]  /*8a120*/  IMAD.MOV.U32 R127, RZ, RZ, R18 ;  /* 0x000000ffff7f7224 */ /* 0x000fc600078e0012 */
[----:B----4-:R-:W4:Y:S04]  /*8a130*/  LDL.LU R17, [R1+0x1a0] ;  /* 0x0001a00001117983 */ /* 0x010f280000300800 */
[----:B------:R-:W4:Y:S01]  /*8a140*/  LDL.LU R15, [R1+0x15c] ;  /* 0x00015c00010f7983 */ /* 0x000f220000300800 */
[----:B------:R-:W-:-:S03]  /*8a150*/  IADD3 R19, P4, PT, R19, UR14, RZ ;  /* 0x0000000e13137c10 */ /* 0x000fc6000ff9e0ff */
        /* <DEDUP_REMOVED lines=52> */
[----:B------:R-:W2:Y:S01]  /*8a4a0*/  LDL.LU R20, [R1+0x31c] ;  /* 0x00031c0001147983 */ /* 0x000ea20000300800 */
[----:B---3--:R-:W-:-:S03]  /*8a4b0*/  IADD3 R0, P3, PT, R0, UR14, RZ ;  /* 0x0000000e00007c10 */ /* 0x008fc6000ff7e0ff */
[----:B------:R1:W-:Y:S01]  /*8a4c0*/  LDGSTS.E [R124+0x5700], desc[UR22][R126.64], P2 ;  /* 0x057000007e7c7fae */ /* 0x0003e200091a1016 */
[----:B------:R-:W-:-:S03]  /*8a4d0*/  IADD3 R15, P4, PT, R15, UR14, RZ ;  /* 0x0000000e0f0f7c10 */ /* 0x000fc6000ff9e0ff */
[----:B------:R3:W-:Y:S01]  /*8a4e0*/  STL [R1+0x260], R0 ;  /* 0x0002600001007387 */ /* 0x0007e20000100800 */
[----:B-1----:R-:W-:Y:S01]  /*8a4f0*/  IMAD.MOV.U32 R126, RZ, RZ, R0 ;  /* 0x000000ffff7e7224 */ /* 0x002fe200078e0000 */
        /* <DEDUP_REMOVED lines=68> */
[----:B------:R1:W-:Y:S04]  /*8a940*/  LDGSTS.E [R124+0x7700], desc[UR22][R126.64], P2 ;  /* 0x077000007e7c7fae */ /* 0x0003e800091a1016 */
[----:B------:R3:W-:Y:S01]  /*8a950*/  STL [R1+0x460], R0 ;  /* 0x0004600001007387 */ /* 0x0007e20000100800 */
[----:B------:R-:W-:Y:S01]  /*8a960*/  IADD3 R15, P4, PT, R15, UR14, RZ ;  /* 0x0000000e0f0f7c10 */ /* 0x000fe2000ff9e0ff */
        /* <DEDUP_REMOVED lines=142> */
[----:B------:R-:W-:Y:S01]  /*8b250*/  STL [R1+0x860], R0 ;  /* 0x0008600001007387 */ /* 0x000fe20000100800 */
[----:B-1----:R-:W-:Y:S01]  /*8b260*/  IMAD.MOV.U32 R126, RZ, RZ, R0 ;  /* 0x000000ffff7e7224 */ /* 0x002fe200078e0000 */
        /* <DEDUP_REMOVED lines=66> */
[----:B-1----:R-:W-:Y:S01]  /*8b690*/  IMAD.MOV.U32 R126, RZ, RZ, R246 ;  /* 0x000000ffff7e7224 */ /* 0x002fe200078e00f6 */
[----:B---3--:R-:W-:Y:S01]  /*8b6a0*/  IADD3 R19, P3, PT, R19, UR14, RZ ;  /* 0x0000000e13137c10 */ /* 0x008fe2000ff7e0ff */
[----:B------:R-:W-:-:S05]  /*8b6b0*/  IMAD.MOV.U32 R127, RZ, RZ, R247 ;  /* 0x000000ffff7f7224 */ /* 0x000fca00078e00f7 */
[----:B------:R1:W-:Y:S01]  /*8b6c0*/  LDGSTS.E [R124+0x25700], desc[UR22][R126.64], P2 ;  /* 0x257000007e7c7fae */ /* 0x0003e200091a1016 */
[----:B----4-:R-:W-:Y:S02]  /*8b6d0*/  IADD3 R17, P4, PT, R17, UR14, RZ ;  /* 0x0000000e11117c10 */ /* 0x010fe4000ff9e0ff */
[----:B------:R-:W-:Y:S01]  /*8b6e0*/  IADD3.X R20, PT, PT, R20, UR15, RZ, P3, !PT ;  /* 0x0000000f14147c10 */ /* 0x000fe20009ffe4ff */
[----:B-1----:R-:W-:-:S04]  /*8b6f0*/  IMAD.MOV.U32 R126, RZ, RZ, R19 ;  /* 0x000000ffff7e7224 */ /* 0x002fc800078e0013 */
        /* <DEDUP_REMOVED lines=52> */
[----:B------:R-:W-:-:S05]  /*8ba40*/  IMAD.MOV.U32 R127, RZ, RZ, R247 ;  /* 0x000000ffff7f7224 */ /* 0x000fca00078e00f7 */
[----:B------:R1:W-:Y:S01]  /*8ba50*/  LDGSTS.E [R124+0x26f00], desc[UR22][R126.64], P2 ;  /* 0x26f000007e7c7fae */ /* 0x0003e200091a1016 */
[----:B------:R-:W-:-:S03]  /*8ba60*/  IADD3.X R16, PT, PT, R16, UR15, RZ, P3, !PT ;  /* 0x0000000f10107c10 */ /* 0x000fc60009ffe4ff */
[----:B------:R-:W-:Y:S01]  /*8ba70*/  STL [R1+0xba0], R246 ;  /* 0x000ba0f601007387 */ /* 0x000fe20000100800 */
[----:B-1----:R-:W-:Y:S02]  /*8ba80*/  IMAD.MOV.U32 R126, RZ, RZ, R19 ;  /* 0x000000ffff7e7224 */ /* 0x002fe400078e0013 */
[----:B------:R-:W-:Y:S01]  /*8ba90*/  IMAD.MOV.U32 R127, RZ, RZ, R20 ;  /* 0x000000ffff7f7224 */ /* 0x000fe200078e0014 */
[----:B------:R1:W-:Y:S01]  /*8baa0*/  STL [R1+0xb9c], R247 ;  /* 0x000b9cf701007387 */ /* 0x0003e20000100800 */
[----:B------:R-:W-:-:S03]  /*8bab0*/  IADD3 R0, P4, PT, R0, UR14, RZ ;  /* 0x0000000e00007c10 */ /* 0x000fc6000ff9e0ff */
[----:B------:R2:W-:Y:S01]  /*8bac0*/  LDGSTS.E [R124+0x27300], desc[UR22][R126.64], P2 ;  /* 0x273000007e7c7fae */ /* 0x0005e200091a1016 */
[----:B------:R-:W-:-:S03]  /*8bad0*/  IADD3.X R3, PT, PT, R3, UR15, RZ, P4, !PT ;  /* 0x0000000f03037c10 */ /* 0x000fc6000a7fe4ff */
[----:B-1----:R-:W3:Y:S04]  /*8bae0*/  LDL.LU R247, [R1+0x1848] ;  /* 0x0018480001f77983 */ /* 0x002ee80000300800 */
[----:B------:R-:W4:Y:S01]  /*8baf0*/  LDL.LU R246, [R1+0x1844] ;  /* 0x0018440001f67983 */ /* 0x000f220000300800 */
[----:B--2---:R-:W-:Y:S02]  /*8bb00*/  IMAD.MOV.U32 R126, RZ, RZ, R17 ;  /* 0x000000ffff7e7224 */ /* 0x004fe400078e0011 */
[----:B------:R-:W-:Y:S01]  /*8bb10*/  IMAD.MOV.U32 R127, RZ, RZ, R18 ;  /* 0x000000ffff7f7224 */ /* 0x000fe200078e0012 */
[----:B------:R-:W-:Y:S04]  /*8bb20*/  STL [R1+0xbe0], R19 ;  /* 0x000be01301007387 */ /* 0x000fe80000100800 */
[----:B------:R1:W-:Y:S04]  /*8bb30*/  STL [R1+0xbdc], R20 ;  /* 0x000bdc1401007387 */ /* 0x0003e80000100800 */
[----:B------:R2:W-:Y:S04]  /*8bb40*/  LDGSTS.E [R124+0x27700], desc[UR22][R126.64], P2 ;  /* 0x277000007e7c7fae */ /* 0x0005e800091a1016 */
[----:B------:R-:W-:Y:S04]  /*8bb50*/  STL [R1+0xc20], R17 ;  /* 0x000c201101007387 */ /* 0x000fe80000100800 */
[----:B------:R-:W-:Y:S01]  /*8bb60*/  STL [R1+0xc1c], R18 ;  /* 0x000c1c1201007387 */ /* 0x000fe20000100800 */
[----:B--2---:R-:W-:-:S02]  /*8bb70*/  IMAD.MOV.U32 R126, RZ, RZ, R15 ;  /* 0x000000ffff7e7224 */ /* 0x004fc400078e000f */
[----:B------:R-:W-:Y:S01]  /*8bb80*/  IMAD.MOV.U32 R127, RZ, RZ, R16 ;  /* 0x000000ffff7f7224 */ /* 0x000fe200078e0010 */
[----:B------:R-:W-:Y:S04]  /*8bb90*/  STL [R1+0xc60], R15 ;  /* 0x000c600f01007387 */ /* 0x000fe80000100800 */
[----:B------:R-:W-:Y:S04]  /*8bba0*/  STL [R1+0xc5c], R16 ;  /* 0x000c5c1001007387 */ /* 0x000fe80000100800 */
[----:B------:R-:W-:Y:S04]  /*8bbb0*/  STL [R1+0xca0], R0 ;  /* 0x000ca00001007387 */ /* 0x000fe80000100800 */
[----:B------:R2:W-:Y:S04]  /*8bbc0*/  LDGSTS.E [R124+0x27b00], desc[UR22][R126.64], P2 ;  /* 0x27b000007e7c7fae */ /* 0x0005e800091a1016 */
[----:B------:R2:W-:Y:S04]  /*8bbd0*/  STL [R1+0xc9c], R3 ;  /* 0x000c9c0301007387 */ /* 0x0005e80000100800 */
[----:B-1----:R-:W4:Y:S01]  /*8bbe0*/  LDL.LU R20, [R1+0x24] ;  /* 0x0000240001147983 */ /* 0x002f220000300800 */
[----:B--2---:R-:W-:-:S03]  /*8bbf0*/  IMAD.MOV.U32 R127, RZ, RZ, R3 ;  /* 0x000000ffff7f7224 */ /* 0x004fc600078e0003 */
[----:B------:R-:W2:Y:S01]  /*8bc00*/  LDL.LU R3, [R1+0x28] ;  /* 0x0000280001037983 */ /* 0x000ea20000300800 */
[----:B------:R-:W-:Y:S01]  /*8bc10*/  IADD3 R59, P4, PT, R59, UR14, RZ ;  /* 0x0000000e3b3b7c10 */ /* 0x000fe2000ff9e0ff */
[----:B------:R-:W-:Y:S01]  /*8bc20*/  IMAD.MOV.U32 R126, RZ, RZ, R0 ;  /* 0x000000ffff7e7224 */ /* 0x000fe200078e0000 */
[----:B------:R-:W-:Y:S01]  /*8bc30*/  IADD3 R74, P3, PT, R74, UR14, RZ ;  /* 0x0000000e4a4a7c10 */ /* 0x000fe2000ff7e0ff */
[----:B------:R-:W2:Y:S01]  /*8bc40*/  LDL.LU R17, [R1+0x64] ;  /* 0x0000640001117983 */ /* 0x000ea20000300800 */
[----:B------:R-:W-:Y:S02]  /*8bc50*/  IADD3.X R60, PT, PT, R60, UR15, RZ, P4, !PT ;  /* 0x0000000f3c3c7c10 */ /* 0x000fe4000a7fe4ff */
[----:B------:R-:W-:Y:S01]  /*8bc60*/  IADD3.X R75, PT, PT, R75, UR15, RZ, P3, !PT ;  /* 0x0000000f4b4b7c10 */ /* 0x000fe20009ffe4ff */
[----:B------:R1:W-:Y:S01]  /*8bc70*/  LDGSTS.E [R124+0x27f00], desc[UR22][R126.64], P2 ;  /* 0x27f000007e7c7fae */ /* 0x0003e200091a1016 */
[----:B------:R-:W-:-:S03]  /*8bc80*/  IADD3 R122, P3, PT, R122, UR14, RZ ;  /* 0x0000000e7a7a7c10 */ /* 0x000fc6000ff7e0ff */
[----:B------:R-:W2:Y:S01]  /*8bc90*/  LDL.LU R16, [R1+0x68] ;  /* 0x0000680001107983 */ /* 0x000ea20000300800 */
[----:B------:R-:W-:Y:S02]  /*8bca0*/  IADD3.X R102, PT, PT, R102, UR15, RZ, P3, !PT ;  /* 0x0000000f66667c10 */ /* 0x000fe40009ffe4ff */
[----:B------:R-:W-:Y:S01]  /*8bcb0*/  IADD3 R103, P3, PT, R103, UR14, RZ ;  /* 0x0000000e67677c10 */ /* 0x000fe2000ff7e0ff */
[----:B------:R-:W2:Y:S01]  /*8bcc0*/  LDL.LU R19, [R1+0xa4] ;  /* 0x0000a40001137983 */ /* 0x000ea20000300800 */
[----:B-1----:R-:W-:Y:S02]  /*8bcd0*/  VIADD R124, R13, UR5 ;  /* 0x000000050d7c7c36 */ /* 0x002fe40008000000 */
[----:B------:R-:W-:Y:S02]  /*8bce0*/  IMAD.MOV.U32 R126, RZ, RZ, R59 ;  /* 0x000000ffff7e7224 */ /* 0x000fe400078e003b */
[----:B------:R-:W-:Y:S01]  /*8bcf0*/  IMAD.MOV.U32 R127, RZ, RZ, R60 ;  /* 0x000000ffff7f7224 */ /* 0x000fe200078e003c */
[----:B------:R-:W-:Y:S01]  /*8bd00*/  LDGSTS.E [R124+0x380], desc[UR22][R74.64], P2 ;  /* 0x003800004a7c7fae */ /* 0x000fe200091a1016 */
[----:B------:R-:W-:-:S03]  /*8bd10*/  IADD3 R88, P4, PT, R88, UR14, RZ ;  /* 0x0000000e58587c10 */ /* 0x000fc6000ff9e0ff */
[----:B------:R1:W-:Y:S01]  /*8bd20*/  LDGSTS.E [R124+0x780], desc[UR22][R126.64], P2 ;  /* 0x007800007e7c7fae */ /* 0x0003e200091a1016 */
[----:B------:R-:W-:Y:S02]  /*8bd30*/  IADD3.X R116, PT, PT, R116, UR15, RZ, P3, !PT ;  /* 0x0000000f74747c10 */ /* 0x000fe40009ffe4ff */
[----:B------:R-:W-:Y:S01]  /*8bd40*/  IADD3.X R89, PT, PT, R89, UR15, RZ, P4, !PT ;  /* 0x0000000f59597c10 */ /* 0x000fe2000a7fe4ff */
[----:B------:R-:W2:Y:S01]  /*8bd50*/  LDL.LU R18, [R1+0xa8] ;  /* 0x0000a80001127983 */ /* 0x000ea20000300800 */
[----:B------:R-:W-:Y:S01]  /*8bd60*/  IADD3 R135, P4, PT, R135, UR14, RZ ;  /* 0x0000000e87877c10 */ /* 0x000fe2000ff9e0ff */
[----:B-1----:R-:W-:Y:S02]  /*8bd70*/  IMAD.MOV.U32 R126, RZ, RZ, R122 ;  /* 0x000000ffff7e7224 */ /* 0x002fe400078e007a */
[----:B------:R-:W-:Y:S01]  /*8bd80*/  IMAD.MOV.U32 R127, RZ, RZ, R102 ;  /* 0x000000ffff7f7224 */ /* 0x000fe200078e0066 */
[----:B------:R-:W-:Y:S01]  /*8bd90*/  IADD3.X R134, PT, PT, R134, UR15, RZ, P4, !PT ;  /* 0x0000000f86867c10 */ /* 0x000fe2000a7fe4ff */
[----:B------:R-:W2:Y:S04]  /*8bda0*/  LDL.LU R0, [R1+0xe8] ;  /* 0x0000e80001007983 */ /* 0x000ea80000300800 */
[----:B------:R1:W-:Y:S01]  /*8bdb0*/  LDGSTS.E [R124+0xb80], desc[UR22][R126.64], P2 ;  /* 0x00b800007e7c7fae */ /* 0x0003e200091a1016 */
[----:B------:R-:W-:-:S03]  /*8bdc0*/  IADD3 R151, P3, PT, R151, UR14, RZ ;  /* 0x0000000e97977c10 */ /* 0x000fc6000ff7e0ff */
[----:B------:R-:W-:Y:S01]  /*8bdd0*/  LDGSTS.E [R124+0xf80], desc[UR22][R88.64], P2 ;  /* 0x00f80000587c7fae */ /* 0x000fe200091a1016 */
[----:B------:R-:W-:Y:S02]  /*8bde0*/  IADD3.X R150, PT, PT, R150, UR15, RZ, P3, !PT ;  /* 0x0000000f96967c10 */ /* 0x000fe40009ffe4ff */
[----:B------:R-:W-:Y:S01]  /*8bdf0*/  IADD3 R167, P4, PT, R167, UR14, RZ ;  /* 0x0000000ea7a77c10 */ /* 0x000fe2000ff9e0ff */
[----:B------:R-:W2:Y:S01]  /*8be00*/  LDL.LU R15, [R1+0x128] ;  /* 0x00012800010f7983 */ /* 0x000ea20000300800 */
        /* <DEDUP_REMOVED lines=34> */
[----:B----4-:R-:W-:Y:S01]  /*8c030*/  IADD3.X R246, PT, PT, R246, UR15, RZ, P3, !PT ;  /* 0x0000000ff6f67c10 */ /* 0x010fe20009ffe4ff */
[----:B-1----:R-:W-:-:S04]  /*8c040*/  IMAD.MOV.U32 R126, RZ, RZ, R247 ;  /* 0x000000ffff7e7224 */ /* 0x002fc800078e00f7 */
        /* <DEDUP_REMOVED lines=9> */
[----:B-1----:R-:W3:Y:S01]  /*8c0e0*/  LDL.LU R20, [R1+0x124] ;  /* 0x0001240001147983 */ /* 0x002ee20000300800 */
[----:B------:R-:W-:-:S03]  /*8c0f0*/  IADD3 R16, P3, PT, R16, UR14, RZ ;  /* 0x0000000e10107c10 */ /* 0x000fc6000ff7e0ff */
[----:B------:R1:W-:Y:S01]  /*8c100*/  LDGSTS.E [R124+0x3780], desc[UR22][R126.64], P2 ;  /* 0x037800007e7c7fae */ /* 0x0003e200091a1016 */
[----:B------:R-:W-:-:S03]  /*8c110*/  IADD3.X R17, PT, PT, R17, UR15, RZ, P3, !PT ;  /* 0x0000000f11117c10 */ /* 0x000fc60009ffe4ff */
[----:B------:R4:W-:Y:S01]  /*8c120*/  STL [R1+0x68], R16 ;  /* 0x0000681001007387 */ /* 0x0009e20000100800 */
[----:B------:R-:W-:-:S03]  /*8c130*/  IADD3 R18, P4, PT, R18, UR14, RZ ;  /* 0x0000000e12127c10 */ /* 0x000fc6000ff9e0ff */
[----:B------:R4:W-:Y:S01]  /*8c140*/  STL [R1+0x64], R17 ;  /* 0x0000641101007387 */ /* 0x0009e20000100800 */
[----:B-1----:R-:W-:Y:S01]  /*8c150*/  IMAD.MOV.U32 R126, RZ, RZ, R16 ;  /* 0x000000ffff7e7224 */ /* 0x002fe200078e0010 */
[----:B------:R-:W-:Y:S01]  /*8c160*/  IADD3.X R19, PT, PT, R19, UR15, RZ, P4, !PT ;  /* 0x0000000f13137c10 */ /* 0x000fe2000a7fe4ff */
[----:B------:R-:W-:Y:S01]  /*8c170*/  IMAD.MOV.U32 R127, RZ, RZ, R17 ;  /* 0x000000ffff7f7224 */ /* 0x000fe200078e0011 */
[----:B------:R1:W-:Y:S04]  /*8c180*/  STL [R1+0xa8], R18 ;  /* 0x0000a81201007387 */ /* 0x0003e80000100800 */
[----:B----4-:R-:W4:Y:S01]  /*8c190*/  LDL.LU R16, [R1+0x168] ;  /* 0x0001680001107983 */ /* 0x010f220000300800 */
[----:B------:R-:W-:-:S03]  /*8c1a0*/  IADD3 R0, P3, PT, R0, UR14, RZ ;  /* 0x0000000e00007c10 */ /* 0x000fc6000ff7e0ff */
[----:B------:R1:W-:Y:S04]  /*8c1b0*/  STL [R1+0xa4], R19 ;  /* 0x0000a41301007387 */ /* 0x0003e80000100800 */
[----:B------:R1:W-:Y:S04]  /*8c1c0*/  LDGSTS.E [R124+0x3b80], desc[UR22][R126.64], P2 ;  /* 0x03b800007e7c7fae */ /* 0x0003e800091a1016 */
[----:B------:R-:W4:Y:S01]  /*8c1d0*/  LDL.LU R17, [R1+0x1a8] ;  /* 0x0001a80001117983 */ /* 0x000f220000300800 */
[----:B------:R-:W-:Y:S01]  /*8c1e0*/  IADD3 R15, P4, PT, R15, UR14, RZ ;  /* 0x0000000e0f0f7c10 */ /* 0x000fe2000ff9e0ff */
[----:B-1----:R-:W-:-:S02]  /*8c1f0*/  IMAD.MOV.U32 R126, RZ, RZ, R18 ;  /* 0x000000ffff7e7224 */ /* 0x002fc400078e0012 */
[----:B------:R-:W-:Y:S01]  /*8c200*/  IMAD.MOV.U32 R127, RZ, RZ, R19 ;  /* 0x000000ffff7f7224 */ /* 0x000fe200078e0013 */
[----:B------:R-:W4:Y:S04]  /*8c210*/  LDL.LU R18, [R1+0x164] ;  /* 0x0001640001127983 */ /* 0x000f280000300800 */
[----:B------:R-:W4:Y:S04]  /*8c220*/  LDL.LU R19, [R1+0x1a4] ;  /* 0x0001a40001137983 */ /* 0x000f280000300800 */
[----:B------:R1:W-:Y:S04]  /*8c230*/  LDGSTS.E [R124+0x3f80], desc[UR22][R126.64], P2 ;  /* 0x03f800007e7c7fae */ /* 0x0003e800091a1016 */
[----:B------:R2:W-:Y:S01]  /*8c240*/  STL [R1+0xe8], R0 ;  /* 0x0000e80001007387 */ /* 0x0005e20000100800 */
[----:B-1----:R-:W-:Y:S01]  /*8c250*/  IMAD.MOV.U32 R126, RZ, RZ, R0 ;  /* 0x000000ffff7e7224 */ /* 0x002fe200078e0000 */
[----:B--2---:R-:W-:-:S02]  /*8c260*/  IADD3.X R3, PT, PT, R3, UR15, RZ, P3, !PT ;  /* 0x0000000f03037c10 */ /* 0x004fc40009ffe4ff */
[----:B---3--:R-:W-:-:S03]  /*8c270*/  IADD3.X R20, PT, PT, R20, UR15, RZ, P4, !PT ;  /* 0x0000000f14147c10 */ /* 0x008fc6000a7fe4ff */
[----:B------:R-:W-:Y:S01]  /*8c280*/  IMAD.MOV.U32 R127, RZ, RZ, R3 ;  /* 0x000000ffff7f7224 */ /* 0x000fe200078e0003 */
[----:B------:R1:W-:Y:S04]  /*8c290*/  STL [R1+0xe4], R3 ;  /* 0x0000e40301007387 */ /* 0x0003e80000100800 */
[----:B------:R2:W-:Y:S04]  /*8c2a0*/  STL [R1+0x128], R15 ;  /* 0x0001280f01007387 */ /* 0x0005e80000100800 */
[----:B------:R-:W3:Y:S04]  /*8c2b0*/  LDL.LU R0, [R1+0x1e8] ;  /* 0x0001e80001007983 */ /* 0x000ee80000300800 */
[----:B------:R2:W-:Y:S04]  /*8c2c0*/  STL [R1+0x124], R20 ;  /* 0x0001241401007387 */ /* 0x0005e80000100800 */
[----:B------:R2:W-:Y:S04]  /*8c2d0*/  LDGSTS.E [R124+0x4380], desc[UR22][R126.64], P2 ;  /* 0x043800007e7c7fae */ /* 0x0005e800091a1016 */
[----:B-1----:R-:W3:Y:S01]  /*8c2e0*/  LDL.LU R3, [R1+0x228] ;  /* 0x0002280001037983 */ /* 0x002ee20000300800 */
[----:B--2---:R-:W-:-:S03]  /*8c2f0*/  IMAD.MOV.U32 R126, RZ, RZ, R15 ;  /* 0x000000ffff7e7224 */ /* 0x004fc600078e000f */
[----:B------:R-:W2:Y:S01]  /*8c300*/  LDL.LU R15, [R1+0x1e4] ;  /* 0x0001e400010f7983 */ /* 0x000ea20000300800 */
[----:B------:R-:W-:-:S03]  /*8c310*/  IMAD.MOV.U32 R127, RZ, RZ, R20 ;  /* 0x000000ffff7f7224 */ /* 0x000fc600078e0014 */
[----:B------:R-:W2:Y:S01]  /*8c320*/  LDL.LU R20, [R1+0x224] ;  /* 0x0002240001147983 */ /* 0x000ea20000300800 */
[----:B----4-:R-:W-:Y:S02]  /*8c330*/  IADD3 R16, P3, PT, R16, UR14, RZ ;  /* 0x0000000e10107c10 */ /* 0x010fe4000ff7e0ff */
[----:B------:R-:W-:Y:S01]  /*8c340*/  IADD3 R17, P4, PT, R17, UR14, RZ ;  /* 0x0000000e11117c10 */ /* 0x000fe2000ff9e0ff */
[----:B------:R1:W-:Y:S01]  /*8c350*/  LDGSTS.E [R124+0x4780], desc[UR22][R126.64], P2 ;  /* 0x047800007e7c7fae */ /* 0x0003e200091a1016 */
[----:B------:R-:W-:-:S03]  /*8c360*/  IADD3.X R18, PT, PT, R18, UR15, RZ, P3, !PT ;  /* 0x0000000f12127c10 */ /* 0x000fc60009ffe4ff */
[----:B------:R4:W-:Y:S01]  /*8c370*/  STL [R1+0x168], R16 ;  /* 0x0001681001007387 */ /* 0x0009e20000100800 */
[----:B------:R-:W-:Y:S01]  /*8c380*/  IADD3.X R19, PT, PT, R19, UR15, RZ, P4, !PT ;  /* 0x0000000f13137c10 */ /* 0x000fe2000a7fe4ff */
[----:B-1----:R-:W-:Y:S02]  /*8c390*/  IMAD.MOV.U32 R126, RZ, RZ, R16 ;  /* 0x000000ffff7e7224 */ /* 0x002fe400078e0010 */
[----:B------:R1:W-:Y:S01]  /*8c3a0*/  STL [R1+0x164], R18 ;  /* 0x0001641201007387 */ /* 0x0003e20000100800 */
[----:B------:R-:W-:-:S03]  /*8c3b0*/  IMAD.MOV.U32 R127, RZ, RZ, R18 ;  /* 0x000000ffff7f7224 */ /* 0x000fc600078e0012 */
[----:B------:R1:W-:Y:S04]  /*8c3c0*/  STL [R1+0x1a8], R17 ;  /* 0x0001a81101007387 */ /* 0x0003e80000100800 */
[----:B----4-:R-:W4:Y:S04]  /*8c3d0*/  LDL.LU R16, [R1+0x268] ;  /* 0x0002680001107983 */ /* 0x010f280000300800 */
[----:B------:R1:W-:Y:S04]  /*8c3e0*/  STL [R1+0x1a4], R19 ;  /* 0x0001a41301007387 */ /* 0x0003e80000100800 */
[----:B------:R1:W-:Y:S04]  /*8c3f0*/  LDGSTS.E [R124+0x4b80], desc[UR22][R126.64], P2 ;  /* 0x04b800007e7c7fae */ /* 0x0003e800091a1016 */
[----:B-1----:R-:W4:Y:S01]  /*8c400*/  LDL.LU R18, [R1+0x2a8] ;  /* 0x0002a80001127983 */ /* 0x002f220000300800 */
[----:B------:R-:W-:-:S02]  /*8c410*/  IMAD.MOV.U32 R126, RZ, RZ, R17 ;  /* 0x000000ffff7e7224 */ /* 0x000fc400078e0011 */
[----:B------:R-:W-:Y:S01]  /*8c420*/  IMAD.MOV.U32 R127, RZ, RZ, R19 ;  /* 0x000000ffff7f7224 */ /* 0x000fe200078e0013 */
[----:B------:R-:W4:Y:S04]  /*8c430*/  LDL.LU R17, [R1+0x264] ;  /* 0x0002640001117983 */ /* 0x000f280000300800 */
[----:B------:R-:W4:Y:S04]  /*8c440*/  LDL.LU R19, [R1+0x2a4] ;  /* 0x0002a40001137983 */ /* 0x000f280000300800 */
[----:B------:R1:W-:Y:S01]  /*8c450*/  LDGSTS.E [R124+0x4f80], desc[UR22][R126.64], P2 ;  /* 0x04f800007e7c7fae */ /* 0x0003e200091a1016 */
[----:B---3--:R-:W-:-:S05]  /*8c460*/  IADD3 R0, P3, PT, R0, UR14, RZ ;  /* 0x0000000e00007c10 */ /* 0x008fca000ff7e0ff */
        /* <DEDUP_REMOVED lines=54> */
[----:B------:R1:W-:Y:S04]  /*8c7d0*/  LDGSTS.E [R124+0x6780], desc[UR22][R126.64], P2 ;  /* 0x067800007e7c7fae */ /* 0x0003e800091a1016 */
[----:B------:R4:W-:Y:S01]  /*8c7e0*/  STL [R1+0x368], R16 ;  /* 0x0003681001007387 */ /* 0x0009e20000100800 */
[----:B------:R-:W-:Y:S01]  /*8c7f0*/  IADD3.X R18, PT, PT, R18, UR15, RZ, P3, !PT ;  /* 0x0000000f12127c10 */ /* 0x000fe20009ffe4ff */
[----:B-1----:R-:W-:Y:S01]  /*8c800*/  IMAD.MOV.U32 R126, RZ, RZ, R16 ;  /* 0x000000ffff7e7224 */ /* 0x002fe200078e0010 */
[----:B------:R-:W-:-:S03]  /*8c810*/  IADD3.X R19, PT, PT, R19, UR15, RZ, P4, !PT ;  /* 0x0000000f13137c10 */ /* 0x000fc6000a7fe4ff */
[----:B------:R-:W-:Y:S01]  /*8c820*/  IMAD.MOV.U32 R127, RZ, RZ, R18 ;  /* 0x000000ffff7f7224 */ /* 0x000fe200078e0012 */
[----:B------:R1:W-:Y:S04]  /*8c830*/  STL [R1+0x364], R18 ;  /* 0x0003641201007387 */ /* 0x0003e80000100800 */
        /* <DEDUP_REMOVED lines=99> */
[----:B----4-:R-:W-:-:S03]  /*8ce70*/  IADD3 R16, P3, PT, R16, UR14, RZ ;  /* 0x0000000e10107c10 */ /* 0x010fc6000ff7e0ff */
[----:B------:R1:W-:Y:S01]  /*8ce80*/  LDGSTS.E [R124+0x21780], desc[UR22][R126.64], P2 ;  /* 0x217800007e7c7fae */ /* 0x0003e200091a1016 */
[----:B------:R-:W-:-:S03]  /*8ce90*/  IADD3 R18, P4, PT, R18, UR14, RZ ;  /* 0x0000000e12127c10 */ /* 0x000fc6000ff9e0ff */
        /* <DEDUP_REMOVED lines=107> */
[----:B------:R-:W-:Y:S02]  /*8d550*/  IADD3 R17, P4, PT, R17, UR14, RZ ;  /* 0x0000000e11117c10 */ /* 0x000fe4000ff9e0ff */
[----:B------:R-:W-:Y:S01]  /*8d560*/  IADD3.X R18, PT, PT, R18, UR15, RZ, P3, !PT ;  /* 0x0000000f12127c10 */ /* 0x000fe20009ffe4ff */
[----:B-1----:R-:W-:Y:S01]  /*8d570*/  IMAD.MOV.U32 R126, RZ, RZ, R16 ;  /* 0x000000ffff7e7224 */ /* 0x002fe200078e0010 */
[----:B------:R-:W-:-:S03]  /*8d580*/  IADD3.X R19, PT, PT, R19, UR15, RZ, P4, !PT ;  /* 0x0000000f13137c10 */ /* 0x000fc6000a7fe4ff */
[----:B------:R-:W-:Y:S01]  /*8d590*/  IMAD.MOV.U32 R127, RZ, RZ, R18 ;  /* 0x000000ffff7f7224 */ /* 0x000fe200078e0012 */
[----:B------:R-:W-:Y:S04]  /*8d5a0*/  STL [R1+0x968], R16 ;  /* 0x0009681001007387 */ /* 0x000fe80000100800 */
[----:B------:R1:W-:Y:S04]  /*8d5b0*/  LDGSTS.E [R124+0x24b80], desc[UR22][R126.64], P2 ;  /* 0x24b800007e7c7fae */ /* 0x0003e800091a1016 */
[----:B------:R4:W-:Y:S04]  /*8d5c0*/  STL [R1+0x964], R18 ;  /* 0x0009641201007387 */ /* 0x0009e80000100800 */
[----:B------:R-:W-:Y:S01]  /*8d5d0*/  STL [R1+0x9a8], R17 ;  /* 0x0009a81101007387 */ /* 0x000fe20000100800 */
[----:B-1----:R-:W-:-:S02]  /*8d5e0*/  IMAD.MOV.U32 R126, RZ, RZ, R17 ;  /* 0x000000ffff7e7224 */ /* 0x002fc400078e0011 */
[----:B------:R-:W-:Y:S01]  /*8d5f0*/  IMAD.MOV.U32 R127, RZ, RZ, R19 ;  /* 0x000000ffff7f7224 */ /* 0x000fe200078e0013 */
[----:B----4-:R-:W4:Y:S04]  /*8d600*/  LDL.LU R18, [R1+0xa68] ;  /* 0x000a680001127983 */ /* 0x010f280000300800 */
[----:B------:R1:W-:Y:S04]  /*8d610*/  LDGSTS.E [R124+0x24f80], desc[UR22][R126.64], P2 ;  /* 0x24f800007e7c7fae */ /* 0x0003e800091a1016 */
[----:B------:R1:W-:Y:S04]  /*8d620*/  STL [R1+0x9a4], R19 ;  /* 0x0009a41301007387 */ /* 0x0003e80000100800 */
[----:B------:R-:W4:Y:S04]  /*8d630*/  LDL.LU R16, [R1+0xaa8] ;  /* 0x000aa80001107983 */ /* 0x000f280000300800 */
[----:B-1----:R-:W5:Y:S04]  /*8d640*/  LDL.LU R19, [R1+0x1840] ;  /* 0x0018400001137983 */ /* 0x002f680000300800 */
[----:B------:R-:W4:Y:S01]  /*8d650*/  LDL.LU R17, [R1+0xaa4] ;  /* 0x000aa40001117983 */ /* 0x000f220000300800 */
[----:B---3--:R-:W-:-:S05]  /*8d660*/  IADD3 R0, P3, PT, R0, UR14, RZ ;  /* 0x0000000e00007c10 */ /* 0x008fca000ff7e0ff */
[----:B------:R-:W-:Y:S01]  /*8d670*/  IMAD.MOV.U32 R126, RZ, RZ, R0 ;  /* 0x000000ffff7e7224 */ /* 0x000fe200078e0000 */
[----:B------:R-:W-:Y:S01]  /*8d680*/  IADD3 R3, P4, PT, R3, UR14, RZ ;  /* 0x0000000e03037c10 */ /* 0x000fe2000ff9e0ff */
[----:B------:R-:W-:Y:S01]  /*8d690*/  STL [R1+0x9e8], R0 ;  /* 0x0009e80001007387 */ /* 0x000fe20000100800 */
[----:B--2---:R-:W-:Y:S02]  /*8d6a0*/  IADD3.X R15, PT, PT, R15, UR15, RZ, P3, !PT ;  /* 0x0000000f0f0f7c10 */ /* 0x004fe40009ffe4ff */
[----:B------:R-:W-:-:S03]  /*8d6b0*/  IADD3.X R20, PT, PT, R20, UR15, RZ, P4, !PT ;  /* 0x0000000f14147c10 */ /* 0x000fc6000a7fe4ff */
[----:B------:R-:W-:Y:S01]  /*8d6c0*/  IMAD.MOV.U32 R127, RZ, RZ, R15 ;  /* 0x000000ffff7f7224 */ /* 0x000fe200078e000f */
[----:B------:R1:W-:Y:S04]  /*8d6d0*/  STL [R1+0x9e4], R15 ;  /* 0x0009e40f01007387 */ /* 0x0003e80000100800 */
[----:B------:R2:W-:Y:S04]  /*8d6e0*/  LDGSTS.E [R124+0x25380], desc[UR22][R126.64], P2 ;  /* 0x253800007e7c7fae */ /* 0x0005e800091a1016 */
[----:B------:R-:W-:Y:S04]  /*8d6f0*/  STL [R1+0xa28], R3 ;  /* 0x000a280301007387 */ /* 0x000fe80000100800 */
[----:B-1----:R-:W3:Y:S01]  /*8d700*/  LDL.LU R15, [R1+0xae8] ;  /* 0x000ae800010f7983 */ /* 0x002ee20000300800 */
[----:B--2---:R-:W-:-:S02]  /*8d710*/  IMAD.MOV.U32 R126, RZ, RZ, R3 ;  /* 0x000000ffff7e7224 */ /* 0x004fc400078e0003 */
[----:B------:R-:W-:Y:S01]  /*8d720*/  IMAD.MOV.U32 R127, RZ, RZ, R20 ;  /* 0x000000ffff7f7224 */ /* 0x000fe200078e0014 */
[----:B------:R1:W-:Y:S04]  /*8d730*/  STL [R1+0xa24], R20 ;  /* 0x000a241401007387 */ /* 0x0003e80000100800 */
[----:B------:R-:W2:Y:S04]  /*8d740*/  LDL.LU R0, [R1+0xb28] ;  /* 0x000b280001007983 */ /* 0x000ea80000300800 */
[----:B------:R4:W-:Y:S04]  /*8d750*/  LDGSTS.E [R124+0x25780], desc[UR22][R126.64], P2 ;  /* 0x257800007e7c7fae */ /* 0x0009e800091a1016 */
[----:B-1----:R-:W5:Y:S04]  /*8d760*/  LDL.LU R20, [R1+0x183c] ;  /* 0x00183c0001147983 */ /* 0x002f680000300800 */
[----:B------:R-:W2:Y:S04]  /*8d770*/  LDL.LU R3, [R1+0xb24] ;  /* 0x000b240001037983 */ /* 0x000ea80000300800 */
[----:B------:R-:W2:Y:S01]  /*8d780*/  LDL.LU R127, [R1+0xa64] ;  /* 0x000a6400017f7983 */ /* 0x000ea20000300800 */
[----:B----4-:R-:W-:-:S05]  /*8d790*/  IADD3 R18, P3, PT, R18, UR14, RZ ;  /* 0x0000000e12127c10 */ /* 0x010fca000ff7e0ff */
[----:B------:R-:W-:Y:S01]  /*8d7a0*/  IMAD.MOV.U32 R126, RZ, RZ, R18 ;  /* 0x000000ffff7e7224 */ /* 0x000fe200078e0012 */
[----:B------:R-:W-:Y:S01]  /*8d7b0*/  IADD3 R16, P4, PT, R16, UR14, RZ ;  /* 0x0000000e10107c10 */ /* 0x000fe2000ff9e0ff */
[----:B------:R1:W-:Y:S03]  /*8d7c0*/  STL [R1+0xa68], R18 ;  /* 0x000a681201007387 */ /* 0x0003e60000100800 */
[----:B------:R-:W-:Y:S02]  /*8d7d0*/  IADD3.X R17, PT, PT, R17, UR15, RZ, P4, !PT ;  /* 0x0000000f11117c10 */ /* 0x000fe4000a7fe4ff */
[----:B--2---:R-:W-:-:S05]  /*8d7e0*/  IADD3.X R127, PT, PT, R127, UR15, RZ, P3, !PT ;  /* 0x0000000f7f7f7c10 */ /* 0x004fca0009ffe4ff */
[----:B------:R2:W-:Y:S04]  /*8d7f0*/  STL [R1+0xa64], R127 ;  /* 0x000a647f01007387 */ /* 0x0005e80000100800 */
[----:B------:R4:W-:Y:S04]  /*8d800*/  LDGSTS.E [R124+0x25b80], desc[UR22][R126.64], P2 ;  /* 0x25b800007e7c7fae */ /* 0x0009e800091a1016 */
[----:B------:R-:W-:Y:S04]  /*8d810*/  STL [R1+0xaa8], R16 ;  /* 0x000aa81001007387 */ /* 0x000fe80000100800 */
[----:B-1----:R-:W3:Y:S01]  /*8d820*/  LDL.LU R18, [R1+0xba8] ;  /* 0x000ba80001127983 */ /* 0x002ee20000300800 */
[----:B----4-:R-:W-:-:S02]  /*8d830*/  IMAD.MOV.U32 R126, RZ, RZ, R16 ;  /* 0x000000ffff7e7224 */ /* 0x010fc400078e0010 */
[----:B--2---:R-:W-:Y:S01]  /*8d840*/  IMAD.MOV.U32 R127, RZ, RZ, R17 ;  /* 0x000000ffff7f7224 */ /* 0x004fe200078e0011 */
[----:B------:R1:W-:Y:S04]  /*8d850*/  STL [R1+0xaa4], R17 ;  /* 0x000aa41101007387 */ /* 0x0003e80000100800 */
[----:B------:R2:W-:Y:S04]  /*8d860*/  LDGSTS.E [R124+0x25f80], desc[UR22][R126.64], P2 ;  /* 0x25f800007e7c7fae */ /* 0x0005e800091a1016 */
[----:B-1----:R-:W4:Y:S04]  /*8d870*/  LDL.LU R17, [R1+0xba4] ;  /* 0x000ba40001117983 */ /* 0x002f280000300800 */
[----:B------:R-:W4:Y:S04]  /*8d880*/  LDL.LU R16, [R1+0xc28] ;  /* 0x000c280001107983 */ /* 0x000f280000300800 */
[----:B------:R-:W4:Y:S01]  /*8d890*/  LDL.LU R127, [R1+0xae4] ;  /* 0x000ae400017f7983 */ /* 0x000f220000300800 */
[----:B---3--:R-:W-:-:S02]  /*8d8a0*/  IADD3 R15, P3, PT, R15, UR14, RZ ;  /* 0x0000000e0f0f7c10 */ /* 0x008fc4000ff7e0ff */
[----:B------:R-:W-:-:S03]  /*8d8b0*/  IADD3 R0, P4, PT, R0, UR14, RZ ;  /* 0x0000000e00007c10 */ /* 0x000fc6000ff9e0ff */
[----:B--2---:R-:W-:Y:S01]  /*8d8c0*/  IMAD.MOV.U32 R126, RZ, RZ, R15 ;  /* 0x000000ffff7e7224 */ /* 0x004fe200078e000f */
[----:B------:R-:W-:Y:S01]  /*8d8d0*/  IADD3.X R3, PT, PT, R3, UR15, RZ, P4, !PT ;  /* 0x0000000f03037c10 */ /* 0x000fe2000a7fe4ff */
[----:B------:R1:W-:Y:S01]  /*8d8e0*/  STL [R1+0xae8], R15 ;  /* 0x000ae80f01007387 */ /* 0x0003e20000100800 */
[----:B----4-:R-:W-:-:S05]  /*8d8f0*/  IADD3.X R127, PT, PT, R127, UR15, RZ, P3, !PT ;  /* 0x0000000f7f7f7c10 */ /* 0x010fca0009ffe4ff */
[----:B------:R2:W-:Y:S04]  /*8d900*/  STL [R1+0xae4], R127 ;  /* 0x000ae47f01007387 */ /* 0x0005e80000100800 */
[----:B------:R3:W-:Y:S04]  /*8d910*/  LDGSTS.E [R124+0x26380], desc[UR22][R126.64], P2 ;  /* 0x263800007e7c7fae */ /* 0x0007e800091a1016 */
[----:B------:R4:W-:Y:S04]  /*8d920*/  STL [R1+0xb28], R0 ;  /* 0x000b280001007387 */ /* 0x0009e80000100800 */
[----:B-1----:R-:W4:Y:S01]  /*8d930*/  LDL.LU R15, [R1+0xc24] ;  /* 0x000c2400010f7983 */ /* 0x002f220000300800 */
[----:B---3--:R-:W-:-:S02]  /*8d940*/  IMAD.MOV.U32 R126, RZ, RZ, R0 ;  /* 0x000000ffff7e7224 */ /* 0x008fc400078e0000 */
[----:B--2---:R-:W-:Y:S01]  /*8d950*/  IMAD.MOV.U32 R127, RZ, RZ, R3 ;  /* 0x000000ffff7f7224 */ /* 0x004fe200078e0003 */
[----:B------:R1:W-:Y:S04]  /*8d960*/  STL [R1+0xb24], R3 ;  /* 0x000b240301007387 */ /* 0x0003e80000100800 */
[----:B----4-:R-:W2:Y:S04]  /*8d970*/  LDL.LU R0, [R1+0xca4] ;  /* 0x000ca40001007983 */ /* 0x010ea80000300800 */
[----:B------:R3:W-:Y:S04]  /*8d980*/  LDGSTS.E [R124+0x26780], desc[UR22][R126.64], P2 ;  /* 0x267800007e7c7fae */ /* 0x0007e800091a1016 */
[----:B-1----:R-:W4:Y:S04]  /*8d990*/  LDL.LU R3, [R1+0xca8] ;  /* 0x000ca80001037983 */ /* 0x002f280000300800 */
[----:B------:R-:W2:Y:S04]  /*8d9a0*/  LDL.LU R126, [R1+0xb64] ;  /* 0x000b6400017e7983 */ /* 0x000ea80000300800 */
[----:B------:R-:W3:Y:S01]  /*8d9b0*/  LDL.LU R127, [R1+0xb68] ;  /* 0x000b6800017f7983 */ /* 0x000ee20000300800 */
[----:B------:R-:W-:-:S04]  /*8d9c0*/  IADD3 R18, P4, PT, R18, UR14, RZ ;  /* 0x0000000e12127c10 */ /* 0x000fc8000ff9e0ff */
[----:B------:R-:W-:Y:S02]  /*8d9d0*/  IADD3.X R17, PT, PT, R17, UR15, RZ, P4, !PT ;  /* 0x0000000f11117c10 */ /* 0x000fe4000a7fe4ff */
[----:B---3--:R-:W-:-:S04]  /*8d9e0*/  IADD3 R127, P3, PT, R127, UR14, RZ ;  /* 0x0000000e7f7f7c10 */ /* 0x008fc8000ff7e0ff */
[----:B--2---:R-:W-:Y:S01]  /*8d9f0*/  IADD3.X R126, PT, PT, R126, UR15, RZ, P3, !PT ;  /* 0x0000000f7e7e7c10 */ /* 0x004fe20009ffe4ff */
[----:B------:R1:W-:Y:S04]  /*8da00*/  STL [R1+0xb68], R127 ;  /* 0x000b687f01007387 */ /* 0x0003e80000100800 */
[----:B------:R2:W-:Y:S01]  /*8da10*/  STL [R1+0xb64], R126 ;  /* 0x000b647e01007387 */ /* 0x0005e20000100800 */
[----:B-1----:R-:W-:-:S04]  /*8da20*/  LOP3.LUT R127, R127, R126, RZ, 0x3c, !PT ;  /* 0x0000007e7f7f7212 */ /* 0x002fc800078e3cff */
[----:B--2---:R-:W-:-:S04]  /*8da30*/  LOP3.LUT R126, R127, R126, RZ, 0x3c, !PT ;  /* 0x0000007e7f7e7212 */ /* 0x004fc800078e3cff */
[----:B------:R-:W-:Y:S01]  /*8da40*/  LOP3.LUT R127, R127, R126, RZ, 0x3c, !PT ;  /* 0x0000007e7f7f7212 */ /* 0x000fe200078e3cff */
[----:B------:R-:W-:Y:S04]  /*8da50*/  STL [R1+0xba8], R18 ;  /* 0x000ba81201007387 */ /* 0x000fe80000100800 */
[----:B------:R1:W-:Y:S04]  /*8da60*/  LDGSTS.E [R124+0x26b80], desc[UR22][R126.64], P2 ;  /* 0x26b800007e7c7fae */ /* 0x0003e800091a1016 */
[----:B------:R2:W-:Y:S01]  /*8da70*/  STL [R1+0xba4], R17 ;  /* 0x000ba41101007387 */ /* 0x0005e20000100800 */
[----:B-1----:R-:W-:-:S02]  /*8da80*/  IMAD.MOV.U32 R126, RZ, RZ, R18 ;  /* 0x000000ffff7e7224 */ /* 0x002fc400078e0012 */
[----:B------:R-:W-:Y:S02]  /*8da90*/  IMAD.MOV.U32 R127, RZ, RZ, R17 ;  /* 0x000000ffff7f7224 */ /* 0x000fe400078e0011 */
[----:B--2---:R-:W5:Y:S04]  /*8daa0*/  LDL.LU R17, [R1+0x1838] ;  /* 0x0018380001117983 */ /* 0x004f680000300800 */
[----:B------:R-:W5:Y:S04]  /*8dab0*/  LDL.LU R18, [R1+0x1834] ;  /* 0x0018340001127983 */ /* 0x000f680000300800 */
[----:B------:R1:W-:Y:S04]  /*8dac0*/  LDGSTS.E [R124+0x26f80], desc[UR22][R126.64], P2 ;  /* 0x26f800007e7c7fae */ /* 0x0003e800091a1016 */
[----:B------:R-:W2:Y:S04]  /*8dad0*/  LDL.LU R126, [R1+0xbe4] ;  /* 0x000be400017e7983 */ /* 0x000ea80000300800 */
[----:B------:R-:W1:Y:S01]  /*8dae0*/  LDL.LU R127, [R1+0xbe8] ;  /* 0x000be800017f7983 */ /* 0x000e620000300800 */
[----:B------:R-:W-:-:S04]  /*8daf0*/  IADD3 R16, P4, PT, R16, UR14, RZ ;  /* 0x0000000e10107c10 */ /* 0x000fc8000ff9e0ff */
[----:B------:R-:W-:Y:S02]  /*8db00*/  IADD3.X R15, PT, PT, R15, UR15, RZ, P4, !PT ;  /* 0x0000000f0f0f7c10 */ /* 0x000fe4000a7fe4ff */
[----:B-1----:R-:W-:-:S04]  /*8db10*/  IADD3 R127, P3, PT, R127, UR14, RZ ;  /* 0x0000000e7f7f7c10 */ /* 0x002fc8000ff7e0ff */
        /* <DEDUP_REMOVED lines=16> */
[----:B----4-:R-:W-:-:S04]  /*8dc20*/  IADD3 R3, P4, PT, R3, UR14, RZ ;  /* 0x0000000e03037c10 */ /* 0x010fc8000ff9e0ff */
        /* <DEDUP_REMOVED lines=14> */
[----:B------:R1:W-:Y:S01]  /*8dd10*/  LDGSTS.E [R124+0x27f80], desc[UR22][R126.64], P2 ;  /* 0x27f800007e7c7fae */ /* 0x0003e200091a1016 */
[----:B------:R-:W2:Y:S01]  /*8dd20*/  S2R R3, SR_TID.X ;  /* 0x0000000000037919 */ /* 0x000ea20000002100 */
[----:B------:R-:W-:Y:S02]  /*8dd30*/  UIADD3 UR17, UPT, UPT, UR17, 0x1, URZ ;  /* 0x0000000111117890 */ /* 0x000fe4000fffe0ff */
[----:B------:R-:W-:Y:S01]  /*8dd40*/  UIADD3 UR19, UPT, UPT, UR6, 0x1, URZ ;  /* 0x0000000106137890 */ /* 0x000fe2000fffe0ff */
[----:B------:R-:W0:Y:S04]  /*8dd50*/  LDGDEPBAR ;  /* 0x00000000000079af */ /* 0x000e280000000000 */
[----:B------:R-:W3:Y:S01]  /*8dd60*/  LDL R127, [R1+0xe48] ;  /* 0x000e4800017f7983 */ /* 0x000ee20000100800 */
[----:B------:R-:W-:-:S04]  /*8dd70*/  UISETP.GT.AND UP1, UPT, UR17, 0x1, UPT ;  /* 0x000000011100788c */ /* 0x000fc8000bf24270 */
[----:B------:R-:W-:Y:S01]  /*8dd80*/  USEL UR5, URZ, 0x1, !UP1 ;  /* 0x00000001ff057887 */ /* 0x000fe2000c800000 */
[----:B-1----:R-:W-:Y:S01]  /*8dd90*/  IMAD.U32 R124, RZ, RZ, UR9 ;  /* 0x00000009ff7c7e24 */ /* 0x002fe2000f8e00ff */
[----:B------:R-:W-:Y:S02]  /*8dda0*/  USEL UR17, UR17, URZ, !UP1 ;  /* 0x000000ff11117287 */ /* 0x000fe4000c800000 */
[----:B------:R-:W-:Y:S01]  /*8ddb0*/  ULOP3.LUT UR5, UR9, UR5, URZ, 0x3c, !UPT ;  /* 0x0000000509057292 */ /* 0x000fe2000f8e3cff */
[----:B------:R-:W-:Y:S01]  /*8ddc0*/  UMOV UR16, UR8 ;  /* 0x0000000800107c82 */ /* 0x000fe20008000000 */
[----:B--2---:R-:W-:-:S04]  /*8ddd0*/  SHF.R.U32.HI R3, RZ, 0x6, R3 ;  /* 0x00000006ff037819 */ /* 0x004fc80000011603 */
[----:B------:R-:W-:Y:S02]  /*8dde0*/  SGXT.U32 R3, R3, 0x1 ;  /* 0x000000010303781a */ /* 0x000fe40000000000 */
[----:B---3--:R-:W-:Y:S01]  /*8ddf0*/  ISETP.NE.U32.AND P2, PT, R127, UR6, PT ;  /* 0x000000067f007c0c */ /* 0x008fe2000bf45070 */
[----:B------:R-:W-:-:S12]  /*8de00*/  UMOV UR6, UR19 ;  /* 0x0000001300067c82 */ /* 0x000fd80008000000 */
[----:B------:R-:W-:Y:S05]  /*8de10*/  @P2 BRA `(.L_x_10) ;  /* 0xfffffeb000bc2947 */ /* 0x000fea000383ffff */
.L_x_7:
[----:B------:R-:W-:Y:S05]  /*8de20*/  @!P1 BRA `(.L_x_11) ;  /* 0x0000000000109947 */ /* 0x000fea0003800000 */
[----:B------:R-:W-:-:S06]  /*8de30*/  USHF.L.U32 UR9, UR9, 0x1f, URZ ;  /* 0x0000001f09097899 */ /* 0x000fcc00080006ff */
[----:B------:R-:W-:-:S04]  /*8de40*/  IMAD.U32 R2, RZ, RZ, UR9 ;  /* 0x00000009ff027e24 */ /* 0x000fc8000f8e00ff */
[----:B------:R-:W2:Y:S02]  /*8de50*/  SYNCS.PHASECHK.TRANS64.TRYWAIT P0, [UR8], R2 ;  /* 0x00000002ff0075a7 */ /* 0x000ea40008001108 */
[----:B--2---:R-:W-:Y:S05]  /*8de60*/  @!P0 BRA `(.L_x_12) ;  /* 0x0000009000ec8947 */ /* 0x004fea0003800000 */
.L_x_11:
[----:B------:R-:W-:-:S04]  /*8de70*/  DEPBAR.LE SB0, 0x0 ;  /* 0x000080000000791a */ /* 0x000fc80000000000 */
[----:B------:R-:W-:Y:S06]  /*8de80*/  BAR.SYNC.DEFER_BLOCKING 0x0 ;  /* 0x0000000000007b1d */ /* 0x000fec0000010000 */
[----:B------:R-:W2:Y:S01]  /*8de90*/  LDCU UR4, c[0x0][0x3b4] ;  /* 0x00007680ff0477ac */ /* 0x000ea20008000800 */
[----:B------:R-:W3:Y:S01]  /*8dea0*/  S2R R6, SR_TID.X ;  /* 0x0000000000067919 */ /* 0x000ee20000002100 */
[----:B------:R-:W4:Y:S01]  /*8deb0*/  LDCU.128 UR12, c[0x0][0x390] ;  /* 0x00007200ff0c77ac */ /* 0x000f220008000c00 */
[----:B------:R-:W1:Y:S01]  /*8dec0*/  LDCU UR6, c[0x0][0x39c] ;  /* 0x00007380ff0677ac */ /* 0x000e620008000800 */
[----:B------:R-:W1:Y:S01]  /*8ded0*/  LDCU UR5, c[0x0][0x39c] ;  /* 0x00007380ff0577ac */ /* 0x000e620008000800 */
[----:B------:R-:W1:Y:S01]  /*8dee0*/  LDCU UR8, c[0x0][0x39c] ;  /* 0x00007380ff0877ac */ /* 0x000e620008000800 */
[----:B------:R-:W1:Y:S02]  /*8def0*/  @!P5 SYNCS.CCTL.IV [UR7+0x1b0000] ;  /* 0x1b000000ff00d9b1 */ /* 0x000e640008000007 */
[----:B-1----:R-:W-:Y:S06]  /*8df00*/  BAR.SYNC.DEFER_BLOCKING 0x0 ;  /* 0x0000000000007b1d */ /* 0x002fec0000010000 */
[----:B------:R-:W1:Y:S01]  /*8df10*/  LDCU UR9, c[0x0][0x39c] ;  /* 0x00007380ff0977ac */ /* 0x000e620008000800 */
[----:B------:R-:W1:Y:S01]  /*8df20*/  LDTM.x64 R188, tmem[UR11] ;  /* 0x0000000b00bc79ee */ /* 0x000e620008340000 */
[C---:B---3--:R-:W-:Y:S01]  /*8df30*/  IMAD.SHL.U32 R2, R6.reuse, 0x10, RZ ;  /* 0x0000001006027824 */ /* 0x048fe200078e00ff */
[C---:B------:R-:W-:Y:S01]  /*8df40*/  LOP3.LUT R7, R6.reuse, 0x60, RZ, 0xc0, !PT ;  /* 0x0000006006077812 */ /* 0x040fe200078ec0ff */
[C---:B------:R-:W-:Y:S01]  /*8df50*/  IMAD.SHL.U32 R4, R6.reuse, 0x80, RZ ;  /* 0x0000008006047824 */ /* 0x040fe200078e00ff */
[----:B------:R-:W-:-:S02]  /*8df60*/  LOP3.LUT R252, R6, 0x7f, RZ, 0xc0, !PT ;  /* 0x0000007f06fc7812 */ /* 0x000fc400078ec0ff */
[----:B------:R-:W-:Y:S02]  /*8df70*/  LOP3.LUT R2, R2, 0xf0, RZ, 0xc0, !PT ;  /* 0x000000f002027812 */ /* 0x000fe400078ec0ff */
[----:B------:R-:W-:Y:S01]  /*8df80*/  LOP3.LUT R5, R4, 0x800, RZ, 0xc0, !PT ;  /* 0x0000080004057812 */ /* 0x000fe200078ec0ff */
[----:B------:R-:W3:Y:S03]  /*8df90*/  @!P5 SYNCS.CCTL.IV [UR7+0x1b0008] ;  /* 0x1b000800ff00d9b1 */ /* 0x000ee60008000007 */
[----:B------:R-:W-:-:S05]  /*8dfa0*/  IADD3 R2, PT, PT, R2, UR7, R5 ;  /* 0x0000000702027c10 */ /* 0x000fca000fffe005 */
[----:B------:R-:W-:Y:S01]  /*8dfb0*/  IMAD R2, R7, 0x8, R2 ;  /* 0x0000000807027824 */ /* 0x000fe200078e0202 */
[----:B-1----:R1:W-:Y:S04]  /*8dfc0*/  STL.64 [R1+0x1840], R246 ;  /* 0x001840f601007387 */ /* 0x0023e80000100a00 */
[----:B------:R2:W-:Y:S04]  /*8dfd0*/  STL.64 [R1+0x1838], R244 ;  /* 0x001838f401007387 */ /* 0x0005e80000100a00 */
[----:B------:R3:W-:Y:S04]  /*8dfe0*/  STL.64 [R1+0x1830], R250 ;  /* 0x001830fa01007387 */ /* 0x0007e80000100a00 */
[----:B------:R4:W-:Y:S01]  /*8dff0*/  STL.64 [R1+0x1828], R248 ;  /* 0x001828f801007387 */ /* 0x0009e20000100a00 */
[----:B-1----:R-:W-:-:S02]  /*8e000*/  IMAD.MOV.U32 R246, RZ, RZ, R192 ;  /* 0x000000fffff67224 */ /* 0x002fc400078e00c0 */
[----:B------:R-:W-:Y:S02]  /*8e010*/  IMAD.MOV.U32 R247, RZ, RZ, R194 ;  /* 0x000000fffff77224 */ /* 0x000fe400078e00c2 */
[----:B--2---:R-:W-:Y:S02]  /*8e020*/  IMAD.MOV.U32 R244, RZ, RZ, R188 ;  /* 0x000000fffff47224 */ /* 0x004fe400078e00bc */
[----:B------:R-:W-:Y:S02]  /*8e030*/  IMAD.MOV.U32 R245, RZ, RZ, R190 ;  /* 0x000000fffff57224 */ /* 0x000fe400078e00be */
[----:B---3--:R-:W-:Y:S02]  /*8e040*/  IMAD.MOV.U32 R250, RZ, RZ, R193 ;  /* 0x000000fffffa7224 */ /* 0x008fe400078e00c1 */
[----:B------:R-:W-:Y:S02]  /*8e050*/  IMAD.MOV.U32 R251, RZ, RZ, R195 ;  /* 0x000000fffffb7224 */ /* 0x000fe400078e00c3 */
[----:B----4-:R-:W-:-:S02]  /*8e060*/  IMAD.MOV.U32 R248, RZ, RZ, R189 ;  /* 0x000000fffff87224 */ /* 0x010fc400078e00bd */
[----:B------:R-:W-:Y:S02]  /*8e070*/  IMAD.MOV.U32 R249, RZ, RZ, R191 ;  /* 0x000000fffff97224 */ /* 0x000fe400078e00bf */
[----:B------:R-:W-:Y:S01]  /*8e080*/  LDTM.x64 R132, tmem[UR11+0x40] ;  /* 0x0000400b008479ee */ /* 0x000fe20008340000 */
[----:B------:R-:W-:Y:S01]  /*8e090*/  LDTM.x64 R68, tmem[UR11+0x80] ;  /* 0x0000800b004479ee */ /* 0x000fe20008340000 */
[----:B-----5:R-:W1:Y:S01]  /*8e0a0*/  LDTM.x64 R4, tmem[UR11+0xc0] ;  /* 0x0000c00b000479ee */ /* 0x020e620008340000 */
[----:B------:R-:W-:Y:S01]  /*8e0b0*/  NOP ;  /* 0x0000000000007918 */ /* 0x000fe20000000000 */
[----:B------:R2:W-:Y:S04]  /*8e0c0*/  STS.128 [R2], R244 ;  /* 0x000000f402007388 */ /* 0x0005e80000000c00 */
[----:B------:R3:W-:Y:S01]  /*8e0d0*/  STS.128 [R2+0x400], R248 ;  /* 0x000400f802007388 */ /* 0x0007e20000000c00 */
[----:B------:R-:W-:Y:S01]  /*8e0e0*/  LEA R252, R252, UR7, 0x4 ;  /* 0x00000007fcfc7c11 */ /* 0x000fe2000f8e20ff */
[----:B------:R-:W4:Y:S02]  /*8e0f0*/  LDCU UR7, c[0x0][0x39c] ;  /* 0x00007380ff0777ac */ /* 0x000f240008000800 */
[----:B--2---:R-:W2:Y:S01]  /*8e100*/  LDL.LU.64 R246, [R1+0x1840] ;  /* 0x0018400001f67983 */ /* 0x004ea20000300a00 */
[----:B---3--:R-:W-:-:S03]  /*8e110*/  IMAD.MOV.U32 R249, RZ, RZ, R197 ;  /* 0x000000fffff97224 */ /* 0x008fc600078e00c5 */
[----:B------:R-:W3:Y:S01]  /*8e120*/  LDL.LU.64 R244, [R1+0x1838] ;  /* 0x0018380001f47983 */ /* 0x000ee20000300a00 */
[----:B------:R-:W-:Y:S02]  /*8e130*/  IMAD.MOV.U32 R248, RZ, RZ, R199 ;  /* 0x000000fffff87224 */ /* 0x000fe400078e00c7 */
[----:B------:R-:W-:Y:S02]  /*8e140*/  IMAD.MOV.U32 R197, RZ, RZ, R198 ;  /* 0x000000ffffc57224 */ /* 0x000fe400078e00c6 */
[----:B------:R-:W-:Y:S02]  /*8e150*/  IMAD.MOV.U32 R199, RZ, RZ, R202 ;  /* 0x000000ffffc77224 */ /* 0x000fe400078e00ca */
[----:B------:R-:W-:Y:S01]  /*8e160*/  IMAD.MOV.U32 R198, RZ, RZ, R200 ;  /* 0x000000ffffc67224 */ /* 0x000fe200078e00c8 */
[----:B-1----:R-:W-:Y:S01]  /*8e170*/  BAR.SYNC.DEFER_BLOCKING 0x0 ;  /* 0x0000000000007b1d */ /* 0x002fe20000010000 */
[----:B------:R-:W-:Y:S02]  /*8e180*/  IMAD.MOV.U32 R202, RZ, RZ, R201 ;  /* 0x000000ffffca7224 */ /* 0x000fe400078e00c9 */
[----:B------:R-:W-:-:S02]  /*8e190*/  IMAD.MOV.U32 R200, RZ, RZ, R249 ;  /* 0x000000ffffc87224 */ /* 0x000fc400078e00f9 */
[----:B------:R-:W-:Y:S02]  /*8e1a0*/  IMAD.MOV.U32 R201, RZ, RZ, R248 ;  /* 0x000000ffffc97224 */ /* 0x000fe400078e00f8 */
[----:B------:R-:W1:Y:S04]  /*8e1b0*/  LDS.128 R248, [R252] ;  /* 0x00000000fcf87984 */ /* 0x000e680000000c00 */
[----:B-1----:R-:W-:Y:S04]  /*8e1c0*/  STL.64 [R1+0x40], R248 ;  /* 0x000040f801007387 */ /* 0x002fe80000100a00 */
[----:B------:R-:W-:Y:S04]  /*8e1d0*/  STL.64 [R1+0x48], R250 ;  /* 0x000048fa01007387 */ /* 0x000fe80000100a00 */
[----:B------:R-:W1:Y:S01]  /*8e1e0*/  LDS.128 R248, [R252+0x800] ;  /* 0x00080000fcf87984 */ /* 0x000e620000000c00 */
[----:B------:R-:W-:Y:S06]  /*8e1f0*/  BAR.SYNC.DEFER_BLOCKING 0x0 ;  /* 0x0000000000007b1d */ /* 0x000fec0000010000 */
[----:B------:R-:W-:Y:S04]  /*8e200*/  STS.128 [R2], R196 ;  /* 0x000000c402007388 */ /* 0x000fe80000000c00 */
[----:B------:R-:W-:Y:S04]  /*8e210*/  STS.128 [R2+0x400], R200 ;  /* 0x000400c802007388 */ /* 0x000fe80000000c00 */
[----:B-1----:R-:W-:Y:S04]  /*8e220*/  STL.64 [R1+0x60], R248 ;  /* 0x000060f801007387 */ /* 0x002fe80000100a00 */
[----:B------:R1:W-:Y:S04]  /*8e230*/  STL.64 [R1+0x68], R250 ;  /* 0x000068fa01007387 */ /* 0x0003e80000100a00 */
[----:B-1----:R-:W4:Y:S04]  /*8e240*/  LDL.LU.64 R250, [R1+0x1830] ;  /* 0x0018300001fa7983 */ /* 0x002f280000300a00 */
[----:B------:R-:W4:Y:S01]  /*8e250*/  LDL.LU.64 R248, [R1+0x1828] ;  /* 0x0018280001f87983 */ /* 0x000f220000300a00 */
[----:B------:R-:W-:-:S02]  /*8e260*/  IMAD.MOV.U32 R196, RZ, RZ, R204 ;  /* 0x000000ffffc47224 */ /* 0x000fc400078e00cc */
[----:B------:R-:W-:Y:S02]  /*8e270*/  IMAD.MOV.U32 R197, RZ, RZ, R206 ;  /* 0x000000ffffc57224 */ /* 0x000fe400078e00ce */
[----:B------:R-:W-:Y:S02]  /*8e280*/  IMAD.MOV.U32 R198, RZ, RZ, R208 ;  /* 0x000000ffffc67224 */ /* 0x000fe400078e00d0 */
[----:B------:R-:W-:Y:S01]  /*8e290*/  IMAD.MOV.U32 R199, RZ, RZ, R210 ;  /* 0x000000ffffc77224 */ /* 0x000fe200078e00d2 */
[----:B------:R-:W-:Y:S01]  /*8e2a0*/  BAR.SYNC.DEFER_BLOCKING 0x0 ;  /* 0x0000000000007b1d */ /* 0x000fe20000010000 */
[----:B------:R-:W-:Y:S02]  /*8e2b0*/  IMAD.MOV.U32 R200, RZ, RZ, R205 ;  /* 0x000000ffffc87224 */ /* 0x000fe400078e00cd */
[----:B------:R-:W-:Y:S02]  /*8e2c0*/  IMAD.MOV.U32 R201, RZ, RZ, R207 ;  /* 0x000000ffffc97224 */ /* 0x000fe400078e00cf */
[----:B------:R-:W-:-:S02]  /*8e2d0*/  IMAD.MOV.U32 R202, RZ, RZ, R209 ;  /* 0x000000ffffca7224 */ /* 0x000fc400078e00d1 */
[----:B------:R-:W-:Y:S02]  /*8e2e0*/  IMAD.MOV.U32 R203, RZ, RZ, R211 ;  /* 0x000000ffffcb7224 */ /* 0x000fe400078e00d3 */
[----:B------:R-:W1:Y:S04]  /*8e2f0*/  LDS.128 R208, [R252] ;  /* 0x00000000fcd07984 */ /* 0x000e680000000c00 */
[----:B------:R-:W1:Y:S01]  /*8e300*/  LDS.128 R204, [R252+0x800] ;  /* 0x00080000fccc7984 */ /* 0x000e620000000c00 */
[----:B------:R-:W-:Y:S06]  /*8e310*/  BAR.SYNC.DEFER_BLOCKING 0x0 ;  /* 0x0000000000007b1d */ /* 0x000fec0000010000 */
[----:B------:R1:W-:Y:S04]  /*8e320*/  STS.128 [R2], R196 ;  /* 0x000000c402007388 */ /* 0x0003e80000000c00 */
[----:B------:R-:W-:Y:S01]  /*8e330*/  STS.128 [R2+0x400], R200 ;  /* 0x000400c802007388 */ /* 0x000fe20000000c00 */
[----:B------:R-:W-:Y:S06]  /*8e340*/  BAR.SYNC.DEFER_BLOCKING 0x0 ;  /* 0x0000000000007b1d */ /* 0x000fec0000010000 */
[----:B-1----:R-:W-:Y:S01]  /*8e350*/  STL.64 [R1+0x30], R208 ;  /* 0x000030d001007387 */ /* 0x002fe20000100a00 */
[----:B------:R-:W-:-:S02]  /*8e360*/  IMAD.MOV.U32 R196, RZ, RZ, R212 ;  /* 0x000000ffffc47224 */ /* 0x000fc400078e00d4 */
[----:B------:R-:W-:Y:S01]  /*8e370*/  IMAD.MOV.U32 R197, RZ, RZ, R214 ;  /* 0x000000ffffc57224 */ /* 0x000fe200078e00d6 */
[----:B------:R-:W-:Y:S01]  /*8e380*/  STL.64 [R1+0x38], R210 ;  /* 0x000038d201007387 */ /* 0x000fe20000100a00 */
[----:B------:R-:W-:Y:S02]  /*8e390*/  IMAD.MOV.U32 R198, RZ, RZ, R216 ;  /* 0x000000ffffc67224 */ /* 0x000fe400078e00d8 */
[----:B------:R-:W-:Y:S01]  /*8e3a0*/  IMAD.MOV.U32 R199, RZ, RZ, R218 ;  /* 0x000000ffffc77224 */ /* 0x000fe200078e00da */
[----:B------:R1:W-:Y:S01]  /*8e3b0*/  STL.64 [R1+0x50], R204 ;  /* 0x000050cc01007387 */ /* 0x0003e20000100a00 */
[----:B------:R-:W-:Y:S02]  /*8e3c0*/  IMAD.MOV.U32 R212, RZ, RZ, R229 ;  /* 0x000000ffffd47224 */ /* 0x000fe400078e00e5 */
[----:B------:R-:W-:Y:S01]  /*8e3d0*/  IMAD.MOV.U32 R214, RZ, RZ, R233 ;  /* 0x000000ffffd67224 */ /* 0x000fe200078e00e9 */
[----:B------:R1:W-:Y:S01]  /*8e3e0*/  STL.64 [R1+0x58], R206 ;  /* 0x000058ce01007387 */ /* 0x0003e20000100a00 */
[----:B------:R-:W-:-:S02]  /*8e3f0*/  IMAD.MOV.U32 R216, RZ, RZ, R236 ;  /* 0x000000ffffd87224 */ /* 0x000fc400078e00ec */
[----:B------:R-:W-:Y:S01]  /*8e400*/  IMAD.MOV.U32 R218, RZ, RZ, R240 ;  /* 0x000000ffffda7224 */ /* 0x000fe200078e00f0 */
[----:B------:R-:W1:Y:S04]  /*8e410*/  LDS.128 R208, [R252] ;  /* 0x00000000fcd07984 */ /* 0x000e680000000c00 */
[----:B------:R-:W1:Y:S02]  /*8e420*/  LDS.128 R200, [R252+0x800] ;  /* 0x00080000fcc87984 */ /* 0x000e640000000c00 */
[----:B-1----:R-:W-:Y:S02]  /*8e430*/  IMAD.MOV.U32 R204, RZ, RZ, R213 ;  /* 0x000000ffffcc7224 */ /* 0x002fe400078e00d5 */
[----:B------:R-:W-:Y:S01]  /*8e440*/  IMAD.MOV.U32 R205, RZ, RZ, R215 ;  /* 0x000000ffffcd7224 */ /* 0x000fe200078e00d7 */
[----:B------:R-:W-:Y:S01]  /*8e450*/  BAR.SYNC.DEFER_BLOCKING 0x0 ;  /* 0x0000000000007b1d */ /* 0x000fe20000010000 */
[----:B------:R-:W-:-:S02]  /*8e460*/  IMAD.MOV.U32 R206, RZ, RZ, R217 ;  /* 0x000000ffffce7224 */ /* 0x000fc400078e00d9 */
[----:B------:R-:W-:Y:S02]  /*8e470*/  IMAD.MOV.U32 R207, RZ, RZ, R219 ;  /* 0x000000ffffcf7224 */ /* 0x000fe400078e00db */
[----:B------:R-:W-:Y:S02]  /*8e480*/  IMAD.MOV.U32 R213, RZ, RZ, R231 ;  /* 0x000000ffffd57224 */ /* 0x000fe400078e00e7 */
[----:B------:R-:W-:Y:S02]  /*8e490*/  IMAD.MOV.U32 R215, RZ, RZ, R235 ;  /* 0x000000ffffd77224 */ /* 0x000fe400078e00eb */
[----:B------:R-:W-:Y:S02]  /*8e4a0*/  IMAD.MOV.U32 R217, RZ, RZ, R238 ;  /* 0x000000ffffd97224 */ /* 0x000fe400078e00ee */
[----:B------:R-:W-:Y:S01]  /*8e4b0*/  IMAD.MOV.U32 R219, RZ, RZ, R242 ;  /* 0x000000ffffdb7224 */ /* 0x000fe200078e00f2 */
[----:B------:R-:W-:Y:S04]  /*8e4c0*/  STS.128 [R2], R196 ;  /* 0x000000c402007388 */ /* 0x000fe80000000c00 */
[----:B------:R-:W-:Y:S01]  /*8e4d0*/  STS.128 [R2+0x400], R204 ;  /* 0x000400cc02007388 */ /* 0x000fe20000000c00 */
[----:B------:R-:W-:Y:S06]  /*8e4e0*/  BAR.SYNC.DEFER_BLOCKING 0x0 ;  /* 0x0000000000007b1d */ /* 0x000fec0000010000 */
[----:B------:R1:W-:Y:S04]  /*8e4f0*/  STL.64 [R1+0x20], R208 ;  /* 0x000020d001007387 */ /* 0x0003e80000100a00 */
[----:B------:R1:W-:Y:S04]  /*8e500*/  STL.64 [R1+0x28], R210 ;  /* 0x000028d201007387 */ /* 0x0003e80000100a00 */
[----:B------:R1:W-:Y:S04]  /*8e510*/  STL.64 [R1+0x10], R200 ;  /* 0x000010c801007387 */ /* 0x0003e80000100a00 */
[----:B------:R1:W-:Y:S02]  /*8e520*/  STL.64 [R1+0x18], R202 ;  /* 0x000018ca01007387 */ /* 0x0003e40000100a00 */
[----:B-1----:R-:W-:-:S02]  /*8e530*/  IMAD.MOV.U32 R208, RZ, RZ, R221 ;  /* 0x000000ffffd07224 */ /* 0x002fc400078e00dd */
[----:B------:R-:W-:Y:S01]  /*8e540*/  IMAD.MOV.U32 R209, RZ, RZ, R223 ;  /* 0x000000ffffd17224 */ /* 0x000fe200078e00df */
[----:B------:R-:W1:Y:S01]  /*8e550*/  LDS.128 R204, [R252] ;  /* 0x00000000fccc7984 */ /* 0x000e620000000c00 */
[----:B------:R-:W-:Y:S02]  /*8e560*/  IMAD.MOV.U32 R210, RZ, RZ, R225 ;  /* 0x000000ffffd27224 */ /* 0x000fe400078e00e1 */
[----:B------:R-:W-:Y:S01]  /*8e570*/  IMAD.MOV.U32 R211, RZ, RZ, R227 ;  /* 0x000000ffffd37224 */ /* 0x000fe200078e00e3 */
[----:B------:R-:W-:Y:S01]  /*8e580*/  LDS.128 R196, [R252+0x800] ;  /* 0x00080000fcc47984 */ /* 0x000fe20000000c00 */
[----:B------:R-:W-:Y:S02]  /*8e590*/  IMAD.MOV.U32 R200, RZ, RZ, R220 ;  /* 0x000000ffffc87224 */ /* 0x000fe400078e00dc */
[----:B------:R-:W-:Y:S01]  /*8e5a0*/  IMAD.MOV.U32 R201, RZ, RZ, R222 ;  /* 0x000000ffffc97224 */ /* 0x000fe200078e00de */
[----:B------:R-:W-:Y:S01]  /*8e5b0*/  BAR.SYNC.DEFER_BLOCKING 0x0 ;  /* 0x0000000000007b1d */ /* 0x000fe20000010000 */
[----:B------:R-:W-:-:S02]  /*8e5c0*/  IMAD.MOV.U32 R202, RZ, RZ, R224 ;  /* 0x000000ffffca7224 */ /* 0x000fc400078e00e0 */
[----:B------:R-:W-:Y:S02]  /*8e5d0*/  IMAD.MOV.U32 R203, RZ, RZ, R226 ;  /* 0x000000ffffcb7224 */ /* 0x000fe400078e00e2 */
[----:B------:R-:W-:Y:S02]  /*8e5e0*/  IMAD.MOV.U32 R220, RZ, RZ, R237 ;  /* 0x000000ffffdc7224 */ /* 0x000fe400078e00ed */
[----:B------:R-:W-:Y:S02]  /*8e5f0*/  IMAD.MOV.U32 R221, RZ, RZ, R239 ;  /* 0x000000ffffdd7224 */ /* 0x000fe400078e00ef */
[----:B------:R-:W-:Y:S02]  /*8e600*/  IMAD.MOV.U32 R222, RZ, RZ, R241 ;  /* 0x000000ffffde7224 */ /* 0x000fe400078e00f1 */
[----:B------:R-:W-:Y:S02]  /*8e610*/  IMAD.MOV.U32 R223, RZ, RZ, R243 ;  /* 0x000000ffffdf7224 */ /* 0x000fe400078e00f3 */
[----:B---3--:R-:W-:Y:S01]  /*8e620*/  IMAD.MOV.U32 R224, RZ, RZ, R244 ;  /* 0x000000ffffe07224 */ /* 0x008fe200078e00f4 */
[----:B------:R-:W-:Y:S04]  /*8e630*/  STS.128 [R2], R200 ;  /* 0x000000c802007388 */ /* 0x000fe80000000c00 */
[----:B------:R-:W-:Y:S01]  /*8e640*/  STS.128 [R2+0x400], R208 ;  /* 0x000400d002007388 */ /* 0x000fe20000000c00 */
[----:B------:R-:W-:Y:S06]  /*8e650*/  BAR.SYNC.DEFER_BLOCKING 0x0 ;  /* 0x0000000000007b1d */ /* 0x000fec0000010000 */
[----:B-1----:R1:W-:Y:S04]  /*8e660*/  STL.64 [R1], R204 ;  /* 0x000000cc01007387 */ /* 0x0023e80000100a00 */
[----:B------:R3:W-:Y:S01]  /*8e670*/  STL.64 [R1+0x8], R206 ;  /* 0x000008ce01007387 */ /* 0x0007e20000100a00 */
[----:B--2---:R-:W-:-:S02]  /*8e680*/  IMAD.MOV.U32 R225, RZ, RZ, R246 ;  /* 0x000000ffffe17224 */ /* 0x004fc400078e00f6 */
[----:B------:R-:W-:Y:S01]  /*8e690*/  IMAD.MOV.U32 R229, RZ, RZ, R247 ;  /* 0x000000ffffe57224 */ /* 0x000fe200078e00f7 */
[----:B------:R-:W2:Y:S01]  /*8e6a0*/  LDL.LU R244, [R1+0x1710] ;  /* 0x0017100001f47983 */ /* 0x000ea20000300800 */
[----:B-1----:R-:W-:Y:S02]  /*8e6b0*/  IMAD.MOV.U32 R204, RZ, RZ, R228 ;  /* 0x000000ffffcc7224 */ /* 0x002fe400078e00e4 */
[----:B------:R-:W-:Y:S01]  /*8e6c0*/  IMAD.MOV.U32 R205, RZ, RZ, R230 ;  /* 0x000000ffffcd7224 */ /* 0x000fe200078e00e6 */
[----:B------:R-:W1:Y:S01]  /*8e6d0*/  LDS.128 R208, [R252] ;  /* 0x00000000fcd07984 */ /* 0x000e620000000c00 */
[----:B---3--:R-:W-:Y:S02]  /*8e6e0*/  IMAD.MOV.U32 R206, RZ, RZ, R232 ;  /* 0x000000ffffce7224 */ /* 0x008fe400078e00e8 */
[----:B------:R-:W-:Y:S01]  /*8e6f0*/  IMAD.MOV.U32 R207, RZ, RZ, R234 ;  /* 0x000000ffffcf7224 */ /* 0x000fe200078e00ea */
[----:B------:R-:W-:Y:S01]  /*8e700*/  LDS.128 R200, [R252+0x800] ;  /* 0x00080000fcc87984 */ /* 0x000fe20000000c00 */
[----:B------:R-:W-:Y:S06]  /*8e710*/  BAR.SYNC.DEFER_BLOCKING 0x0 ;  /* 0x0000000000007b1d */ /* 0x000fec0000010000 */
[----:B------:R-:W-:Y:S04]  /*8e720*/  STS.128 [R2], R204 ;  /* 0x000000cc02007388 */ /* 0x000fe80000000c00 */
[----:B------:R-:W-:Y:S01]  /*8e730*/  STS.128 [R2+0x400], R212 ;  /* 0x000400d402007388 */ /* 0x000fe20000000c00 */
[----:B------:R-:W-:Y:S06]  /*8e740*/  BAR.SYNC.DEFER_BLOCKING 0x0 ;  /* 0x0000000000007b1d */ /* 0x000fec0000010000 */
[----:B------:R-:W3:Y:S04]  /*8e750*/  LDS.128 R212, [R252] ;  /* 0x00000000fcd47984 */ /* 0x000ee80000000c00 */
[----:B------:R-:W-:Y:S01]  /*8e760*/  LDS.128 R204, [R252+0x800] ;  /* 0x00080000fccc7984 */ /* 0x000fe20000000c00 */
[----:B------:R-:W-:Y:S06]  /*8e770*/  BAR.SYNC.DEFER_BLOCKING 0x0 ;  /* 0x0000000000007b1d */ /* 0x000fec0000010000 */
[----:B------:R-:W-:Y:S04]  /*8e780*/  STS.128 [R2], R216 ;  /* 0x000000d802007388 */ /* 0x000fe80000000c00 */
[----:B------:R-:W-:Y:S01]  /*8e790*/  STS.128 [R2+0x400], R220 ;  /* 0x000400dc02007388 */ /* 0x000fe20000000c00 */
[----:B------:R-:W-:Y:S01]  /*8e7a0*/  BAR.SYNC.DEFER_BLOCKING 0x0 ;  /* 0x0000000000007b1d */ /* 0x000fe20000010000 */
[----:B----4-:R-:W-:-:S02]  /*8e7b0*/  IMAD.MOV.U32 R226, RZ, RZ, R248 ;  /* 0x000000ffffe27224 */ /* 0x010fc400078e00f8 */
[----:B------:R-:W-:-:S03]  /*8e7c0*/  IMAD.MOV.U32 R227, RZ, RZ, R250 ;  /* 0x000000ffffe37224 */ /* 0x000fc600078e00fa */
[----:B------:R-:W4:Y:S04]  /*8e7d0*/  LDS.128 R220, [R252] ;  /* 0x00000000fcdc7984 */ /* 0x000f280000000c00 */
[----:B------:R-:W-:Y:S01]  /*8e7e0*/  LDS.128 R216, [R252+0x800] ;  /* 0x00080000fcd87984 */ /* 0x000fe20000000c00 */
[----:B------:R-:W-:Y:S01]  /*8e7f0*/  BAR.SYNC.DEFER_BLOCKING 0x0 ;  /* 0x0000000000007b1d */ /* 0x000fe20000010000 */
[----:B------:R-:W-:Y:S02]  /*8e800*/  IMAD.MOV.U32 R228, RZ, RZ, R245 ;  /* 0x000000ffffe47224 */ /* 0x000fe400078e00f5 */
[----:B------:R-:W-:Y:S02]  /*8e810*/  IMAD.MOV.U32 R230, RZ, RZ, R249 ;  /* 0x000000ffffe67224 */ /* 0x000fe400078e00f9 */
[----:B------:R-:W-:-:S02]  /*8e820*/  IMAD.MOV.U32 R231, RZ, RZ, R251 ;  /* 0x000000ffffe77224 */ /* 0x000fc400078e00fb */
[----:B------:R-:W-:Y:S01]  /*8e830*/  IMAD.MOV.U32 R232, RZ, RZ, R132 ;  /* 0x000000ffffe87224 */ /* 0x000fe200078e0084 */
[----:B------:R-:W2:Y:S04]  /*8e840*/  LDL.LU R249, [R1+0x40] ;  /* 0x0000400001f97983 */ /* 0x000ea80000300800 */
[----:B------:R-:W-:Y:S04]  /*8e850*/  STS.128 [R2], R224 ;  /* 0x000000e002007388 */ /* 0x000fe80000000c00 */
[----:B------:R1:W-:Y:S01]  /*8e860*/  STS.128 [R2+0x400], R228 ;  /* 0x000400e402007388 */ /* 0x0003e20000000c00 */
[----:B------:R-:W-:Y:S01]  /*8e870*/  BAR.SYNC.DEFER_BLOCKING 0x0 ;  /* 0x0000000000007b1d */ /* 0x000fe20000010000 */
[----:B------:R-:W-:-:S02]  /*8e880*/  IMAD.MOV.U32 R132, RZ, RZ, R133 ;  /* 0x000000ffff847224 */ /* 0x000fc400078e0085 */
[----:B------:R-:W-:Y:S02]  /*8e890*/  IMAD.MOV.U32 R233, RZ, RZ, R134 ;  /* 0x000000ffffe97224 */ /* 0x000fe400078e0086 */
[----:B------:R-:W-:Y:S02]  /*8e8a0*/  IMAD.MOV.U32 R133, RZ, RZ, R135 ;  /* 0x000000ffff857224 */ /* 0x000fe400078e0087 */
[----:B------:R-:W-:Y:S01]  /*8e8b0*/  IMAD.MOV.U32 R234, RZ, RZ, R136 ;  /* 0x000000ffffea7224 */ /* 0x000fe200078e0088 */
[----:B------:R-:W2:Y:S01]  /*8e8c0*/  LDL.LU R247, [R1+0x44] ;  /* 0x0000440001f77983 */ /* 0x000ea20000300800 */
[----:B------:R-:W-:Y:S02]  /*8e8d0*/  IMAD.MOV.U32 R235, RZ, RZ, R138 ;  /* 0x000000ffffeb7224 */ /* 0x000fe400078e008a */
[----:B------:R-:W-:Y:S01]  /*8e8e0*/  IMAD.MOV.U32 R134, RZ, RZ, R137 ;  /* 0x000000ffff867224 */ /* 0x000fe200078e0089 */
[----:B------:R-:W2:Y:S01]  /*8e8f0*/  LDL.LU R245, [R1+0x48] ;  /* 0x0000480001f57983 */ /* 0x000ea20000300800 */
[----:B------:R-:W-:-:S03]  /*8e900*/  IMAD.MOV.U32 R135, RZ, RZ, R139 ;  /* 0x000000ffff877224 */ /* 0x000fc600078e008b */
[----:B------:R-:W2:Y:S04]  /*8e910*/  LDS.128 R224, [R252] ;  /* 0x00000000fce07984 */ /* 0x000ea80000000c00 */
[----:B------:R-:W-:Y:S01]  /*8e920*/  LDS.128 R136, [R252+0x800] ;  /* 0x00080000fc887984 */ /* 0x000fe20000000c00 */
[----:B------:R-:W-:Y:S06]  /*8e930*/  BAR.SYNC.DEFER_BLOCKING 0x0 ;  /* 0x0000000000007b1d */ /* 0x000fec0000010000 */
[----:B------:R3:W-:Y:S04]  /*8e940*/  STS.128 [R2], R232 ;  /* 0x000000e802007388 */ /* 0x0007e80000000c00 */
[----:B------:R-:W-:Y:S01]  /*8e950*/  STS.128 [R2+0x400], R132 ;  /* 0x0004008402007388 */ /* 0x000fe20000000c00 */
[----:B------:R-:W-:Y:S01]  /*8e960*/  BAR.SYNC.DEFER_BLOCKING 0x0 ;  /* 0x0000000000007b1d */ /* 0x000fe20000010000 */
[----:B-1----:R-:W-:-:S02]  /*8e970*/  IMAD.MOV.U32 R228, RZ, RZ, R140 ;  /* 0x000000ffffe47224 */ /* 0x002fc400078e008c */
[----:B------:R-:W-:Y:S02]  /*8e980*/  IMAD.MOV.U32 R229, RZ, RZ, R142 ;  /* 0x000000ffffe57224 */ /* 0x000fe400078e008e */
[----:B------:R-:W-:Y:S02]  /*8e990*/  IMAD.MOV.U32 R236, RZ, RZ, R141 ;  /* 0x000000ffffec7224 */ /* 0x000fe400078e008d */
[----:B------:R-:W-:Y:S02]  /*8e9a0*/  IMAD.MOV.U32 R237, RZ, RZ, R143 ;  /* 0x000000ffffed7224 */ /* 0x000fe400078e008f */
[----:B------:R-:W1:Y:S04]  /*8e9b0*/  LDS.128 R140, [R252] ;  /* 0x00000000fc8c7984 */ /* 0x000e680000000c00 */
[----:B------:R-:W-:Y:S01]  /*8e9c0*/  LDS.128 R132, [R252+0x800] ;  /* 0x00080000fc847984 */ /* 0x000fe20000000c00 */
[----:B------:R-:W-:-:S02]  /*8e9d0*/  IMAD.MOV.U32 R230, RZ, RZ, R144 ;  /* 0x000000ffffe67224 */ /* 0x000fc400078e0090 */
[----:B------:R-:W-:Y:S01]  /*8e9e0*/  IMAD.MOV.U32 R231, RZ, RZ, R146 ;  /* 0x000000ffffe77224 */ /* 0x000fe200078e0092 */
[----:B------:R-:W-:Y:S01]  /*8e9f0*/  BAR.SYNC.DEFER_BLOCKING 0x0 ;  /* 0x0000000000007b1d */ /* 0x000fe20000010000 */
[----:B------:R-:W-:Y:S02]  /*8ea00*/  IMAD.MOV.U32 R238, RZ, RZ, R145 ;  /* 0x000000ffffee7224 */ /* 0x000fe400078e0091 */
[----:B------:R-:W-:-:S03]  /*8ea10*/  IMAD.MOV.U32 R239, RZ, RZ, R147 ;  /* 0x000000ffffef7224 */ /* 0x000fc600078e0093 */
[----:B------:R1:W-:Y:S04]  /*8ea20*/  STS.128 [R2], R228 ;  /* 0x000000e402007388 */ /* 0x0003e80000000c00 */
[----:B------:R1:W-:Y:S01]  /*8ea30*/  STS.128 [R2+0x400], R236 ;  /* 0x000400ec02007388 */ /* 0x0003e20000000c00 */
[----:B------:R-:W-:Y:S02]  /*8ea40*/  IMAD.MOV.U32 R144, RZ, RZ, R148 ;  /* 0x000000ffff907224 */ /* 0x000fe400078e0094 */
[----:B------:R-:W-:Y:S02]  /*8ea50*/  IMAD.MOV.U32 R145, RZ, RZ, R150 ;  /* 0x000000ffff917224 */ /* 0x000fe400078e0096 */
[----:B------:R-:W-:Y:S02]  /*8ea60*/  IMAD.MOV.U32 R146, RZ, RZ, R152 ;  /* 0x000000ffff927224 */ /* 0x000fe400078e0098 */
[----:B------:R-:W-:Y:S01]  /*8ea70*/  IMAD.MOV.U32 R147, RZ, RZ, R154 ;  /* 0x000000ffff937224 */ /* 0x000fe200078e009a */
[----:B------:R-:W-:Y:S01]  /*8ea80*/  BAR.SYNC.DEFER_BLOCKING 0x0 ;  /* 0x0000000000007b1d */ /* 0x000fe20000010000 */
[----:B---3--:R-:W-:-:S02]  /*8ea90*/  IMAD.MOV.U32 R232, RZ, RZ, R149 ;  /* 0x000000ffffe87224 */ /* 0x008fc400078e0095 */
[----:B------:R-:W-:Y:S02]  /*8eaa0*/  IMAD.MOV.U32 R233, RZ, RZ, R151 ;  /* 0x000000ffffe97224 */ /* 0x000fe400078e0097 */
[----:B------:R-:W-:Y:S02]  /*8eab0*/  IMAD.MOV.U32 R234, RZ, RZ, R153 ;  /* 0x000000ffffea7224 */ /* 0x000fe400078e0099 */
[----:B------:R-:W-:Y:S02]  /*8eac0*/  IMAD.MOV.U32 R235, RZ, RZ, R155 ;  /* 0x000000ffffeb7224 */ /* 0x000fe400078e009b */
[----:B------:R-:W3:Y:S04]  /*8ead0*/  LDS.128 R152, [R252] ;  /* 0x00000000fc987984 */ /* 0x000ee80000000c00 */
[----:B------:R-:W-:Y:S01]  /*8eae0*/  LDS.128 R148, [R252+0x800] ;  /* 0x00080000fc947984 */ /* 0x000fe20000000c00 */
[----:B------:R-:W-:Y:S06]  /*8eaf0*/  BAR.SYNC.DEFER_BLOCKING 0x0 ;  /* 0x0000000000007b1d */ /* 0x000fec0000010000 */
[----:B------:R-:W-:Y:S04]  /*8eb00*/  STS.128 [R2], R144 ;  /* 0x0000009002007388 */ /* 0x000fe80000000c00 */
[----:B------:R3:W-:Y:S01]  /*8eb10*/  STS.128 [R2+0x400], R232 ;  /* 0x000400e802007388 */ /* 0x0007e20000000c00 */
        /* <DEDUP_REMOVED lines=82> */
[----:B------:R3:W-:Y:S04]  /*8f040*/  STS.128 [R2], R192 ;  /* 0x000000c002007388 */ /* 0x0007e80000000c00 */
[----:B------:R3:W-:Y:S01]  /*8f050*/  STS.128 [R2+0x400], R232 ;  /* 0x000400e802007388 */ /* 0x0007e20000000c00 */
[----:B-1----:R-:W-:-:S02]  /*8f060*/  IMAD.MOV.U32 R228, RZ, RZ, R76 ;  /* 0x000000ffffe47224 */ /* 0x002fc400078e004c */
        /* <DEDUP_REMOVED lines=9> */
[----:B------:R-:W-:Y:S01]  /*8f100*/  LDS.128 R76, [R252+0x800] ;  /* 0x00080000fc4c7984 */ /* 0x000fe20000000c00 */
[----:B------:R-:W-:Y:S06]  /*8f110*/  BAR.SYNC.DEFER_BLOCKING 0x0 ;  /* 0x0000000000007b1d */ /* 0x000fec0000010000 */
[----:B------:R1:W-:Y:S04]  /*8f120*/  STS.128 [R2], R228 ;  /* 0x000000e402007388 */ /* 0x0003e80000000c00 */
[----:B------:R1:W-:Y:S01]  /*8f130*/  STS.128 [R2+0x400], R236 ;  /* 0x000400ec02007388 */ /* 0x0003e20000000c00 */
[----:B---3--:R-:W-:-:S02]  /*8f140*/  IMAD.MOV.U32 R192, RZ, RZ, R84 ;  /* 0x000000ffffc07224 */ /* 0x008fc400078e0054 */
        /* <DEDUP_REMOVED lines=27> */
[----:B--2---:R-:W-:-:S02]  /*8f300*/  IMAD.MOV.U32 R192, RZ, RZ, R100 ;  /* 0x000000ffffc07224 */ /* 0x004fc400078e0064 */
        /* <DEDUP_REMOVED lines=8> */
[----:B------:R-:W2:Y:S04]  /*8f390*/  LDS.128 R104, [R252] ;  /* 0x00000000fc687984 */ /* 0x000ea80000000c00 */
        /* <DEDUP_REMOVED lines=43> */
[----:B------:R-:W-:Y:S01]  /*8f650*/  BAR.SYNC.DEFER_BLOCKING 0x0 ;  /* 0x0000000000007b1d */ /* 0x000fe20000010000 */
[----:B---3--:R-:W-:-:S05]  /*8f660*/  IMAD.MOV.U32 R192, RZ, RZ, R4 ;  /* 0x000000ffffc07224 */ /* 0x008fca00078e0004 */
[----:B------:R-:W-:Y:S04]  /*8f670*/  STS.128 [R2], R228 ;  /* 0x000000e402007388 */ /* 0x000fe80000000c00 */
[----:B------:R3:W-:Y:S01]  /*8f680*/  STS.128 [R2+0x400], R236 ;  /* 0x000400ec02007388 */ /* 0x0007e20000000c00 */
[----:B------:R-:W-:Y:S01]  /*8f690*/  BAR.SYNC.DEFER_BLOCKING 0x0 ;  /* 0x0000000000007b1d */ /* 0x000fe20000010000 */
[----:B------:R-:W-:Y:S02]  /*8f6a0*/  IMAD.MOV.U32 R4, RZ, RZ, R5 ;  /* 0x000000ffff047224 */ /* 0x000fe400078e0005 */
[----:B------:R-:W-:Y:S02]  /*8f6b0*/  IMAD.MOV.U32 R193, RZ, RZ, R6 ;  /* 0x000000ffffc17224 */ /* 0x000fe400078e0006 */
[----:B------:R-:W-:-:S02]  /*8f6c0*/  IMAD.MOV.U32 R5, RZ, RZ, R7 ;  /* 0x000000ffff057224 */ /* 0x000fc400078e0007 */
[----:B------:R-:W-:Y:S02]  /*8f6d0*/  IMAD.MOV.U32 R194, RZ, RZ, R8 ;  /* 0x000000ffffc27224 */ /* 0x000fe400078e0008 */
[----:B------:R-:W-:Y:S02]  /*8f6e0*/  IMAD.MOV.U32 R195, RZ, RZ, R10 ;  /* 0x000000ffffc37224 */ /* 0x000fe400078e000a */
[----:B------:R-:W-:Y:S02]  /*8f6f0*/  IMAD.MOV.U32 R6, RZ, RZ, R9 ;  /* 0x000000ffff067224 */ /* 0x000fe400078e0009 */
[----:B------:R-:W-:Y:S01]  /*8f700*/  IMAD.MOV.U32 R7, RZ, RZ, R11 ;  /* 0x000000ffff077224 */ /* 0x000fe200078e000b */
[----:B------:R-:W1:Y:S04]  /*8f710*/  LDS.128 R228, [R252] ;  /* 0x00000000fce47984 */ /* 0x000e680000000c00 */
[----:B------:R-:W-:Y:S01]  /*8f720*/  LDS.128 R8, [R252+0x800] ;  /* 0x00080000fc087984 */ /* 0x000fe20000000c00 */
[----:B------:R-:W-:Y:S06]  /*8f730*/  BAR.SYNC.DEFER_BLOCKING 0x0 ;  /* 0x0000000000007b1d */ /* 0x000fec0000010000 */
[----:B------:R-:W-:Y:S04]  /*8f740*/  STS.128 [R2], R192 ;  /* 0x000000c002007388 */ /* 0x000fe80000000c00 */
[----:B------:R1:W-:Y:S01]  /*8f750*/  STS.128 [R2+0x400], R4 ;  /* 0x0004000402007388 */ /* 0x0003e20000000c00 */
[----:B--2---:R-:W-:-:S02]  /*8f760*/  IMAD.MOV.U32 R232, RZ, RZ, R12 ;  /* 0x000000ffffe87224 */ /* 0x004fc400078e000c */
[----:B------:R-:W-:Y:S02]  /*8f770*/  IMAD.MOV.U32 R233, RZ, RZ, R14 ;  /* 0x000000ffffe97224 */ /* 0x000fe400078e000e */
[----:B------:R-:W-:Y:S02]  /*8f780*/  IMAD.MOV.U32 R234, RZ, RZ, R16 ;  /* 0x000000ffffea7224 */ /* 0x000fe400078e0010 */
[----:B------:R-:W-:Y:S01]  /*8f790*/  IMAD.MOV.U32 R235, RZ, RZ, R18 ;  /* 0x000000ffffeb7224 */ /* 0x000fe200078e0012 */
[----:B------:R-:W-:Y:S01]  /*8f7a0*/  BAR.SYNC.DEFER_BLOCKING 0x0 ;  /* 0x0000000000007b1d */ /* 0x000fe20000010000 */
[----:B---3--:R-:W-:Y:S02]  /*8f7b0*/  IMAD.MOV.U32 R236, RZ, RZ, R13 ;  /* 0x000000ffffec7224 */ /* 0x008fe400078e000d */
        /* <DEDUP_REMOVED lines=21> */
[----:B------:R-:W-:Y:S01]  /*8f910*/  STS.128 [R2+0x400], R192 ;  /* 0x000400c002007388 */ /* 0x000fe20000000c00 */
[----:B------:R-:W-:Y:S01]  /*8f920*/  BAR.SYNC.DEFER_BLOCKING 0x0 ;  /* 0x0000000000007b1d */ /* 0x000fe20000010000 */
[----:B---3--:R-:W-:-:S02]  /*8f930*/  IMAD.MOV.U32 R232, RZ, RZ, R28 ;  /* 0x000000ffffe87224 */ /* 0x008fc400078e001c */
[----:B------:R-:W-:Y:S02]  /*8f940*/  IMAD.MOV.U32 R233, RZ, RZ, R30 ;  /* 0x000000ffffe97224 */ /* 0x000fe400078e001e */
[----:B------:R-:W-:Y:S02]  /*8f950*/  IMAD.MOV.U32 R234, RZ, RZ, R32 ;  /* 0x000000ffffea7224 */ /* 0x000fe400078e0020 */
[----:B------:R-:W-:Y:S02]  /*8f960*/  IMAD.MOV.U32 R235, RZ, RZ, R34 ;  /* 0x000000ffffeb7224 */ /* 0x000fe400078e0022 */
[----:B--2---:R-:W-:Y:S02]  /*8f970*/  IMAD.MOV.U32 R236, RZ, RZ, R29 ;  /* 0x000000ffffec7224 */ /* 0x004fe400078e001d */
[----:B------:R-:W-:Y:S02]  /*8f980*/  IMAD.MOV.U32 R237, RZ, RZ, R31 ;  /* 0x000000ffffed7224 */ /* 0x000fe400078e001f */
[----:B------:R-:W-:-:S02]  /*8f990*/  IMAD.MOV.U32 R238, RZ, RZ, R33 ;  /* 0x000000ffffee7224 */ /* 0x000fc400078e0021 */
[----:B------:R-:W-:Y:S02]  /*8f9a0*/  IMAD.MOV.U32 R239, RZ, RZ, R35 ;  /* 0x000000ffffef7224 */ /* 0x000fe400078e0023 */
[----:B------:R-:W2:Y:S04]  /*8f9b0*/  LDS.128 R32, [R252] ;  /* 0x00000000fc207984 */ /* 0x000ea80000000c00 */
[----:B------:R-:W-:Y:S01]  /*8f9c0*/  LDS.128 R28, [R252+0x800] ;  /* 0x00080000fc1c7984 */ /* 0x000fe20000000c00 */
[----:B------:R-:W-:Y:S06]  /*8f9d0*/  BAR.SYNC.DEFER_BLOCKING 0x0 ;  /* 0x0000000000007b1d */ /* 0x000fec0000010000 */
[----:B------:R-:W-:Y:S04]  /*8f9e0*/  STS.128 [R2], R232 ;  /* 0x000000e802007388 */ /* 0x000fe80000000c00 */
[----:B------:R-:W-:Y:S01]  /*8f9f0*/  STS.128 [R2+0x400], R236 ;  /* 0x000400ec02007388 */ /* 0x000fe20000000c00 */
        /* <DEDUP_REMOVED lines=12> */
[----:B------:R-:W-:-:S05]  /*8fac0*/  ISETP.GE.AND P0, PT, R244, UR14, PT ;  /* 0x0000000ef4007c0c */ /* 0x000fca000bf06270 */
[----:B------:R3:W-:Y:S02]  /*8fad0*/  STS.128 [R2], R4 ;  /* 0x0000000402007388 */ /* 0x0007e40000000c00 */
[----:B---3--:R-:W-:Y:S02]  /*8fae0*/  IMAD R7, R244, UR4, RZ ;  /* 0x00000004f4077c24 */ /* 0x008fe4000f8e02ff */
[----:B------:R-:W-:Y:S01]  /*8faf0*/  STS.128 [R2+0x400], R240 ;  /* 0x000400f002007388 */ /* 0x000fe20000000c00 */
[----:B------:R-:W-:Y:S01]  /*8fb00*/  IMAD.MOV.U32 R234, RZ, RZ, R48 ;  /* 0x000000ffffea7224 */ /* 0x000fe200078e0030 */
[----:B------:R-:W3:Y:S01]  /*8fb10*/  LDC R4, c[0x0][0x3b8] ;  /* 0x0000ee00ff047b82 */ /* 0x000ee20000000800 */
[----:B------:R-:W-:Y:S01]  /*8fb20*/  IMAD.MOV.U32 R235, RZ, RZ, R50 ;  /* 0x000000ffffeb7224 */ /* 0x000fe200078e0032 */
[----:B------:R-:W2:Y:S01]  /*8fb30*/  LDL.LU R244, [R1+0x4c] ;  /* 0x00004c0001f47983 */ /* 0x000ea20000300800 */
[----:B------:R-:W-:Y:S02]  /*8fb40*/  IMAD.MOV.U32 R238, RZ, RZ, R49 ;  /* 0x000000ffffee7224 */ /* 0x000fe400078e0031 */
[----:B------:R-:W-:-:S03]  /*8fb50*/  IMAD.MOV.U32 R239, RZ, RZ, R51 ;  /* 0x000000ffffef7224 */ /* 0x000fc600078e0033 */
[----:B------:R-:W-:Y:S01]  /*8fb60*/  BAR.SYNC.DEFER_BLOCKING 0x0 ;  /* 0x0000000000007b1d */ /* 0x000fe20000010000 */
[----:B------:R-:W-:Y:S02]  /*8fb70*/  IMAD.MOV.U32 R232, RZ, RZ, R44 ;  /* 0x000000ffffe87224 */ /* 0x000fe400078e002c */
[----:B------:R-:W-:Y:S02]  /*8fb80*/  IMAD.MOV.U32 R233, RZ, RZ, R46 ;  /* 0x000000ffffe97224 */ /* 0x000fe400078e002e */
[----:B------:R-:W-:Y:S02]  /*8fb90*/  IMAD.MOV.U32 R236, RZ, RZ, R45 ;  /* 0x000000ffffec7224 */ /* 0x000fe400078e002d */
[----:B------:R-:W-:Y:S01]  /*8fba0*/  IMAD.MOV.U32 R237, RZ, RZ, R47 ;  /* 0x000000ffffed7224 */ /* 0x000fe200078e002f */
[----:B------:R-:W-:Y:S01]  /*8fbb0*/  LOP3.LUT R6, R0, R3, RZ, 0xfc, !PT ;  /* 0x0000000300067212 */ /* 0x000fe200078efcff */
[----:B------:R-:W1:Y:S01]  /*8fbc0*/  LDCU UR4, c[0x0][0x39c] ;  /* 0x00007380ff0477ac */ /* 0x000e620008000800 */
[----:B------:R-:W-:Y:S01]  /*8fbd0*/  LEA R5, P2, R7, UR12, 0x2 ;  /* 0x0000000c07057c11 */ /* 0x000fe2000f8410ff */
[----:B------:R-:W4:Y:S04]  /*8fbe0*/  LDL.LU R250, [R1+0x30] ;  /* 0x0000300001fa7983 */ /* 0x000f280000300800 */
[----:B------:R-:W1:Y:S04]  /*8fbf0*/  LDS.128 R192, [R252] ;  /* 0x00000000fcc07984 */ /* 0x000e680000000c00 */
[----:B------:R-:W-:Y:S01]  /*8fc00*/  LDS.128 R48, [R252+0x800] ;  /* 0x00080000fc307984 */ /* 0x000fe20000000c00 */
[----:B------:R-:W-:Y:S01]  /*8fc10*/  BAR.SYNC.DEFER_BLOCKING 0x0 ;  /* 0x0000000000007b1d */ /* 0x000fe20000010000 */
[----:B------:R-:W-:-:S02]  /*8fc20*/  IMAD.MOV.U32 R44, RZ, RZ, R52 ;  /* 0x000000ffff2c7224 */ /* 0x000fc400078e0034 */
[----:B------:R-:W-:Y:S02]  /*8fc30*/  IMAD.MOV.U32 R45, RZ, RZ, R54 ;  /* 0x000000ffff2d7224 */ /* 0x000fe400078e0036 */
[----:B------:R-:W-:Y:S02]  /*8fc40*/  IMAD.MOV.U32 R46, RZ, RZ, R56 ;  /* 0x000000ffff2e7224 */ /* 0x000fe400078e0038 */
[----:B------:R-:W-:Y:S01]  /*8fc50*/  IMAD.MOV.U32 R47, RZ, RZ, R58 ;  /* 0x000000ffff2f7224 */ /* 0x000fe200078e003a */
[----:B------:R-:W-:Y:S01]  /*8fc60*/  ISETP.LT.AND P3, PT, R6, UR15, !P0 ;  /* 0x0000000f06007c0c */ /* 0x000fe2000c761270 */
[----:B------:R-:W4:Y:S04]  /*8fc70*/  LDL.LU R248, [R1+0x34] ;  /* 0x0000340001f87983 */ /* 0x000f280000300800 */
[----:B------:R-:W-:Y:S04]  /*8fc80*/  STS.128 [R2], R232 ;  /* 0x000000e802007388 */ /* 0x000fe80000000c00 */
[----:B------:R1:W-:Y:S01]  /*8fc90*/  STS.128 [R2+0x400], R236 ;  /* 0x000400ec02007388 */ /* 0x0003e20000000c00 */
[----:B------:R-:W-:Y:S01]  /*8fca0*/  BAR.SYNC.DEFER_BLOCKING 0x0 ;  /* 0x0000000000007b1d */ /* 0x000fe20000010000 */
[----:B------:R-:W-:-:S02]  /*8fcb0*/  IMAD.MOV.U32 R52, RZ, RZ, R53 ;  /* 0x000000ffff347224 */ /* 0x000fc400078e0035 */
[----:B------:R-:W-:Y:S02]  /*8fcc0*/  IMAD.MOV.U32 R53, RZ, RZ, R55 ;  /* 0x000000ffff357224 */ /* 0x000fe400078e0037 */
[----:B------:R-:W-:Y:S02]  /*8fcd0*/  IMAD.MOV.U32 R54, RZ, RZ, R57 ;  /* 0x000000ffff367224 */ /* 0x000fe400078e0039 */
[----:B------:R-:W-:Y:S01]  /*8fce0*/  IMAD.MOV.U32 R55, RZ, RZ, R59 ;  /* 0x000000ffff377224 */ /* 0x000fe200078e003b */
[----:B------:R-:W-:Y:S01]  /*8fcf0*/  LEA.HI.X.SX32 R7, R7, UR13, 0x2, P2 ;  /* 0x0000000d07077c11 */ /* 0x000fe200090f16ff */
[----:B------:R-:W4:Y:S04]  /*8fd00*/  LDL.LU R246, [R1+0x38] ;  /* 0x0000380001f67983 */ /* 0x000f280000300800 */
[----:B------:R-:W2:Y:S04]  /*8fd10*/  LDS.128 R232, [R252] ;  /* 0x00000000fce87984 */ /* 0x000ea80000000c00 */
[----:B------:R-:W-:Y:S01]  /*8fd20*/  LDS.128 R56, [R252+0x800] ;  /* 0x00080000fc387984 */ /* 0x000fe20000000c00 */
[----:B------:R-:W-:Y:S06]  /*8fd30*/  BAR.SYNC.DEFER_BLOCKING 0x0 ;  /* 0x0000000000007b1d */ /* 0x000fec0000010000 */
[----:B------:R-:W-:Y:S04]  /*8fd40*/  STS.128 [R2], R44 ;  /* 0x0000002c02007388 */ /* 0x000fe80000000c00 */
[----:B------:R-:W-:Y:S01]  /*8fd50*/  STS.128 [R2+0x400], R52 ;  /* 0x0004003402007388 */ /* 0x000fe20000000c00 */
[----:B------:R-:W-:Y:S01]  /*8fd60*/  BAR.SYNC.DEFER_BLOCKING 0x0 ;  /* 0x0000000000007b1d */ /* 0x000fe20000010000 */
[----:B-1----:R-:W-:-:S02]  /*8fd70*/  IMAD.MOV.U32 R236, RZ, RZ, R60 ;  /* 0x000000ffffec7224 */ /* 0x002fc400078e003c */
[----:B------:R-:W-:Y:S02]  /*8fd80*/  IMAD.MOV.U32 R60, RZ, RZ, R61 ;  /* 0x000000ffff3c7224 */ /* 0x000fe400078e003d */
[----:B------:R-:W-:Y:S01]  /*8fd90*/  IMAD.MOV.U32 R237, RZ, RZ, R62 ;  /* 0x000000ffffed7224 */ /* 0x000fe200078e003e */
[----:B------:R-:W1:Y:S04]  /*8fda0*/  LDS.128 R44, [R252] ;  /* 0x00000000fc2c7984 */ /* 0x000e680000000c00 */
[----:B------:R-:W-:Y:S01]  /*8fdb0*/  LDS.128 R52, [R252+0x800] ;  /* 0x00080000fc347984 */ /* 0x000fe20000000c00 */
[----:B------:R-:W-:Y:S02]  /*8fdc0*/  IMAD.MOV.U32 R61, RZ, RZ, R63 ;  /* 0x000000ffff3d7224 */ /* 0x000fe400078e003f */
[----:B------:R-:W-:-:S02]  /*8fdd0*/  IMAD.MOV.U32 R238, RZ, RZ, R64 ;  /* 0x000000ffffee7224 */ /* 0x000fc400078e0040 */
[----:B------:R-:W-:Y:S01]  /*8fde0*/  IMAD.MOV.U32 R239, RZ, RZ, R66 ;  /* 0x000000ffffef7224 */ /* 0x000fe200078e0042 */
[----:B------:R-:W-:Y:S01]  /*8fdf0*/  BAR.SYNC.DEFER_BLOCKING 0x0 ;  /* 0x0000000000007b1d */ /* 0x000fe20000010000 */
[----:B------:R-:W-:Y:S02]  /*8fe00*/  IMAD.MOV.U32 R62, RZ, RZ, R65 ;  /* 0x000000ffff3e7224 */ /* 0x000fe400078e0041 */
[----:B------:R-:W-:Y:S01]  /*8fe10*/  IMAD.MOV.U32 R63, RZ, RZ, R67 ;  /* 0x000000ffff3f7224 */ /* 0x000fe200078e0043 */
[C---:B------:R-:W-:Y:S01]  /*8fe20*/  LOP3.LUT R64, R6.reuse, 0x1fe, RZ, 0xfc, !PT ;  /* 0x000001fe06407812 */ /* 0x040fe200078efcff */
[----:B---3--:R-:W-:-:S03]  /*8fe30*/  IMAD R66, R6, R4, RZ ;  /* 0x0000000406427224 */ /* 0x008fc600078e02ff */
[----:B------:R-:W-:Y:S01]  /*8fe40*/  ISETP.LT.AND P1, PT, R64, UR6, !P0 ;  /* 0x0000000640007c0c */ /* 0x000fe2000c721270 */
[----:B------:R-:W3:Y:S01]  /*8fe50*/  LDCU UR6, c[0x0][0x39c] ;  /* 0x00007380ff0677ac */ /* 0x000ee20008000800 */
[----:B------:R-:W-:Y:S04]  /*8fe60*/  STS.128 [R2], R236 ;  /* 0x000000ec02007388 */ /* 0x000fe80000000c00 */
[----:B------:R1:W-:Y:S01]  /*8fe70*/  STS.128 [R2+0x400], R60 ;  /* 0x0004003c02007388 */ /* 0x0003e20000000c00 */
[----:B------:R-:W-:-:S04]  /*8fe80*/  LEA R64, P2, R66, R5, 0x2 ;  /* 0x0000000542407211 */ /* 0x000fc800078410ff */
[----:B------:R-:W-:Y:S01]  /*8fe90*/  LEA.HI.X.SX32 R65, R66, R7, 0x2, P2 ;  /* 0x0000000742417211 */ /* 0x000fe200010f16ff */
[----:B------:R-:W-:Y:S01]  /*8fea0*/  BAR.SYNC.DEFER_BLOCKING 0x0 ;  /* 0x0000000000007b1d */ /* 0x000fe20000010000 */
[C-C-:B-1----:R-:W-:Y:S02]  /*8feb0*/  LOP3.LUT R2, R0.reuse, 0x2, R3.reuse, 0xfe, !PT ;  /* 0x0000000200027812 */ /* 0x142fe400078efe03 */
[----:B------:R-:W-:-:S03]  /*8fec0*/  LOP3.LUT R60, R0, 0x4, R3, 0xfe, !PT ;  /* 0x00000004003c7812 */ /* 0x000fc600078efe03 */
[CC--:B------:R-:W-:Y:S01]  /*8fed0*/  IMAD R63, R2.reuse, R4.reuse, RZ ;  /* 0x00000004023f7224 */ /* 0x0c0fe200078e02ff */
[----:B------:R-:W-:Y:S01]  /*8fee0*/  ISETP.LT.AND P2, PT, R2, UR5, !P0 ;  /* 0x0000000502007c0c */ /* 0x000fe2000c741270 */
[-C--:B------:R-:W-:Y:S01]  /*8fef0*/  IMAD R61, R60, R4.reuse, RZ ;  /* 0x000000043c3d7224 */ /* 0x080fe200078e02ff */
[--C-:B------:R-:W-:Y:S01]  /*8ff00*/  LOP3.LUT R2, R0, 0x6, R3.reuse, 0xfe, !PT ;  /* 0x0000000600027812 */ /* 0x100fe200078efe03 */
[----:B------:R-:W1:Y:S01]  /*8ff10*/  LDCU UR5, c[0x0][0x39c] ;  /* 0x00007380ff0577ac */ /* 0x000e620008000800 */
[----:B------:R3:W-:Y:S01]  /*8ff20*/  @P3 STG.E desc[UR22][R64.64], R249 ;  /* 0x000000f940003986 */ /* 0x0007e2000c101916 */
[----:B------:R-:W-:Y:S02]  /*8ff30*/  ISETP.LT.AND P3, PT, R60, UR4, !P0 ;  /* 0x000000043c007c0c */ /* 0x000fe4000c761270 */
[----:B------:R-:W-:Y:S01]  /*8ff40*/  IMAD R67, R2, R4, RZ ;  /* 0x0000000402437224 */ /* 0x000fe200078e02ff */
[----:B------:R-:W-:Y:S01]  /*8ff50*/  LOP3.LUT R60, R0, 0x8, R3, 0xfe, !PT ;  /* 0x00000008003c7812 */ /* 0x000fe200078efe03 */
[----:B------:R-:W1:Y:S01]  /*8ff60*/  LDCU UR4, c[0x0][0x39c] ;  /* 0x00007380ff0477ac */ /* 0x000e620008000800 */
[----:B------:R-:W-:-:S02]  /*8ff70*/  LEA R62, P5, R61, R5, 0x2 ;  /* 0x000000053d3e7211 */ /* 0x000fc400078a10ff */
[----:B---3--:R-:W-:-:S04]  /*8ff80*/  LEA R64, P4, R63, R5, 0x2 ;  /* 0x000000053f407211 */ /* 0x008fc800078810ff */
[-C--:B------:R-:W-:Y:S02]  /*8ff90*/  LEA.HI.X.SX32 R65, R63, R7.reuse, 0x2, P4 ;  /* 0x000000073f417211 */ /* 0x080fe400020f16ff */
[----:B------:R-:W-:Y:S01]  /*8ffa0*/  ISETP.LT.AND P4, PT, R2, UR6, !P0 ;  /* 0x0000000602007c0c */ /* 0x000fe2000c781270 */
[C---:B------:R-:W-:Y:S01]  /*8ffb0*/  IMAD R66, R60.reuse, R4, RZ ;  /* 0x000000043c427224 */ /* 0x040fe200078e02ff */
[----:B------:R-:W-:Y:S01]  /*8ffc0*/  LEA.HI.X.SX32 R63, R61, R7, 0x2, P5 ;  /* 0x000000073d3f7211 */ /* 0x000fe200028f16ff */
[----:B------:R-:W-:Y:S01]  /*8ffd0*/  @P2 STG.E desc[UR22][R64.64], R247 ;  /* 0x000000f740002986 */ /* 0x000fe2000c101916 */
[----:B------:R-:W-:Y:S01]  /*8ffe0*/  ISETP.LT.AND P5, PT, R60, UR7, !P0 ;  /* 0x000000073c007c0c */ /* 0x000fe2000c7a1270 */
[----:B------:R-:W3:Y:S01]  /*8fff0*/  LDCU UR6, c[0x0][0x39c] ;  /* 0x00007380ff0677ac */ /* 0x000ee20008000800 */
[C---:B------:R-:W-:Y:S01]  /*90000*/  LEA R60, P6, R67.reuse, R5, 0x2 ;  /* 0x00000005433c7211 */ /* 0x040fe200078c10ff */
[----:B------:R-:W-:Y:S01]  /*90010*/  @P3 STG.E desc[UR22][R62.64], R245 ;  /* 0x000000f53e003986 */ /* 0x000fe2000c101916 */
[----:B------:R-:W-:Y:S01]  /*90020*/  LOP3.LUT R2, R0, 0xa, R3, 0xfe, !PT ;  /* 0x0000000a00027812 */ /* 0x000fe200078efe03 */
[----:B------:R-:W1:Y:S01]  /*90030*/  LDCU UR7, c[0x0][0x39c] ;  /* 0x00007380ff0777ac */ /* 0x000e620008000800 */
[----:B------:R-:W-:-:S05]  /*90040*/  LEA.HI.X.SX32 R61, R67, R7, 0x2, P6 ;  /* 0x00000007433d7211 */ /* 0x000fca00030f16ff */
[----:B--2---:R2:W-:Y:S04]  /*90050*/  @P4 STG.E desc[UR22][R60.64], R244 ;  /* 0x000000f43c004986 */ /* 0x0045e8000c101916 */
[----:B--2---:R-:W2:Y:S04]  /*90060*/  LDL.LU R244, [R1+0x3c] ;  /* 0x00003c0001f47983 */ /* 0x004ea80000300800 */
[----:B------:R-:W2:Y:S01]  /*90070*/  LDL.LU R251, [R1+0x20] ;  /* 0x0000200001fb7983 */ /* 0x000ea20000300800 */
[----:B------:R-:W-:-:S03]  /*90080*/  IMAD R63, R2, R4, RZ ;  /* 0x00000004023f7224 */ /* 0x000fc600078e02ff */
[----:B------:R-:W2:Y:S01]  /*90090*/  LDL.LU R249, [R1+0x24] ;  /* 0x0000240001f97983 */ /* 0x000ea20000300800 */
[----:B-1----:R-:W-:Y:S01]  /*900a0*/  ISETP.LT.AND P2, PT, R2, UR4, !P0 ;  /* 0x0000000402007c0c */ /* 0x002fe2000c741270 */
[----:B------:R-:W1:Y:S01]  /*900b0*/  LDCU UR4, c[0x0][0x39c] ;  /* 0x00007380ff0477ac */ /* 0x000e620008000800 */
[CC--:B------:R-:W-:Y:S01]  /*900c0*/  LEA R64, P6, R66.reuse, R5.reuse, 0x2 ;  /* 0x0000000542407211 */ /* 0x0c0fe200078c10ff */
[----:B------:R-:W2:Y:S01]  /*900d0*/  LDL.LU R247, [R1+0x28] ;  /* 0x0000280001f77983 */ /* 0x000ea20000300800 */
[----:B------:R-:W-:Y:S02]  /*900e0*/  LEA R60, P3, R63, R5, 0x2 ;  /* 0x000000053f3c7211 */ /* 0x000fe400078610ff */
[----:B------:R-:W-:Y:S01]  /*900f0*/  LEA.HI.X.SX32 R65, R66, R7, 0x2, P6 ;  /* 0x0000000742417211 */ /* 0x000fe200030f16ff */
[----:B------:R-:W2:Y:S01]  /*90100*/  LDL.LU R245, [R1+0x2c] ;  /* 0x00002c0001f57983 */ /* 0x000ea20000300800 */
[C-C-:B------:R-:W-:Y:S02]  /*90110*/  LOP3.LUT R2, R0.reuse, 0xc, R3.reuse, 0xfe, !PT ;  /* 0x0000000c00027812 */ /* 0x140fe400078efe03 */
[----:B------:R-:W-:-:S02]  /*90120*/  LOP3.LUT R62, R0, 0xe, R3, 0xfe, !PT ;  /* 0x0000000e003e7812 */ /* 0x000fc400078efe03 */
[----:B------:R-:W-:Y:S01]  /*90130*/  LEA.HI.X.SX32 R61, R63, R7, 0x2, P3 ;  /* 0x000000073f3d7211 */ /* 0x000fe200018f16ff */
[----:B----4-:R4:W-:Y:S01]  /*90140*/  @P5 STG.E desc[UR22][R64.64], R250 ;  /* 0x000000fa40005986 */ /* 0x0109e2000c101916 */
[----:B------:R-:W-:Y:S01]  /*90150*/  ISETP.LT.AND P3, PT, R2, UR5, !P0 ;  /* 0x0000000502007c0c */ /* 0x000fe2000c761270 */
[CC--:B------:R-:W-:Y:S01]  /*90160*/  IMAD R63, R62.reuse, R4.reuse, RZ ;  /* 0x000000043e3f7224 */ /* 0x0c0fe200078e02ff */
[----:B---3--:R-:W-:Y:S01]  /*90170*/  ISETP.LT.AND P4, PT, R62, UR6, !P0 ;  /* 0x000000063e007c0c */ /* 0x008fe2000c781270 */
[----:B------:R-:W3:Y:S01]  /*90180*/  LDCU UR5, c[0x0][0x39c] ;  /* 0x00007380ff0577ac */ /* 0x000ee20008000800 */
[----:B----4-:R-:W-:Y:S01]  /*90190*/  IMAD R65, R2, R4, RZ ;  /* 0x0000000402417224 */ /* 0x010fe200078e02ff */
[----:B------:R4:W-:Y:S04]  /*901a0*/  @P2 STG.E desc[UR22][R60.64], R248 ;  /* 0x000000f83c002986 */ /* 0x0009e8000c101916 */
[----:B------:R-:W3:Y:S01]  /*901b0*/  LDL.LU R250, [R1] ;  /* 0x0000000001fa7983 */ /* 0x000ee20000300800 */
[-C--:B------:R-:W-:Y:S01]  /*901c0*/  LEA R64, P2, R65, R5.reuse, 0x2 ;  /* 0x0000000541407211 */ /* 0x080fe200078410ff */
[----:B------:R-:W1:Y:S02]  /*901d0*/  LDCU UR6, c[0x0][0x39c] ;  /* 0x00007380ff0677ac */ /* 0x000e640008000800 */
[----:B----4-:R-:W4:Y:S01]  /*901e0*/  LDL.LU R248, [R1+0x4] ;  /* 0x0000040001f87983 */ /* 0x010f220000300800 */
[----:B------:R-:W-:-:S02]  /*901f0*/  LEA R60, P5, R63, R5, 0x2 ;  /* 0x000000053f3c7211 */ /* 0x000fc400078a10ff */
[-C--:B------:R-:W-:Y:S02]  /*90200*/  LEA.HI.X.SX32 R65, R65, R7.reuse, 0x2, P2 ;  /* 0x0000000741417211 */ /* 0x080fe400010f16ff */
[----:B------:R-:W-:-:S03]  /*90210*/  LEA.HI.X.SX32 R61, R63, R7, 0x2, P5 ;  /* 0x000000073f3d7211 */ /* 0x000fc600028f16ff */
[----:B------:R1:W-:Y:S04]  /*90220*/  @P3 STG.E desc[UR22][R64.64], R246 ;  /* 0x000000f640003986 */ /* 0x0003e8000c101916 */
[----:B-1----:R-:W4:Y:S04]  /*90230*/  LDL.LU R246, [R1+0x8] ;  /* 0x0000080001f67983 */ /* 0x002f280000300800 */
[----:B--2---:R1:W-:Y:S04]  /*90240*/  @P4 STG.E desc[UR22][R60.64], R244 ;  /* 0x000000f43c004986 */ /* 0x0043e8000c101916 */
[----:B-1----:R-:W2:Y:S01]  /*90250*/  LDL.LU R244, [R1+0xc] ;  /* 0x00000c0001f47983 */ /* 0x002ea20000300800 */
[----:B------:R-:W-:-:S04]  /*90260*/  LOP3.LUT R2, R0, 0x10, R3, 0xfe, !PT ;  /* 0x0000001000027812 */ /* 0x000fc800078efe03 */
[----:B------:R-:W-:Y:S01]  /*90270*/  ISETP.LT.AND P2, PT, R2, UR4, !P0 ;  /* 0x0000000402007c0c */ /* 0x000fe2000c741270 */
[----:B------:R-:W1:Y:S01]  /*90280*/  LDCU UR4, c[0x0][0x39c] ;  /* 0x00007380ff0477ac */ /* 0x000e620008000800 */
[--C-:B------:R-:W-:Y:S01]  /*90290*/  LOP3.LUT R62, R0, 0x12, R3.reuse, 0xfe, !PT ;  /* 0x00000012003e7812 */ /* 0x100fe200078efe03 */
[-C--:B------:R-:W-:Y:S01]  /*902a0*/  IMAD R2, R2, R4.reuse, RZ ;  /* 0x0000000402027224 */ /* 0x080fe200078e02ff */
[--C-:B------:R-:W-:Y:S02]  /*902b0*/  LOP3.LUT R67, R0, 0x14, R3.reuse, 0xfe, !PT ;  /* 0x0000001400437812 */ /* 0x100fe400078efe03 */
[C---:B------:R-:W-:Y:S01]  /*902c0*/  ISETP.LT.AND P5, PT, R62.reuse, UR7, !P0 ;  /* 0x000000073e007c0c */ /* 0x040fe2000c7a1270 */
[----:B------:R-:W-:Y:S01]  /*902d0*/  IMAD R66, R62, R4, RZ ;  /* 0x000000043e427224 */ /* 0x000fe200078e02ff */
[----:B------:R-:W-:Y:S01]  /*902e0*/  LEA R62, P6, R2, R5, 0x2 ;  /* 0x00000005023e7211 */ /* 0x000fe200078c10ff */
[----:B------:R-:W3:Y:S01]  /*902f0*/  LDCU UR7, c[0x0][0x39c] ;  /* 0x00007380ff0777ac */ /* 0x000ee20008000800 */
[----:B------:R-:W-:-:S02]  /*90300*/  LOP3.LUT R239, R0, 0x16, R3, 0xfe, !PT ;  /* 0x0000001600ef7812 */ /* 0x000fc400078efe03 */
[----:B------:R-:W-:Y:S01]  /*90310*/  LEA.HI.X.SX32 R63, R2, R7, 0x2, P6 ;  /* 0x00000007023f7211 */ /* 0x000fe200030f16ff */
[CC--:B------:R-:W-:Y:S01]  /*90320*/  IMAD R2, R67.reuse, R4.reuse, RZ ;  /* 0x0000000443027224 */ /* 0x0c0fe200078e02ff */
[C---:B------:R-:W-:Y:S02]  /*90330*/  LEA R64, P3, R66.reuse, R5, 0x2 ;  /* 0x0000000542407211 */ /* 0x040fe400078610ff */
[----:B-1----:R-:W-:Y:S01]  /*90340*/  ISETP.LT.AND P6, PT, R67, UR4, !P0 ;  /* 0x0000000443007c0c */ /* 0x002fe2000c7c1270 */
[----:B------:R-:W1:Y:S01]  /*90350*/  LDCU UR4, c[0x0][0x39c] ;  /* 0x00007380ff0477ac */ /* 0x000e620008000800 */
[----:B------:R-:W-:Y:S01]  /*90360*/  LEA.HI.X.SX32 R65, R66, R7, 0x2, P3 ;  /* 0x0000000742417211 */ /* 0x000fe200018f16ff */
[----:B------:R1:W-:Y:S01]  /*90370*/  @P2 STG.E desc[UR22][R62.64], R251 ;  /* 0x000000fb3e002986 */ /* 0x0003e2000c101916 */
[C-C-:B------:R-:W-:Y:S01]  /*90380*/  LOP3.LUT R237, R0.reuse, 0x18, R3.reuse, 0xfe, !PT ;  /* 0x0000001800ed7812 */ /* 0x140fe200078efe03 */
[C---:B------:R-:W-:Y:S01]  /*90390*/  IMAD R61, R239.reuse, R4, RZ ;  /* 0x00000004ef3d7224 */ /* 0x040fe200078e02ff */
[----:B------:R-:W-:Y:S01]  /*903a0*/  LOP3.LUT R67, R0, 0x1a, R3, 0xfe, !PT ;  /* 0x0000001a00437812 */ /* 0x000fe200078efe03 */
[----:B------:R1:W-:Y:S01]  /*903b0*/  @P5 STG.E desc[UR22][R64.64], R249 ;  /* 0x000000f940005986 */ /* 0x0003e2000c101916 */
[----:B---3--:R-:W-:Y:S01]  /*903c0*/  ISETP.LT.AND P4, PT, R239, UR5, !P0 ;  /* 0x00000005ef007c0c */ /* 0x008fe2000c781270 */
[----:B------:R-:W3:Y:S01]  /*903d0*/  LDCU UR5, c[0x0][0x39c] ;  /* 0x00007380ff0577ac */ /* 0x000ee20008000800 */
[----:B------:R-:W-:-:S02]  /*903e0*/  ISETP.LT.AND P3, PT, R237, UR6, !P0 ;  /* 0x00000006ed007c0c */ /* 0x000fc4000c761270 */
[CC--:B-1----:R-:W-:Y:S01]  /*903f0*/  LEA R62, P2, R2.reuse, R5.reuse, 0x2 ;  /* 0x00000005023e7211 */ /* 0x0c2fe200078410ff */
[----:B------:R-:W1:Y:S01]  /*90400*/  LDCU UR6, c[0x0][0x39c] ;  /* 0x00007380ff0677ac */ /* 0x000e620008000800 */
[----:B------:R-:W-:Y:S02]  /*90410*/  LEA R60, P5, R61, R5, 0x2 ;  /* 0x000000053d3c7211 */ /* 0x000fe400078a10ff */
[-C--:B------:R-:W-:Y:S01]  /*90420*/  LEA.HI.X.SX32 R63, R2, R7.reuse, 0x2, P2 ;  /* 0x00000007023f7211 */ /* 0x080fe200010f16ff */
[-C--:B------:R-:W-:Y:S02]  /*90430*/  IMAD R65, R237, R4.reuse, RZ ;  /* 0x00000004ed417224 */ /* 0x080fe400078e02ff */
[C---:B------:R-:W-:Y:S01]  /*90440*/  IMAD R2, R67.reuse, R4, RZ ;  /* 0x0000000443027224 */ /* 0x040fe200078e02ff */
[----:B------:R-:W-:Y:S01]  /*90450*/  ISETP.LT.AND P2, PT, R67, UR7, !P0 ;  /* 0x0000000743007c0c */ /* 0x000fe2000c741270 */
[----:B------:R1:W-:Y:S01]  /*90460*/  @P6 STG.E desc[UR22][R62.64], R247 ;  /* 0x000000f73e006986 */ /* 0x0003e2000c101916 */
[----:B------:R-:W-:Y:S01]  /*90470*/  LEA.HI.X.SX32 R61, R61, R7, 0x2, P5 ;  /* 0x000000073d3d7211 */ /* 0x000fe200028f16ff */
[----:B------:R-:W3:Y:S01]  /*90480*/  LDCU UR7, c[0x0][0x39c] ;  /* 0x00007380ff0777ac */ /* 0x000ee20008000800 */
[----:B------:R-:W-:-:S02]  /*90490*/  LEA R64, P5, R2, R5, 0x2 ;  /* 0x0000000502407211 */ /* 0x000fc400078a10ff */
[C-C-:B------:R-:W-:Y:S02]  /*904a0*/  LOP3.LUT R67, R0.reuse, 0x1c, R3.reuse, 0xfe, !PT ;  /* 0x0000001c00437812 */ /* 0x140fe400078efe03 */
[C---:B-1----:R-:W-:Y:S02]  /*904b0*/  LEA R62, P6, R65.reuse, R5, 0x2 ;  /* 0x00000005413e7211 */ /* 0x042fe400078c10ff */
[--C-:B------:R-:W-:Y:S02]  /*904c0*/  LOP3.LUT R237, R0, 0x1e, R3.reuse, 0xfe, !PT ;  /* 0x0000001e00ed7812 */ /* 0x100fe400078efe03 */
[-C--:B------:R-:W-:Y:S02]  /*904d0*/  LEA.HI.X.SX32 R63, R65, R7.reuse, 0x2, P6 ;  /* 0x00000007413f7211 */ /* 0x080fe400030f16ff */
[----:B------:R-:W-:Y:S01]  /*904e0*/  LEA.HI.X.SX32 R65, R2, R7, 0x2, P5 ;  /* 0x0000000702417211 */ /* 0x000fe200028f16ff */
[CC--:B------:R-:W-:Y:S01]  /*904f0*/  IMAD R2, R67.reuse, R4.reuse, RZ ;  /* 0x0000000443027224 */ /* 0x0c0fe200078e02ff */
[----:B------:R-:W-:Y:S01]  /*90500*/  ISETP.LT.AND P5, PT, R67, UR4, !P0 ;  /* 0x0000000443007c0c */ /* 0x000fe2000c7a1270 */
[----:B------:R1:W-:Y:S01]  /*90510*/  @P4 STG.E desc[UR22][R60.64], R245 ;  /* 0x000000f53c004986 */ /* 0x0003e2000c101916 */
[----:B------:R-:W-:Y:S01]  /*90520*/  LOP3.LUT R67, R0, 0x20, R3, 0xfe, !PT ;  /* 0x0000002000437812 */ /* 0x000fe200078efe03 */
[CC--:B------:R-:W-:Y:S01]  /*90530*/  IMAD R66, R237.reuse, R4.reuse, RZ ;  /* 0x00000004ed427224 */ /* 0x0c0fe200078e02ff */
[----:B------:R-:W2:Y:S01]  /*90540*/  LDCU UR4, c[0x0][0x39c] ;  /* 0x00007380ff0477ac */ /* 0x000ea20008000800 */
[----:B------:R1:W-:Y:S01]  /*90550*/  @P3 STG.E desc[UR22][R62.64], R250 ;  /* 0x000000fa3e003986 */ /* 0x0003e2000c101916 */
[----:B---3--:R-:W-:Y:S01]  /*90560*/  ISETP.LT.AND P3, PT, R237, UR5, !P0 ;  /* 0x00000005ed007c0c */ /* 0x008fe2000c761270 */
[C---:B------:R-:W-:Y:S01]  /*90570*/  IMAD R236, R67.reuse, R4, RZ ;  /* 0x0000000443ec7224 */ /* 0x040fe200078e02ff */
[----:B------:R-:W3:Y:S01]  /*90580*/  LDCU UR5, c[0x0][0x39c] ;  /* 0x00007380ff0577ac */ /* 0x000ee20008000800 */
[----:B----4-:R4:W-:Y:S01]  /*90590*/  @P2 STG.E desc[UR22][R64.64], R248 ;  /* 0x000000f840002986 */ /* 0x0109e2000c101916 */
[----:B------:R-:W-:-:S02]  /*905a0*/  ISETP.LT.AND P2, PT, R67, UR6, !P0 ;  /* 0x0000000643007c0c */ /* 0x000fc4000c741270 */
[-C--:B-1----:R-:W-:Y:S01]  /*905b0*/  LEA R60, P4, R2, R5.reuse, 0x2 ;  /* 0x00000005023c7211 */ /* 0x082fe200078810ff */
[----:B------:R-:W1:Y:S01]  /*905c0*/  LDCU UR6, c[0x0][0x39c] ;  /* 0x00007380ff0677ac */ /* 0x000e620008000800 */
[--C-:B------:R-:W-:Y:S02]  /*905d0*/  LOP3.LUT R67, R0, 0x22, R3.reuse, 0xfe, !PT ;  /* 0x0000002200437812 */ /* 0x100fe400078efe03 */
[----:B------:R-:W-:Y:S02]  /*905e0*/  LEA R62, P6, R66, R5, 0x2 ;  /* 0x00000005423e7211 */ /* 0x000fe400078c10ff */
[----:B------:R-:W-:Y:S02]  /*905f0*/  LEA.HI.X.SX32 R61, R2, R7, 0x2, P4 ;  /* 0x00000007023d7211 */ /* 0x000fe400020f16ff */
[----:B----4-:R-:W-:Y:S02]  /*90600*/  LEA R64, P4, R236, R5, 0x2 ;  /* 0x00000005ec407211 */ /* 0x010fe400078810ff */
[-C--:B------:R-:W-:Y:S01]  /*90610*/  LEA.HI.X.SX32 R63, R66, R7.reuse, 0x2, P6 ;  /* 0x00000007423f7211 */ /* 0x080fe200030f16ff */
[----:B------:R-:W-:Y:S01]  /*90620*/  IMAD R2, R67, R4, RZ ;  /* 0x0000000443027224 */ /* 0x000fe200078e02ff */
[----:B------:R-:W-:Y:S01]  /*90630*/  LEA.HI.X.SX32 R65, R236, R7, 0x2, P4 ;  /* 0x00000007ec417211 */ /* 0x000fe200020f16ff */
[----:B------:R4:W-:Y:S01]  /*90640*/  @P5 STG.E desc[UR22][R60.64], R246 ;  /* 0x000000f63c005986 */ /* 0x0009e2000c101916 */
[----:B------:R-:W-:-:S02]  /*90650*/  LOP3.LUT R239, R0, 0x24, R3, 0xfe, !PT ;  /* 0x0000002400ef7812 */ /* 0x000fc400078efe03 */
[----:B------:R-:W-:Y:S01]  /*90660*/  ISETP.LT.AND P5, PT, R67, UR7, !P0 ;  /* 0x0000000743007c0c */ /* 0x000fe2000c7a1270 */
[----:B------:R-:W1:Y:S01]  /*90670*/  LDCU UR7, c[0x0][0x39c] ;  /* 0x00007380ff0777ac */ /* 0x000e620008000800 */
[----:B------:R-:W-:-:S05]  /*90680*/  LOP3.LUT R237, R0, 0x26, R3, 0xfe, !PT ;  /* 0x0000002600ed7812 */ /* 0x000fca00078efe03 */
[----:B------:R-:W-:Y:S01]  /*90690*/  IMAD R236, R237, R4, RZ ;  /* 0x00000004edec7224 */ /* 0x000fe200078e02ff */
[C-C-:B------:R-:W-:Y:S02]  /*906a0*/  LOP3.LUT R238, R0.reuse, 0x62, R3.reuse, 0xfe, !PT ;  /* 0x0000006200ee7812 */ /* 0x140fe400078efe03 */
[C-C-:B------:R-:W-:Y:S02]  /*906b0*/  LOP3.LUT R240, R0.reuse, 0x66, R3.reuse, 0xfe, !PT ;  /* 0x0000006600f07812 */ /* 0x140fe400078efe03 */
[C-C-:B------:R-:W-:Y:S02]  /*906c0*/  LOP3.LUT R241, R0.reuse, 0x68, R3.reuse, 0xfe, !PT ;  /* 0x0000006800f17812 */ /* 0x140fe400078efe03 */
[C-C-:B------:R-:W-:Y:S02]  /*906d0*/  LOP3.LUT R242, R0.reuse, 0x6a, R3.reuse, 0xfe, !PT ;  /* 0x0000006a00f27812 */ /* 0x140fe400078efe03 */
[C-C-:B------:R-:W-:Y:S02]  /*906e0*/  LOP3.LUT R243, R0.reuse, 0x6c, R3.reuse, 0xfe, !PT ;  /* 0x0000006c00f37812 */ /* 0x140fe400078efe03 */
[----:B------:R-:W-:-:S02]  /*906f0*/  LOP3.LUT R245, R0, 0x70, R3, 0xfe, !PT ;  /* 0x0000007000f57812 */ /* 0x000fc400078efe03 */
[C-C-:B----4-:R-:W-:Y:S02]  /*90700*/  LOP3.LUT R246, R0.reuse, 0x72, R3.reuse, 0xfe, !PT ;  /* 0x0000007200f67812 */ /* 0x150fe400078efe03 */
[C-C-:B------:R-:W-:Y:S02]  /*90710*/  LOP3.LUT R247, R0.reuse, 0x74, R3.reuse, 0xfe, !PT ;  /* 0x0000007400f77812 */ /* 0x140fe400078efe03 */
[C-C-:B------:R-:W-:Y:S02]  /*90720*/  LOP3.LUT R248, R0.reuse, 0x76, R3.reuse, 0xfe, !PT ;  /* 0x0000007600f87812 */ /* 0x140fe400078efe03 */
[C-C-:B------:R-:W-:Y:S02]  /*90730*/  LOP3.LUT R249, R0.reuse, 0x78, R3.reuse, 0xfe, !PT ;  /* 0x0000007800f97812 */ /* 0x140fe400078efe03 */
[C-C-:B------:R-:W-:Y:S02]  /*90740*/  LOP3.LUT R250, R0.reuse, 0x7a, R3.reuse, 0xfe, !PT ;  /* 0x0000007a00fa7812 */ /* 0x140fe400078efe03 */
[----:B------:R-:W-:Y:S01]  /*90750*/  LOP3.LUT R251, R0, 0x7c, R3, 0xfe, !PT ;  /* 0x0000007c00fb7812 */ /* 0x000fe200078efe03 */
[----:B--2---:R-:W-:Y:S04]  /*90760*/  @P3 STG.E desc[UR22][R62.64], R244 ;  /* 0x000000f43e003986 */ /* 0x004fe8000c101916 */
[----:B------:R2:W-:Y:S01]  /*90770*/  @P2 STG.E desc[UR22][R64.64], R208 ;  /* 0x000000d040002986 */ /* 0x0005e2000c101916 */
[----:B------:R-:W-:-:S04]  /*90780*/  LEA R66, P2, R2, R5, 0x2 ;  /* 0x0000000502427211 */ /* 0x000fc800078410ff */
[----:B------:R-:W-:Y:S01]  /*90790*/  LEA.HI.X.SX32 R67, R2, R7, 0x2, P2 ;  /* 0x0000000702437211 */ /* 0x000fe200010f16ff */
[C---:B------:R-:W-:Y:S01]  /*907a0*/  IMAD R2, R239.reuse, R4, RZ ;  /* 0x00000004ef027224 */ /* 0x040fe200078e02ff */
[----:B------:R-:W-:Y:S01]  /*907b0*/  ISETP.LT.AND P2, PT, R239, UR4, !P0 ;  /* 0x00000004ef007c0c */ /* 0x000fe2000c741270 */
[----:B------:R-:W4:Y:S03]  /*907c0*/  LDCU UR4, c[0x0][0x39c] ;  /* 0x00007380ff0477ac */ /* 0x000f260008000800 */
[----:B------:R-:W-:Y:S02]  /*907d0*/  LEA R60, P4, R2, R5, 0x2 ;  /* 0x00000005023c7211 */ /* 0x000fe400078810ff */
[----:B--2---:R-:W-:Y:S02]  /*907e0*/  LOP3.LUT R65, R0, 0x28, R3, 0xfe, !PT ;  /* 0x0000002800417812 */ /* 0x004fe400078efe03 */
[----:B------:R-:W-:-:S02]  /*907f0*/  LEA.HI.X.SX32 R61, R2, R7, 0x2, P4 ;  /* 0x00000007023d7211 */ /* 0x000fc400020f16ff */
[----:B---3--:R-:W-:Y:S01]  /*90800*/  ISETP.LT.AND P3, PT, R237, UR5, !P0 ;  /* 0x00000005ed007c0c */ /* 0x008fe2000c761270 */
[C---:B------:R-:W-:Y:S01]  /*90810*/  IMAD R2, R65.reuse, R4, RZ ;  /* 0x0000000441027224 */ /* 0x040fe200078e02ff */
[----:B-1----:R-:W-:Y:S01]  /*90820*/  ISETP.LT.AND P4, PT, R65, UR6, !P0 ;  /* 0x0000000641007c0c */ /* 0x002fe2000c781270 */
[----:B------:R-:W1:Y:S01]  /*90830*/  LDCU UR5, c[0x0][0x39c] ;  /* 0x00007380ff0577ac */ /* 0x000e620008000800 */
[----:B------:R2:W-:Y:S01]  /*90840*/  @P5 STG.E desc[UR22][R66.64], R209 ;  /* 0x000000d142005986 */ /* 0x0005e2000c101916 */
[----:B------:R-:W-:Y:S02]  /*90850*/  LEA R62, P5, R236, R5, 0x2 ;  /* 0x00000005ec3e7211 */ /* 0x000fe400078a10ff */
[----:B------:R-:W-:Y:S01]  /*90860*/  LOP3.LUT R237, R0, 0x2a, R3, 0xfe, !PT ;  /* 0x0000002a00ed7812 */ /* 0x000fe200078efe03 */
[----:B------:R3:W-:Y:S01]  /*90870*/  @P2 STG.E desc[UR22][R60.64], R210 ;  /* 0x000000d23c002986 */ /* 0x0007e2000c101916 */
[----:B------:R-:W-:Y:S01]  /*90880*/  LEA.HI.X.SX32 R63, R236, R7, 0x2, P5 ;  /* 0x00000007ec3f7211 */ /* 0x000fe200028f16ff */
[----:B------:R-:W1:Y:S01]  /*90890*/  LDCU UR6, c[0x0][0x39c] ;  /* 0x00007380ff0677ac */ /* 0x000e620008000800 */
[----:B--2---:R-:W-:-:S04]  /*908a0*/  LEA R66, P2, R2, R5, 0x2 ;  /* 0x0000000502427211 */ /* 0x004fc800078410ff */
[----:B------:R-:W-:Y:S01]  /*908b0*/  LEA.HI.X.SX32 R67, R2, R7, 0x2, P2 ;  /* 0x0000000702437211 */ /* 0x000fe200010f16ff */
[CC--:B------:R-:W-:Y:S01]  /*908c0*/  IMAD R2, R237.reuse, R4.reuse, RZ ;  /* 0x00000004ed027224 */ /* 0x0c0fe200078e02ff */
[----:B------:R2:W-:Y:S01]  /*908d0*/  @P3 STG.E desc[UR22][R62.64], R211 ;  /* 0x000000d33e003986 */ /* 0x0005e2000c101916 */
[--C-:B------:R-:W-:Y:S02]  /*908e0*/  LOP3.LUT R209, R0, 0x2c, R3.reuse, 0xfe, !PT ;  /* 0x0000002c00d17812 */ /* 0x100fe400078efe03 */
[----:B------:R-:W-:Y:S01]  /*908f0*/  ISETP.LT.AND P2, PT, R237, UR7, !P0 ;  /* 0x00000007ed007c0c */ /* 0x000fe2000c741270 */
[----:B------:R2:W-:Y:S01]  /*90900*/  @P4 STG.E desc[UR22][R66.64], R212 ;  /* 0x000000d442004986 */ /* 0x0005e2000c101916 */
[----:B---3--:R-:W-:Y:S02]  /*90910*/  LEA R60, P4, R2, R5, 0x2 ;  /* 0x00000005023c7211 */ /* 0x008fe400078810ff */
[----:B------:R-:W-:Y:S01]  /*90920*/  LOP3.LUT R65, R0, 0x2e, R3, 0xfe, !PT ;  /* 0x0000002e00417812 */ /* 0x000fe200078efe03 */
[C---:B------:R-:W-:Y:S01]  /*90930*/  IMAD R208, R209.reuse, R4, RZ ;  /* 0x00000004d1d07224 */ /* 0x040fe200078e02ff */
[----:B----4-:R-:W-:Y:S01]  /*90940*/  ISETP.LT.AND P3, PT, R209, UR4, !P0 ;  /* 0x00000004d1007c0c */ /* 0x010fe2000c761270 */
[----:B------:R-:W3:Y:S01]  /*90950*/  LDCU UR4, c[0x0][0x39c] ;  /* 0x00007380ff0477ac */ /* 0x000ee20008000800 */
[----:B------:R-:W-:-:S02]  /*90960*/  LEA.HI.X.SX32 R61, R2, R7, 0x2, P4 ;  /* 0x00000007023d7211 */ /* 0x000fc400020f16ff */
[C---:B-1----:R-:W-:Y:S01]  /*90970*/  ISETP.LT.AND P4, PT, R65.reuse, UR5, !P0 ;  /* 0x0000000541007c0c */ /* 0x042fe2000c781270 */
[----:B------:R-:W1:Y:S01]  /*90980*/  LDCU UR5, c[0x0][0x39c] ;  /* 0x00007380ff0577ac */ /* 0x000e620008000800 */
[----:B--2---:R-:W-:Y:S01]  /*90990*/  LEA R62, P5, R208, R5, 0x2 ;  /* 0x00000005d03e7211 */ /* 0x004fe200078a10ff */
[-C--:B------:R-:W-:Y:S01]  /*909a0*/  IMAD R210, R65, R4.reuse, RZ ;  /* 0x0000000441d27224 */ /* 0x080fe200078e02ff */
[--C-:B------:R-:W-:Y:S01]  /*909b0*/  LOP3.LUT R67, R0, 0x30, R3.reuse, 0xfe, !PT ;  /* 0x0000003000437812 */ /* 0x100fe200078efe03 */
[----:B------:R-:W2:Y:S01]  /*909c0*/  LDCU UR7, c[0x0][0x39c] ;  /* 0x00007380ff0777ac */ /* 0x000ea20008000800 */
[----:B------:R-:W-:Y:S01]  /*909d0*/  LEA.HI.X.SX32 R63, R208, R7, 0x2, P5 ;  /* 0x00000007d03f7211 */ /* 0x000fe200028f16ff */
[----:B------:R4:W-:Y:S01]  /*909e0*/  @P2 STG.E desc[UR22][R60.64], R213 ;  /* 0x000000d53c002986 */ /* 0x0009e2000c101916 */
[C---:B------:R-:W-:Y:S01]  /*909f0*/  ISETP.LT.AND P2, PT, R67.reuse, UR6, !P0 ;  /* 0x0000000643007c0c */ /* 0x040fe2000c741270 */
[----:B------:R-:W-:Y:S01]  /*90a00*/  IMAD R2, R67, R4, RZ ;  /* 0x0000000443027224 */ /* 0x000fe200078e02ff */
[----:B------:R-:W-:Y:S01]  /*90a10*/  LEA R64, P6, R210, R5, 0x2 ;  /* 0x00000005d2407211 */ /* 0x000fe200078c10ff */
[----:B------:R1:W-:Y:S01]  /*90a20*/  @P3 STG.E desc[UR22][R62.64], R214 ;  /* 0x000000d63e003986 */ /* 0x0003e2000c101916 */
[----:B------:R-:W-:Y:S01]  /*90a30*/  LOP3.LUT R67, R0, 0x32, R3, 0xfe, !PT ;  /* 0x0000003200437812 */ /* 0x000fe200078efe03 */
[----:B------:R-:W2:Y:S01]  /*90a40*/  LDCU UR6, c[0x0][0x39c] ;  /* 0x00007380ff0677ac */ /* 0x000ea20008000800 */
[----:B------:R-:W-:-:S02]  /*90a50*/  LEA.HI.X.SX32 R65, R210, R7, 0x2, P6 ;  /* 0x00000007d2417211 */ /* 0x000fc400030f16ff */
[--C-:B------:R-:W-:Y:S01]  /*90a60*/  LOP3.LUT R211, R0, 0x34, R3.reuse, 0xfe, !PT ;  /* 0x0000003400d37812 */ /* 0x100fe200078efe03 */
[CC--:B------:R-:W-:Y:S01]  /*90a70*/  IMAD R208, R67.reuse, R4.reuse, RZ ;  /* 0x0000000443d07224 */ /* 0x0c0fe200078e02ff */
[----:B------:R-:W-:Y:S02]  /*90a80*/  LEA R66, P3, R2, R5, 0x2 ;  /* 0x0000000502427211 */ /* 0x000fe400078610ff */
[----:B------:R-:W-:Y:S02]  /*90a90*/  LOP3.LUT R209, R0, 0x36, R3, 0xfe, !PT ;  /* 0x0000003600d17812 */ /* 0x000fe400078efe03 */
[----:B---3--:R-:W-:Y:S01]  /*90aa0*/  ISETP.LT.AND P5, PT, R67, UR4, !P0 ;  /* 0x0000000443007c0c */ /* 0x008fe2000c7a1270 */
[----:B------:R3:W-:Y:S01]  /*90ab0*/  @P4 STG.E desc[UR22][R64.64], R215 ;  /* 0x000000d740004986 */ /* 0x0007e2000c101916 */
[----:B------:R-:W-:Y:S01]  /*90ac0*/  LEA.HI.X.SX32 R67, R2, R7, 0x2, P3 ;  /* 0x0000000702437211 */ /* 0x000fe200018f16ff */
[CC--:B------:R-:W-:Y:S01]  /*90ad0*/  IMAD R2, R211.reuse, R4.reuse, RZ ;  /* 0x00000004d3027224 */ /* 0x0c0fe200078e02ff */
[----:B-1----:R-:W-:Y:S01]  /*90ae0*/  ISETP.LT.AND P4, PT, R211, UR5, !P0 ;  /* 0x00000005d3007c0c */ /* 0x002fe2000c781270 */
[C---:B------:R-:W-:Y:S01]  /*90af0*/  IMAD R210, R209.reuse, R4, RZ ;  /* 0x00000004d1d27224 */ /* 0x040fe200078e02ff */
[-C--:B----4-:R-:W-:Y:S01]  /*90b00*/  LEA R60, P6, R208, R5.reuse, 0x2 ;  /* 0x00000005d03c7211 */ /* 0x090fe200078c10ff */
[----:B------:R-:W1:Y:S01]  /*90b10*/  LDCU UR4, c[0x0][0x39c] ;  /* 0x00007380ff0477ac */ /* 0x000e620008000800 */
[----:B--2---:R-:W-:Y:S01]  /*90b20*/  ISETP.LT.AND P3, PT, R209, UR7, !P0 ;  /* 0x00000007d1007c0c */ /* 0x004fe2000c761270 */
[----:B------:R2:W-:Y:S01]  /*90b30*/  @P2 STG.E desc[UR22][R66.64], R220 ;  /* 0x000000dc42002986 */ /* 0x0005e2000c101916 */
[----:B------:R-:W-:Y:S01]  /*90b40*/  LEA R62, P2, R2, R5, 0x2 ;  /* 0x00000005023e7211 */ /* 0x000fe200078410ff */
[----:B------:R-:W4:Y:S01]  /*90b50*/  LDCU UR5, c[0x0][0x39c] ;  /* 0x00007380ff0577ac */ /* 0x000f220008000800 */
[----:B------:R-:W-:-:S02]  /*90b60*/  LEA.HI.X.SX32 R61, R208, R7, 0x2, P6 ;  /* 0x00000007d03d7211 */ /* 0x000fc400030f16ff */
[----:B---3--:R-:W-:Y:S01]  /*90b70*/  LEA R64, P6, R210, R5, 0x2 ;  /* 0x00000005d2407211 */ /* 0x008fe200078c10ff */
[----:B------:R-:W3:Y:S01]  /*90b80*/  LDCU UR7, c[0x0][0x39c] ;  /* 0x00007380ff0777ac */ /* 0x000ee20008000800 */
[-C--:B------:R-:W-:Y:S02]  /*90b90*/  LEA.HI.X.SX32 R63, R2, R7.reuse, 0x2, P2 ;  /* 0x00000007023f7211 */ /* 0x080fe400010f16ff */
[----:B------:R-:W-:Y:S01]  /*90ba0*/  LEA.HI.X.SX32 R65, R210, R7, 0x2, P6 ;  /* 0x00000007d2417211 */ /* 0x000fe200030f16ff */
[----:B------:R-:W-:Y:S01]  /*90bb0*/  @P5 STG.E desc[UR22][R60.64], R221 ;  /* 0x000000dd3c005986 */ /* 0x000fe2000c101916 */
[----:B------:R-:W-:-:S03]  /*90bc0*/  LOP3.LUT R210, R0, 0x38, R3, 0xfe, !PT ;  /* 0x0000003800d27812 */ /* 0x000fc600078efe03 */
[----:B------:R1:W-:Y:S01]  /*90bd0*/  @P4 STG.E desc[UR22][R62.64], R222 ;  /* 0x000000de3e004986 */ /* 0x0003e2000c101916 */
[C-C-:B------:R-:W-:Y:S02]  /*90be0*/  LOP3.LUT R208, R0.reuse, 0x3a, R3.reuse, 0xfe, !PT ;  /* 0x0000003a00d07812 */ /* 0x140fe400078efe03 */
[C-C-:B------:R-:W-:Y:S01]  /*90bf0*/  LOP3.LUT R209, R0.reuse, 0x3c, R3.reuse, 0xfe, !PT ;  /* 0x0000003c00d17812 */ /* 0x140fe200078efe03 */
[----:B------:R3:W-:Y:S01]  /*90c00*/  @P3 STG.E desc[UR22][R64.64], R223 ;  /* 0x000000df40003986 */ /* 0x0007e2000c101916 */
[C-C-:B------:R-:W-:Y:S02]  /*90c10*/  LOP3.LUT R213, R0.reuse, 0x3e, R3.reuse, 0xfe, !PT ;  /* 0x0000003e00d57812 */ /* 0x140fe400078efe03 */
[C-C-:B------:R-:W-:Y:S02]  /*90c20*/  LOP3.LUT R237, R0.reuse, 0x40, R3.reuse, 0xfe, !PT ;  /* 0x0000004000ed7812 */ /* 0x140fe400078efe03 */
[C-C-:B--2---:R-:W-:Y:S02]  /*90c30*/  LOP3.LUT R220, R0.reuse, 0x46, R3.reuse, 0xfe, !PT ;  /* 0x0000004600dc7812 */ /* 0x144fe400078efe03 */
[----:B------:R-:W-:-:S02]  /*90c40*/  LOP3.LUT R215, R0, 0x48, R3, 0xfe, !PT ;  /* 0x0000004800d77812 */ /* 0x000fc400078efe03 */
[C-C-:B-1----:R-:W-:Y:S02]  /*90c50*/  LOP3.LUT R222, R0.reuse, 0x44, R3.reuse, 0xfe, !PT ;  /* 0x0000004400de7812 */ /* 0x142fe400078efe03 */
[C-C-:B------:R-:W-:Y:S02]  /*90c60*/  LOP3.LUT R214, R0.reuse, 0x4c, R3.reuse, 0xfe, !PT ;  /* 0x0000004c00d67812 */ /* 0x140fe400078efe03 */
[C-C-:B---3--:R-:W-:Y:S02]  /*90c70*/  LOP3.LUT R223, R0.reuse, 0x42, R3.reuse, 0xfe, !PT ;  /* 0x0000004200df7812 */ /* 0x148fe400078efe03 */
[C-C-:B------:R-:W-:Y:S02]  /*90c80*/  LOP3.LUT R65, R0.reuse, 0x4a, R3.reuse, 0xfe, !PT ;  /* 0x0000004a00417812 */ /* 0x140fe400078efe03 */
[C-C-:B------:R-:W-:Y:S02]  /*90c90*/  LOP3.LUT R67, R0.reuse, 0x4e, R3.reuse, 0xfe, !PT ;  /* 0x0000004e00437812 */ /* 0x140fe400078efe03 */
[----:B------:R-:W-:-:S02]  /*90ca0*/  LOP3.LUT R66, R0, 0x50, R3, 0xfe, !PT ;  /* 0x0000005000427812 */ /* 0x000fc400078efe03 */
[C-C-:B------:R-:W-:Y:S02]  /*90cb0*/  LOP3.LUT R62, R0.reuse, 0x52, R3.reuse, 0xfe, !PT ;  /* 0x00000052003e7812 */ /* 0x140fe400078efe03 */
[C-C-:B------:R-:W-:Y:S02]  /*90cc0*/  LOP3.LUT R64, R0.reuse, 0x54, R3.reuse, 0xfe, !PT ;  /* 0x0000005400407812 */ /* 0x140fe400078efe03 */
[C-C-:B------:R-:W-:Y:S02]  /*90cd0*/  LOP3.LUT R63, R0.reuse, 0x56, R3.reuse, 0xfe, !PT ;  /* 0x00000056003f7812 */ /* 0x140fe400078efe03 */
[C-C-:B------:R-:W-:Y:S02]  /*90ce0*/  LOP3.LUT R61, R0.reuse, 0x58, R3.reuse, 0xfe, !PT ;  /* 0x00000058003d7812 */ /* 0x140fe400078efe03 */
[C-C-:B------:R-:W-:Y:S02]  /*90cf0*/  LOP3.LUT R2, R0.reuse, 0x5a, R3.reuse, 0xfe, !PT ;  /* 0x0000005a00027812 */ /* 0x140fe400078efe03 */
[----:B------:R-:W-:-:S02]  /*90d00*/  LOP3.LUT R60, R0, 0x5c, R3, 0xfe, !PT ;  /* 0x0000005c003c7812 */ /* 0x000fc400078efe03 */
[C-C-:B------:R-:W-:Y:S02]  /*90d10*/  LOP3.LUT R221, R0.reuse, 0x5e, R3.reuse, 0xfe, !PT ;  /* 0x0000005e00dd7812 */ /* 0x140fe400078efe03 */
[C-C-:B------:R-:W-:Y:S02]  /*90d20*/  LOP3.LUT R236, R0.reuse, 0x60, R3.reuse, 0xfe, !PT ;  /* 0x0000006000ec7812 */ /* 0x140fe400078efe03 */
[C-C-:B------:R-:W-:Y:S02]  /*90d30*/  LOP3.LUT R239, R0.reuse, 0x64, R3.reuse, 0xfe, !PT ;  /* 0x0000006400ef7812 */ /* 0x140fe400078efe03 */
[C-C-:B------:R-:W-:Y:S02]  /*90d40*/  LOP3.LUT R244, R0.reuse, 0x6e, R3.reuse, 0xfe, !PT ;  /* 0x0000006e00f47812 */ /* 0x140fe400078efe03 */
[----:B------:R-:W-:Y:S01]  /*90d50*/  LOP3.LUT R0, R0, 0x7e, R3, 0xfe, !PT ;  /* 0x0000007e00007812 */ /* 0x000fe200078efe03 */
[CC--:B------:R-:W-:Y:S01]  /*90d60*/  IMAD R3, R210.reuse, R4.reuse, RZ ;  /* 0x00000004d2037224 */ /* 0x0c0fe200078e02ff */
[----:B------:R-:W-:Y:S01]  /*90d70*/  ISETP.LT.AND P4, PT, R210, UR4, !P0 ;  /* 0x00000004d2007c0c */ /* 0x000fe2000c781270 */
[----:B------:R-:W1:Y:S01]  /*90d80*/  LDCU UR4, c[0x0][0x39c] ;  /* 0x00007380ff0477ac */ /* 0x000e620008000800 */
[----:B------:R-:W-:-:S02]  /*90d90*/  IMAD R212, R208, R4, RZ ;  /* 0x00000004d0d47224 */ /* 0x000fc400078e02ff */
[C---:B------:R-:W-:Y:S02]  /*90da0*/  LEA R210, P2, R3.reuse, R5, 0x2 ;  /* 0x0000000503d27211 */ /* 0x040fe400078410ff */
[----:B----4-:R-:W-:Y:S01]  /*90db0*/  ISETP.LT.AND P5, PT, R208, UR5, !P0 ;  /* 0x00000005d0007c0c */ /* 0x010fe2000c7a1270 */
[----:B------:R-:W2:Y:S01]  /*90dc0*/  LDCU UR5, c[0x0][0x39c] ;  /* 0x00007380ff0577ac */ /* 0x000ea20008000800 */
[----:B------:R-:W-:Y:S01]  /*90dd0*/  LEA.HI.X.SX32 R211, R3, R7, 0x2, P2 ;  /* 0x0000000703d37211 */ /* 0x000fe200010f16ff */
[-C--:B------:R-:W-:Y:S01]  /*90de0*/  IMAD R3, R209, R4.reuse, RZ ;  /* 0x00000004d1037224 */ /* 0x080fe200078e02ff */
[C---:B------:R-:W-:Y:S01]  /*90df0*/  ISETP.LT.AND P2, PT, R213.reuse, UR7, !P0 ;  /* 0x00000007d5007c0c */ /* 0x040fe2000c741270 */
[----:B------:R-:W-:Y:S01]  /*90e00*/  IMAD R213, R213, R4, RZ ;  /* 0x00000004d5d57224 */ /* 0x000fe200078e02ff */
[----:B------:R-:W-:Y:S02]  /*90e10*/  ISETP.LT.AND P3, PT, R209, UR6, !P0 ;  /* 0x00000006d1007c0c */ /* 0x000fe4000c761270 */
[C---:B------:R-:W-:Y:S01]  /*90e20*/  LEA R208, P6, R212.reuse, R5, 0x2 ;  /* 0x00000005d4d07211 */ /* 0x040fe200078c10ff */
[----:B------:R3:W-:Y:S01]  /*90e30*/  @P4 STG.E desc[UR22][R210.64], R224 ;  /* 0x000000e0d2004986 */ /* 0x0007e2000c101916 */
[----:B------:R-:W4:Y:S02]  /*90e40*/  LDCU UR6, c[0x0][0x39c] ;  /* 0x00007380ff0677ac */ /* 0x000f240008000800 */
[----:B------:R-:W-:-:S02]  /*90e50*/  LEA.HI.X.SX32 R209, R212, R7, 0x2, P6 ;  /* 0x00000007d4d17211 */ /* 0x000fc400030f16ff */
[-C--:B------:R-:W-:Y:S01]  /*90e60*/  LEA R212, P6, R213, R5.reuse, 0x2 ;  /* 0x00000005d5d47211 */ /* 0x080fe200078c10ff */
[----:B------:R-:W2:Y:S01]  /*90e70*/  LDCU UR7, c[0x0][0x39c] ;  /* 0x00007380ff0777ac */ /* 0x000ea20008000800 */
[----:B---3--:R-:W-:Y:S01]  /*90e80*/  LEA R210, P4, R3, R5, 0x2 ;  /* 0x0000000503d27211 */ /* 0x008fe200078810ff */
[----:B------:R-:W3:Y:S01]  /*90e90*/  LDL.LU R224, [R1+0x6c] ;  /* 0x00006c0001e07983 */ /* 0x000ee20000300800 */
[-C--:B------:R-:W-:Y:S02]  /*90ea0*/  LEA.HI.X.SX32 R213, R213, R7.reuse, 0x2, P6 ;  /* 0x00000007d5d57211 */ /* 0x080fe400030f16ff */
[----:B------:R-:W-:Y:S02]  /*90eb0*/  LEA.HI.X.SX32 R211, R3, R7, 0x2, P4 ;  /* 0x0000000703d37211 */ /* 0x000fe400020f16ff */
[C---:B-1----:R-:W-:Y:S01]  /*90ec0*/  ISETP.LT.AND P4, PT, R237.reuse, UR4, !P0 ;  /* 0x00000004ed007c0c */ /* 0x042fe2000c781270 */
[-C--:B------:R-:W-:Y:S01]  /*90ed0*/  IMAD R237, R237, R4.reuse, RZ ;  /* 0x00000004eded7224 */ /* 0x080fe200078e02ff */
[----:B------:R1:W-:Y:S01]  /*90ee0*/  @P5 STG.E desc[UR22][R208.64], R225 ;  /* 0x000000e1d0005986 */ /* 0x0003e2000c101916 */
[----:B------:R-:W4:Y:S03]  /*90ef0*/  LDCU UR4, c[0x0][0x39c] ;  /* 0x00007380ff0477ac */ /* 0x000f260008000800 */
[----:B------:R4:W-:Y:S04]  /*90f00*/  @P3 STG.E desc[UR22][R210.64], R226 ;  /* 0x000000e2d2003986 */ /* 0x0009e8000c101916 */
[----:B------:R4:W-:Y:S01]  /*90f10*/  @P2 STG.E desc[UR22][R212.64], R227 ;  /* 0x000000e3d4002986 */ /* 0x0009e2000c101916 */
[C---:B--2---:R-:W-:Y:S01]  /*90f20*/  ISETP.LT.AND P2, PT, R223.reuse, UR5, !P0 ;  /* 0x00000005df007c0c */ /* 0x044fe2000c741270 */
[----:B------:R-:W-:Y:S01]  /*90f30*/  IMAD R223, R223, R4, RZ ;  /* 0x00000004dfdf7224 */ /* 0x000fe200078e02ff */
[----:B------:R-:W2:Y:S01]  /*90f40*/  LDCU UR5, c[0x0][0x39c] ;  /* 0x00007380ff0577ac */ /* 0x000ea20008000800 */
[----:B-1----:R-:W3:Y:S01]  /*90f50*/  LDL.LU R225, [R1+0x68] ;  /* 0x0000680001e17983 */ /* 0x002ee20000300800 */
[----:B----4-:R-:W-:-:S03]  /*90f60*/  LEA R210, P3, R237, R5, 0x2 ;  /* 0x00000005edd27211 */ /* 0x010fc600078610ff */
[----:B------:R-:W4:Y:S01]  /*90f70*/  LDL.LU R226, [R1+0x64] ;  /* 0x0000640001e27983 */ /* 0x000f220000300800 */
[----:B------:R-:W-:Y:S02]  /*90f80*/  LEA R208, P5, R223, R5, 0x2 ;  /* 0x00000005dfd07211 */ /* 0x000fe400078a10ff */
[-C--:B------:R-:W-:Y:S01]  /*90f90*/  LEA.HI.X.SX32 R211, R237, R7.reuse, 0x2, P3 ;  /* 0x00000007edd37211 */ /* 0x080fe200018f16ff */
[-C--:B------:R-:W-:Y:S01]  /*90fa0*/  IMAD R212, R215, R4.reuse, RZ ;  /* 0x00000004d7d47224 */ /* 0x080fe200078e02ff */
[C---:B------:R-:W-:Y:S01]  /*90fb0*/  ISETP.LT.AND P3, PT, R222.reuse, UR6, !P0 ;  /* 0x00000006de007c0c */ /* 0x040fe2000c761270 */
[-C--:B------:R-:W-:Y:S01]  /*90fc0*/  IMAD R222, R222, R4.reuse, RZ ;  /* 0x00000004dede7224 */ /* 0x080fe200078e02ff */
[----:B------:R-:W-:Y:S01]  /*90fd0*/  LEA.HI.X.SX32 R209, R223, R7, 0x2, P5 ;  /* 0x00000007dfd17211 */ /* 0x000fe200028f16ff */
[----:B------:R1:W-:Y:S01]  /*90fe0*/  @P4 STG.E desc[UR22][R210.64], R140 ;  /* 0x0000008cd2004986 */ /* 0x0003e2000c101916 */
[C---:B------:R-:W-:Y:S01]  /*90ff0*/  ISETP.LT.AND P4, PT, R220.reuse, UR7, !P0 ;  /* 0x00000007dc007c0c */ /* 0x040fe2000c781270 */
[----:B------:R-:W-:Y:S01]  /*91000*/  IMAD R220, R220, R4, RZ ;  /* 0x00000004dcdc7224 */ /* 0x000fe200078e02ff */
[----:B------:R-:W2:Y:S01]  /*91010*/  LDCU UR6, c[0x0][0x39c] ;  /* 0x00007380ff0677ac */ /* 0x000ea20008000800 */
[----:B------:R2:W-:Y:S01]  /*91020*/  @P2 STG.E desc[UR22][R208.64], R141 ;  /* 0x0000008dd0002986 */ /* 0x0005e2000c101916 */
[----:B------:R-:W2:Y:S03]  /*91030*/  LDCU UR7, c[0x0][0x39c] ;  /* 0x00007380ff0777ac */ /* 0x000ea60008000800 */
[----:B------:R-:W3:Y:S01]  /*91040*/  LDL.LU R213, [R1+0x60] ;  /* 0x0000600001d57983 */ /* 0x000ee20000300800 */
[----:B-1----:R-:W-:-:S03]  /*91050*/  LEA R210, P6, R222, R5, 0x2 ;  /* 0x00000005ded27211 */ /* 0x002fc600078c10ff */
[----:B------:R-:W3:Y:S01]  /*91060*/  LDL.LU R227, [R1+0x5c] ;  /* 0x00005c0001e37983 */ /* 0x000ee20000300800 */
[----:B------:R-:W-:Y:S02]  /*91070*/  LEA R140, P2, R220, R5, 0x2 ;  /* 0x00000005dc8c7211 */ /* 0x000fe400078410ff */
[-C--:B------:R-:W-:Y:S01]  /*91080*/  LEA.HI.X.SX32 R211, R222, R7.reuse, 0x2, P6 ;  /* 0x00000007ded37211 */ /* 0x080fe200030f16ff */
[-C--:B--2---:R-:W-:Y:S01]  /*91090*/  IMAD R208, R67, R4.reuse, RZ ;  /* 0x0000000443d07224 */ /* 0x084fe200078e02ff */
[----:B------:R-:W-:Y:S01]  /*910a0*/  LEA.HI.X.SX32 R141, R220, R7, 0x2, P2 ;  /* 0x00000007dc8d7211 */ /* 0x000fe200010f16ff */
[----:B------:R-:W2:Y:S04]  /*910b0*/  LDL.LU R237, [R1+0x58] ;  /* 0x0000580001ed7983 */ /* 0x000ea80000300800 */
[----:B------:R1:W-:Y:S01]  /*910c0*/  @P3 STG.E desc[UR22][R210.64], R142 ;  /* 0x0000008ed2003986 */ /* 0x0003e2000c101916 */
[----:B------:R-:W-:Y:S01]  /*910d0*/  ISETP.LT.AND P3, PT, R215, UR4, !P0 ;  /* 0x00000004d7007c0c */ /* 0x000fe2000c761270 */
[CC--:B------:R-:W-:Y:S01]  /*910e0*/  IMAD R220, R65.reuse, R4.reuse, RZ ;  /* 0x0000000441dc7224 */ /* 0x0c0fe200078e02ff */
[----:B------:R-:W-:Y:S01]  /*910f0*/  ISETP.LT.AND P2, PT, R65, UR5, !P0 ;  /* 0x0000000541007c0c */ /* 0x000fe2000c741270 */
[----:B------:R1:W-:Y:S01]  /*91100*/  @P4 STG.E desc[UR22][R140.64], R143 ;  /* 0x0000008f8c004986 */ /* 0x0003e2000c101916 */
[C---:B------:R-:W-:Y:S01]  /*91110*/  ISETP.LT.AND P5, PT, R214.reuse, UR6, !P0 ;  /* 0x00000006d6007c0c */ /* 0x040fe2000c7a1270 */
[----:B------:R-:W-:Y:S01]  /*91120*/  IMAD R214, R214, R4, RZ ;  /* 0x00000004d6d67224 */ /* 0x000fe200078e02ff */
[----:B------:R-:W1:Y:S01]  /*91130*/  LDCU UR4, c[0x0][0x39c] ;  /* 0x00007380ff0477ac */ /* 0x000e620008000800 */
[----:B------:R-:W2:Y:S01]  /*91140*/  LDL.LU R223, [R1+0x54] ;  /* 0x0000540001df7983 */ /* 0x000ea20000300800 */
[----:B------:R-:W1:Y:S02]  /*91150*/  LDCU UR5, c[0x0][0x39c] ;  /* 0x00007380ff0577ac */ /* 0x000e640008000800 */
[-C--:B-1----:R-:W-:Y:S01]  /*91160*/  LEA R142, P6, R220, R5.reuse, 0x2 ;  /* 0x00000005dc8e7211 */ /* 0x082fe200078c10ff */
[----:B------:R-:W2:Y:S01]  /*91170*/  LDL.LU R222, [R1+0x50] ;  /* 0x0000500001de7983 */ /* 0x000ea20000300800 */
[----:B------:R-:W1:Y:S01]  /*91180*/  LDCU UR6, c[0x0][0x39c] ;  /* 0x00007380ff0677ac */ /* 0x000e620008000800 */
[----:B------:R-:W-:-:S04]  /*91190*/  LEA R140, P4, R212, R5, 0x2 ;  /* 0x00000005d48c7211 */ /* 0x000fc800078810ff */
[-C--:B------:R-:W-:Y:S02]  /*911a0*/  LEA.HI.X.SX32 R141, R212, R7.reuse, 0x2, P4 ;  /* 0x00000007d48d7211 */ /* 0x080fe400020f16ff */
[----:B------:R-:W-:Y:S01]  /*911b0*/  ISETP.LT.AND P4, PT, R67, UR7, !P0 ;  /* 0x0000000743007c0c */ /* 0x000fe2000c781270 */
[----:B------:R-:W1:Y:S01]  /*911c0*/  LDCU UR7, c[0x0][0x39c] ;  /* 0x00007380ff0777ac */ /* 0x000e620008000800 */
[----:B------:R-:W-:Y:S01]  /*911d0*/  LEA.HI.X.SX32 R143, R220, R7, 0x2, P6 ;  /* 0x00000007dc8f7211 */ /* 0x000fe200030f16ff */
[----:B------:R1:W-:Y:S04]  /*911e0*/  @P3 STG.E desc[UR22][R140.64], R152 ;  /* 0x000000988c003986 */ /* 0x0003e8000c101916 */
[----:B------:R1:W-:Y:S02]  /*911f0*/  @P2 STG.E desc[UR22][R142.64], R153 ;  /* 0x000000998e002986 */ /* 0x0003e4000c101916 */
[----:B-1----:R-:W-:-:S02]  /*91200*/  LEA R140, P3, R214, R5, 0x2 ;  /* 0x00000005d68c7211 */ /* 0x002fc400078610ff */
[----:B------:R-:W-:Y:S02]  /*91210*/  LEA R152, P6, R208, R5, 0x2 ;  /* 0x00000005d0987211 */ /* 0x000fe400078c10ff */
[-C--:B------:R-:W-:Y:S02]  /*91220*/  LEA.HI.X.SX32 R141, R214, R7.reuse, 0x2, P3 ;  /* 0x00000007d68d7211 */ /* 0x080fe400018f16ff */
[----:B------:R-:W-:Y:S01]  /*91230*/  LEA.HI.X.SX32 R153, R208, R7, 0x2, P6 ;  /* 0x00000007d0997211 */ /* 0x000fe200030f16ff */
[CC--:B------:R-:W-:Y:S01]  /*91240*/  IMAD R208, R66.reuse, R4.reuse, RZ ;  /* 0x0000000442d07224 */ /* 0x0c0fe200078e02ff */
[----:B------:R-:W-:Y:S01]  /*91250*/  ISETP.LT.AND P2, PT, R66, UR8, !P0 ;  /* 0x0000000842007c0c */ /* 0x000fe2000c741270 */
[----:B------:R1:W-:Y:S01]  /*91260*/  @P5 STG.E desc[UR22][R140.64], R154 ;  /* 0x0000009a8c005986 */ /* 0x0003e2000c101916 */
[CC--:B------:R-:W-:Y:S01]  /*91270*/  IMAD R142, R62.reuse, R4.reuse, RZ ;  /* 0x000000043e8e7224 */ /* 0x0c0fe200078e02ff */
[----:B------:R-:W-:Y:S01]  /*91280*/  ISETP.LT.AND P3, PT, R62, UR4, !P0 ;  /* 0x000000043e007c0c */ /* 0x000fe2000c761270 */
[----:B------:R-:W1:Y:S01]  /*91290*/  LDCU UR4, c[0x0][0x39c] ;  /* 0x00007380ff0477ac */ /* 0x000e620008000800 */
[----:B------:R-:W-:Y:S01]  /*912a0*/  @P4 STG.E desc[UR22][R152.64], R155 ;  /* 0x0000009b98004986 */ /* 0x000fe2000c101916 */
[C---:B------:R-:W-:Y:S01]  /*912b0*/  LEA R66, P4, R208.reuse, R5, 0x2 ;  /* 0x00000005d0427211 */ /* 0x040fe200078810ff */
[----:B------:R-:W1:Y:S03]  /*912c0*/  LDCU UR8, c[0x0][0x39c] ;  /* 0x00007380ff0877ac */ /* 0x000e660008000800 */
[----:B------:R-:W-:Y:S01]  /*912d0*/  LEA.HI.X.SX32 R67, R208, R7, 0x2, P4 ;  /* 0x00000007d0437211 */ /* 0x000fe200020f16ff */
[C---:B------:R-:W-:Y:S01]  /*912e0*/  IMAD R208, R64.reuse, R4, RZ ;  /* 0x0000000440d07224 */ /* 0x040fe200078e02ff */
[----:B------:R-:W-:Y:S01]  /*912f0*/  ISETP.LT.AND P4, PT, R64, UR5, !P0 ;  /* 0x0000000540007c0c */ /* 0x000fe2000c781270 */
[----:B------:R-:W1:Y:S01]  /*91300*/  LDCU UR5, c[0x0][0x39c] ;  /* 0x00007380ff0577ac */ /* 0x000e620008000800 */
[-C--:B------:R-:W-:Y:S01]  /*91310*/  LEA R64, P5, R142, R5.reuse, 0x2 ;  /* 0x000000058e407211 */ /* 0x080fe200078a10ff */
[----:B------:R1:W-:Y:S01]  /*91320*/  @P2 STG.E desc[UR22][R66.64], R156 ;  /* 0x0000009c42002986 */ /* 0x0003e2000c101916 */
[----:B------:R-:W-:-:S02]  /*91330*/  LEA R62, P2, R208, R5, 0x2 ;  /* 0x00000005d03e7211 */ /* 0x000fc400078410ff */
[-C--:B------:R-:W-:Y:S01]  /*91340*/  LEA.HI.X.SX32 R65, R142, R7.reuse, 0x2, P5 ;  /* 0x000000078e417211 */ /* 0x080fe200028f16ff */
[CC--:B-1----:R-:W-:Y:S01]  /*91350*/  IMAD R140, R63.reuse, R4.reuse, RZ ;  /* 0x000000043f8c7224 */ /* 0x0c2fe200078e02ff */
[----:B------:R-:W-:Y:S01]  /*91360*/  ISETP.LT.AND P5, PT, R63, UR6, !P0 ;  /* 0x000000063f007c0c */ /* 0x000fe2000c7a1270 */
[----:B------:R-:W1:Y:S01]  /*91370*/  LDCU UR6, c[0x0][0x39c] ;  /* 0x00007380ff0677ac */ /* 0x000e620008000800 */
[----:B------:R-:W-:Y:S01]  /*91380*/  LEA.HI.X.SX32 R63, R208, R7, 0x2, P2 ;  /* 0x00000007d03f7211 */ /* 0x000fe200010f16ff */
[----:B------:R1:W-:Y:S01]  /*91390*/  @P3 STG.E desc[UR22][R64.64], R157 ;  /* 0x0000009d40003986 */ /* 0x0003e2000c101916 */
[C---:B------:R-:W-:Y:S01]  /*913a0*/  ISETP.LT.AND P3, PT, R61.reuse, UR7, !P0 ;  /* 0x000000073d007c0c */ /* 0x040fe2000c761270 */
[-C--:B------:R-:W-:Y:S02]  /*913b0*/  IMAD R66, R61, R4.reuse, RZ ;  /* 0x000000043d427224 */ /* 0x080fe400078e02ff */
[----:B------:R1:W-:Y:S01]  /*913c0*/  @P4 STG.E desc[UR22][R62.64], R158 ;  /* 0x0000009e3e004986 */ /* 0x0003e2000c101916 */
[----:B------:R-:W-:Y:S01]  /*913d0*/  IMAD R142, R221, R4, RZ ;  /* 0x00000004dd8e7224 */ /* 0x000fe200078e02ff */
[----:B------:R-:W1:Y:S02]  /*913e0*/  LDCU UR7, c[0x0][0x39c] ;  /* 0x00007380ff0777ac */ /* 0x000e640008000800 */
[----:B-1----:R-:W-:-:S04]  /*913f0*/  LEA R64, P2, R140, R5, 0x2 ;  /* 0x000000058c407211 */ /* 0x002fc800078410ff */
[----:B------:R-:W-:Y:S01]  /*91400*/  LEA.HI.X.SX32 R65, R140, R7, 0x2, P2 ;  /* 0x000000078c417211 */ /* 0x000fe200010f16ff */
[CC--:B------:R-:W-:Y:S01]  /*91410*/  IMAD R140, R2.reuse, R4.reuse, RZ ;  /* 0x00000004028c7224 */ /* 0x0c0fe200078e02ff */
[----:B------:R-:W-:Y:S01]  /*91420*/  ISETP.LT.AND P2, PT, R2, UR4, !P0 ;  /* 0x0000000402007c0c */ /* 0x000fe2000c741270 */
[----:B------:R-:W1:Y:S01]  /*91430*/  LDCU UR4, c[0x0][0x39c] ;  /* 0x00007380ff0477ac */ /* 0x000e620008000800 */
[-C--:B------:R-:W-:Y:S01]  /*91440*/  LEA R2, P4, R66, R5.reuse, 0x2 ;  /* 0x0000000542027211 */ /* 0x080fe200078810ff */
[----:B------:R-:W-:Y:S01]  /*91450*/  @P5 STG.E desc[UR22][R64.64], R159 ;  /* 0x0000009f40005986 */ /* 0x000fe2000c101916 */
[----:B------:R-:W-:Y:S02]  /*91460*/  LEA R62, P6, R140, R5, 0x2 ;  /* 0x000000058c3e7211 */ /* 0x000fe400078c10ff */
[-C--:B------:R-:W-:Y:S01]  /*91470*/  LEA.HI.X.SX32 R3, R66, R7.reuse, 0x2, P4 ;  /* 0x0000000742037211 */ /* 0x080fe200020f16ff */
[C---:B------:R-:W-:Y:S01]  /*91480*/  IMAD R66, R60.reuse, R4, RZ ;  /* 0x000000043c427224 */ /* 0x040fe200078e02ff */
[----:B------:R-:W-:Y:S01]  /*91490*/  ISETP.LT.AND P5, PT, R60, UR5, !P0 ;  /* 0x000000053c007c0c */ /* 0x000fe2000c7a1270 */
[----:B------:R-:W1:Y:S01]  /*914a0*/  LDCU UR5, c[0x0][0x39c] ;  /* 0x00007380ff0577ac */ /* 0x000e620008000800 */
[----:B------:R-:W-:Y:S01]  /*914b0*/  ISETP.LT.AND P4, PT, R221, UR6, !P0 ;  /* 0x00000006dd007c0c */ /* 0x000fe2000c781270 */
[----:B------:R1:W-:Y:S01]  /*914c0*/  @P3 STG.E desc[UR22][R2.64], R168 ;  /* 0x000000a802003986 */ /* 0x0003e2000c101916 */
[----:B------:R-:W-:Y:S01]  /*914d0*/  LEA.HI.X.SX32 R63, R140, R7, 0x2, P6 ;  /* 0x000000078c3f7211 */ /* 0x000fe200030f16ff */
[----:B------:R-:W1:Y:S01]  /*914e0*/  LDCU UR6, c[0x0][0x39c] ;  /* 0x00007380ff0677ac */ /* 0x000e620008000800 */
[----:B------:R-:W-:-:S03]  /*914f0*/  LEA R60, P6, R142, R5, 0x2 ;  /* 0x000000058e3c7211 */ /* 0x000fc600078c10ff */
[----:B------:R1:W-:Y:S01]  /*91500*/  @P2 STG.E desc[UR22][R62.64], R169 ;  /* 0x000000a93e002986 */ /* 0x0003e2000c101916 */
[----:B------:R-:W-:Y:S02]  /*91510*/  LEA.HI.X.SX32 R61, R142, R7, 0x2, P6 ;  /* 0x000000078e3d7211 */ /* 0x000fe400030f16ff */
[----:B-1----:R-:W-:Y:S02]  /*91520*/  LEA R2, P3, R66, R5, 0x2 ;  /* 0x0000000542027211 */ /* 0x002fe400078610ff */
[----:B------:R-:W-:Y:S02]  /*91530*/  ISETP.LT.AND P2, PT, R236, UR8, !P0 ;  /* 0x00000008ec007c0c */ /* 0x000fe4000c741270 */
[----:B------:R-:W-:Y:S01]  /*91540*/  LEA.HI.X.SX32 R3, R66, R7, 0x2, P3 ;  /* 0x0000000742037211 */ /* 0x000fe200018f16ff */
[----:B------:R-:W-:Y:S01]  /*91550*/  IMAD R236, R236, R4, RZ ;  /* 0x00000004ecec7224 */ /* 0x000fe200078e02ff */
[----:B------:R-:W1:Y:S03]  /*91560*/  LDCU UR8, c[0x0][0x39c] ;  /* 0x00007380ff0877ac */ /* 0x000e660008000800 */
[----:B------:R1:W-:Y:S01]  /*91570*/  @P5 STG.E desc[UR22][R2.64], R170 ;  /* 0x000000aa02005986 */ /* 0x0003e2000c101916 */
[----:B------:R-:W-:-:S03]  /*91580*/  ISETP.LT.AND P3, PT, R238, UR4, !P0 ;  /* 0x00000004ee007c0c */ /* 0x000fc6000c761270 */
[----:B------:R1:W-:Y:S01]  /*91590*/  @P4 STG.E desc[UR22][R60.64], R171 ;  /* 0x000000ab3c004986 */ /* 0x0003e2000c101916 */
[----:B------:R-:W-:Y:S01]  /*915a0*/  LEA R64, P4, R236, R5, 0x2 ;  /* 0x00000005ec407211 */ /* 0x000fe200078810ff */
[-C--:B------:R-:W-:Y:S01]  /*915b0*/  IMAD R238, R238, R4.reuse, RZ ;  /* 0x00000004eeee7224 */ /* 0x080fe200078e02ff */
[----:B------:R-:W1:Y:S01]  /*915c0*/  LDCU UR4, c[0x0][0x39c] ;  /* 0x00007380ff0477ac */ /* 0x000e620008000800 */
[C---:B------:R-:W-:Y:S01]  /*915d0*/  IMAD R66, R239.reuse, R4, RZ ;  /* 0x00000004ef427224 */ /* 0x040fe200078e02ff */
[----:B------:R-:W-:Y:S02]  /*915e0*/  LEA.HI.X.SX32 R65, R236, R7, 0x2, P4 ;  /* 0x00000007ec417211 */ /* 0x000fe400020f16ff */
[----:B------:R-:W-:Y:S01]  /*915f0*/  ISETP.LT.AND P4, PT, R239, UR5, !P0 ;  /* 0x00000005ef007c0c */ /* 0x000fe2000c781270 */
[----:B------:R-:W1:Y:S01]  /*91600*/  LDCU UR5, c[0x0][0x39c] ;  /* 0x00007380ff0577ac */ /* 0x000e620008000800 */
[-C--:B------:R-:W-:Y:S02]  /*91610*/  LEA R62, P5, R238, R5.reuse, 0x2 ;  /* 0x00000005ee3e7211 */ /* 0x080fe400078a10ff */
[----:B-1----:R-:W-:Y:S01]  /*91620*/  LEA R2, P6, R66, R5, 0x2 ;  /* 0x0000000542027211 */ /* 0x002fe200078c10ff */
[----:B------:R1:W-:Y:S01]  /*91630*/  @P2 STG.E desc[UR22][R64.64], R172 ;  /* 0x000000ac40002986 */ /* 0x0003e2000c101916 */
[----:B------:R-:W-:-:S02]  /*91640*/  LEA.HI.X.SX32 R63, R238, R7, 0x2, P5 ;  /* 0x00000007ee3f7211 */ /* 0x000fc400028f16ff */
[C---:B------:R-:W-:Y:S01]  /*91650*/  ISETP.LT.AND P2, PT, R240.reuse, UR6, !P0 ;  /* 0x00000006f0007c0c */ /* 0x040fe2000c741270 */
[-C--:B------:R-:W-:Y:S01]  /*91660*/  IMAD R240, R240, R4.reuse, RZ ;  /* 0x00000004f0f07224 */ /* 0x080fe200078e02ff */
[----:B------:R-:W-:Y:S01]  /*91670*/  LEA.HI.X.SX32 R3, R66, R7, 0x2, P6 ;  /* 0x0000000742037211 */ /* 0x000fe200030f16ff */
[----:B------:R1:W-:Y:S01]  /*91680*/  @P3 STG.E desc[UR22][R62.64], R173 ;  /* 0x000000ad3e003986 */ /* 0x0003e2000c101916 */
[----:B------:R-:W1:Y:S03]  /*91690*/  LDCU UR6, c[0x0][0x39c] ;  /* 0x00007380ff0677ac */ /* 0x000e660008000800 */
[----:B------:R1:W-:Y:S01]  /*916a0*/  @P4 STG.E desc[UR22][R2.64], R174 ;  /* 0x000000ae02004986 */ /* 0x0003e2000c101916 */
[C---:B------:R-:W-:Y:S01]  /*916b0*/  LEA R60, P4, R240.reuse, R5, 0x2 ;  /* 0x00000005f03c7211 */ /* 0x040fe200078810ff */
[CC--:B-1----:R-:W-:Y:S01]  /*916c0*/  IMAD R64, R241.reuse, R4.reuse, RZ ;  /* 0x00000004f1407224 */ /* 0x0c2fe200078e02ff */
[----:B------:R-:W-:Y:S01]  /*916d0*/  ISETP.LT.AND P3, PT, R241, UR7, !P0 ;  /* 0x00000007f1007c0c */ /* 0x000fe2000c761270 */
[-C--:B------:R-:W-:Y:S01]  /*916e0*/  IMAD R66, R243, R4.reuse, RZ ;  /* 0x00000004f3427224 */ /* 0x080fe200078e02ff */
[----:B------:R-:W-:Y:S01]  /*916f0*/  LEA.HI.X.SX32 R61, R240, R7, 0x2, P4 ;  /* 0x00000007f03d7211 */ /* 0x000fe200020f16ff */
[----:B------:R-:W1:Y:S01]  /*91700*/  LDCU UR7, c[0x0][0x39c] ;  /* 0x00007380ff0777ac */ /* 0x000e620008000800 */
[C---:B------:R-:W-:Y:S01]  /*91710*/  ISETP.LT.AND P4, PT, R242.reuse, UR4, !P0 ;  /* 0x00000004f2007c0c */ /* 0x040fe2000c781270 */
[----:B------:R-:W-:Y:S01]  /*91720*/  IMAD R242, R242, R4, RZ ;  /* 0x00000004f2f27224 */ /* 0x000fe200078e02ff */
[-C--:B------:R-:W-:Y:S01]  /*91730*/  LEA R62, P5, R64, R5.reuse, 0x2 ;  /* 0x00000005403e7211 */ /* 0x080fe200078a10ff */
[----:B------:R-:W1:Y:S03]  /*91740*/  LDCU UR4, c[0x0][0x39c] ;  /* 0x00007380ff0477ac */ /* 0x000e660008000800 */
[----:B------:R-:W-:-:S02]  /*91750*/  LEA R2, P6, R242, R5, 0x2 ;  /* 0x00000005f2027211 */ /* 0x000fc400078c10ff */
[-C--:B------:R-:W-:Y:S01]  /*91760*/  LEA.HI.X.SX32 R63, R64, R7.reuse, 0x2, P5 ;  /* 0x00000007403f7211 */ /* 0x080fe200028f16ff */
[----:B------:R1:W-:Y:S01]  /*91770*/  @P2 STG.E desc[UR22][R60.64], R175 ;  /* 0x000000af3c002986 */ /* 0x0003e2000c101916 */
[----:B------:R-:W-:Y:S02]  /*91780*/  LEA.HI.X.SX32 R3, R242, R7, 0x2, P6 ;  /* 0x00000007f2037211 */ /* 0x000fe400030f16ff */
[----:B------:R-:W-:Y:S01]  /*91790*/  ISETP.LT.AND P2, PT, R243, UR5, !P0 ;  /* 0x00000005f3007c0c */ /* 0x000fe2000c741270 */
[----:B------:R-:W-:Y:S01]  /*917a0*/  @P3 STG.E desc[UR22][R62.64], R184 ;  /* 0x000000b83e003986 */ /* 0x000fe2000c101916 */
[----:B------:R-:W-:Y:S01]  /*917b0*/  ISETP.LT.AND P3, PT, R244, UR6, !P0 ;  /* 0x00000006f4007c0c */ /* 0x000fe2000c761270 */
[----:B------:R-:W1:Y:S02]  /*917c0*/  LDCU UR5, c[0x0][0x39c] ;  /* 0x00007380ff0577ac */ /* 0x000e640008000800 */
[----:B------:R1:W-:Y:S01]  /*917d0*/  @P4 STG.E desc[UR22][R2.64], R185 ;  /* 0x000000b902004986 */ /* 0x0003e2000c101916 */
[----:B------:R-:W-:Y:S01]  /*917e0*/  LEA R64, P4, R66, R5, 0x2 ;  /* 0x0000000542407211 */ /* 0x000fe200078810ff */
[-C--:B------:R-:W-:Y:S01]  /*917f0*/  IMAD R244, R244, R4.reuse, RZ ;  /* 0x00000004f4f47224 */ /* 0x080fe200078e02ff */
[----:B------:R-:W1:Y:S02]  /*91800*/  LDCU UR6, c[0x0][0x39c] ;  /* 0x00007380ff0677ac */ /* 0x000e640008000800 */
[----:B------:R-:W-:Y:S01]  /*91810*/  LEA.HI.X.SX32 R65, R66, R7, 0x2, P4 ;  /* 0x0000000742417211 */ /* 0x000fe200020f16ff */
[----:B------:R-:W-:Y:S01]  /*91820*/  IMAD R66, R245, R4, RZ ;  /* 0x00000004f5427224 */ /* 0x000fe200078e02ff */
[----:B-1----:R-:W-:-:S02]  /*91830*/  LOP3.LUT R61, R6, 0x82, RZ, 0xfc, !PT ;  /* 0x00000082063d7812 */ /* 0x002fc400078efcff */
[-C--:B------:R-:W-:Y:S01]  /*91840*/  LEA R60, P5, R244, R5.reuse, 0x2 ;  /* 0x00000005f43c7211 */ /* 0x080fe200078a10ff */
[----:B------:R1:W-:Y:S01]  /*91850*/  @P2 STG.E desc[UR22][R64.64], R186 ;  /* 0x000000ba40002986 */ /* 0x0003e2000c101916 */
[----:B------:R-:W-:Y:S02]  /*91860*/  ISETP.LT.AND P4, PT, R245, UR8, !P0 ;  /* 0x00000008f5007c0c */ /* 0x000fe4000c781270 */
[----:B------:R-:W-:Y:S02]  /*91870*/  ISETP.LT.AND P2, PT, R61, UR9, !P0 ;  /* 0x000000093d007c0c */ /* 0x000fe4000c741270 */
[----:B------:R-:W-:Y:S02]  /*91880*/  LEA R2, P6, R66, R5, 0x2 ;  /* 0x0000000542027211 */ /* 0x000fe400078c10ff */
[-C--:B------:R-:W-:Y:S02]  /*91890*/  LEA.HI.X.SX32 R61, R244, R7.reuse, 0x2, P5 ;  /* 0x00000007f43d7211 */ /* 0x080fe400028f16ff */
[C---:B------:R-:W-:Y:S01]  /*918a0*/  ISETP.LT.AND P5, PT, R246.reuse, UR4, !P0 ;  /* 0x00000004f6007c0c */ /* 0x040fe2000c7a1270 */
[-C--:B------:R-:W-:Y:S01]  /*918b0*/  IMAD R246, R246, R4.reuse, RZ ;  /* 0x00000004f6f67224 */ /* 0x080fe200078e02ff */
[----:B------:R-:W-:Y:S01]  /*918c0*/  LEA.HI.X.SX32 R3, R66, R7, 0x2, P6 ;  /* 0x0000000742037211 */ /* 0x000fe200030f16ff */
[----:B------:R-:W1:Y:S01]  /*918d0*/  LDCU UR4, c[0x0][0x39c] ;  /* 0x00007380ff0477ac */ /* 0x000e620008000800 */
[----:B------:R-:W-:Y:S01]  /*918e0*/  IMAD R66, R247, R4, RZ ;  /* 0x00000004f7427224 */ /* 0x000fe200078e02ff */
[----:B------:R-:W-:Y:S01]  /*918f0*/  @P3 STG.E desc[UR22][R60.64], R187 ;  /* 0x000000bb3c003986 */ /* 0x000fe2000c101916 */
[----:B------:R-:W-:-:S03]  /*91900*/  LEA R62, P3, R246, R5, 0x2 ;  /* 0x00000005f63e7211 */ /* 0x000fc600078610ff */
[----:B------:R1:W-:Y:S02]  /*91910*/  @P4 STG.E desc[UR22][R2.64], R188 ;  /* 0x000000bc02004986 */ /* 0x0003e4000c101916 */
[----:B-1----:R-:W-:Y:S02]  /*91920*/  LEA R64, P6, R66, R5, 0x2 ;  /* 0x0000000542407211 */ /* 0x002fe400078c10ff */
[----:B------:R-:W-:Y:S01]  /*91930*/  ISETP.LT.AND P4, PT, R247, UR5, !P0 ;  /* 0x00000005f7007c0c */ /* 0x000fe2000c781270 */
[----:B------:R-:W1:Y:S01]  /*91940*/  LDCU UR5, c[0x0][0x39c] ;  /* 0x00007380ff0577ac */ /* 0x000e620008000800 */
[-C--:B------:R-:W-:Y:S02]  /*91950*/  LEA.HI.X.SX32 R63, R246, R7.reuse, 0x2, P3 ;  /* 0x00000007f63f7211 */ /* 0x080fe400018f16ff */
[C---:B------:R-:W-:Y:S01]  /*91960*/  ISETP.LT.AND P3, PT, R248.reuse, UR7, !P0 ;  /* 0x00000007f8007c0c */ /* 0x040fe2000c761270 */
[-C--:B------:R-:W-:Y:S01]  /*91970*/  IMAD R248, R248, R4.reuse, RZ ;  /* 0x00000004f8f87224 */ /* 0x080fe200078e02ff */
[----:B------:R-:W-:Y:S01]  /*91980*/  LEA.HI.X.SX32 R65, R66, R7, 0x2, P6 ;  /* 0x0000000742417211 */ /* 0x000fe200030f16ff */
[----:B------:R1:W-:Y:S01]  /*91990*/  @P5 STG.E desc[UR22][R62.64], R189 ;  /* 0x000000bd3e005986 */ /* 0x0003e2000c101916 */
[C---:B------:R-:W-:Y:S01]  /*919a0*/  ISETP.LT.AND P6, PT, R249.reuse, UR6, !P0 ;  /* 0x00000006f9007c0c */ /* 0x040fe2000c7c1270 */
[----:B------:R-:W1:Y:S01]  /*919b0*/  LDCU UR6, c[0x0][0x39c] ;  /* 0x00007380ff0677ac */ /* 0x000e620008000800 */
[C---:B------:R-:W-:Y:S01]  /*919c0*/  LEA R2, P5, R248.reuse, R5, 0x2 ;  /* 0x00000005f8027211 */ /* 0x040fe200078a10ff */
[-C--:B------:R-:W-:Y:S01]  /*919d0*/  IMAD R66, R249, R4.reuse, RZ ;  /* 0x00000004f9427224 */ /* 0x080fe200078e02ff */
[----:B------:R-:W4:Y:S02]  /*919e0*/  LDCU UR7, c[0x0][0x39c] ;  /* 0x00007380ff0777ac */ /* 0x000f240008000800 */
[----:B------:R-:W-:Y:S01]  /*919f0*/  LEA.HI.X.SX32 R3, R248, R7, 0x2, P5 ;  /* 0x00000007f8037211 */ /* 0x000fe200028f16ff */
[----:B------:R1:W-:Y:S01]  /*91a00*/  @P4 STG.E desc[UR22][R64.64], R190 ;  /* 0x000000be40004986 */ /* 0x0003e2000c101916 */
[C---:B------:R-:W-:Y:S01]  /*91a10*/  ISETP.LT.AND P5, PT, R250.reuse, UR4, !P0 ;  /* 0x00000004fa007c0c */ /* 0x040fe2000c7a1270 */
[----:B------:R-:W-:Y:S01]  /*91a20*/  IMAD R250, R250, R4, RZ ;  /* 0x00000004fafa7224 */ /* 0x000fe200078e02ff */
[C---:B------:R-:W-:Y:S01]  /*91a30*/  LEA R60, P4, R66.reuse, R5, 0x2 ;  /* 0x00000005423c7211 */ /* 0x040fe200078810ff */
[----:B------:R1:W-:Y:S01]  /*91a40*/  @P3 STG.E desc[UR22][R2.64], R191 ;  /* 0x000000bf02003986 */ /* 0x0003e2000c101916 */
[----:B------:R-:W1:Y:S02]  /*91a50*/  LDCU UR4, c[0x0][0x39c] ;  /* 0x00007380ff0477ac */ /* 0x000e640008000800 */
[----:B------:R-:W-:-:S02]  /*91a60*/  LEA.HI.X.SX32 R61, R66, R7, 0x2, P4 ;  /* 0x00000007423d7211 */ /* 0x000fc400020f16ff */
[C---:B-1----:R-:W-:Y:S02]  /*91a70*/  LEA R62, P3, R250.reuse, R5, 0x2 ;  /* 0x00000005fa3e7211 */ /* 0x042fe400078610ff */
[C---:B------:R-:W-:Y:S01]  /*91a80*/  ISETP.LT.AND P4, PT, R251.reuse, UR5, !P0 ;  /* 0x00000005fb007c0c */ /* 0x040fe2000c781270 */
[----:B------:R-:W1:Y:S01]  /*91a90*/  LDCU UR5, c[0x0][0x39c] ;  /* 0x00007380ff0577ac */ /* 0x000e620008000800 */
[----:B------:R-:W-:Y:S01]  /*91aa0*/  LEA.HI.X.SX32 R63, R250, R7, 0x2, P3 ;  /* 0x00000007fa3f7211 */ /* 0x000fe200018f16ff */
[-C--:B------:R-:W-:Y:S01]  /*91ab0*/  IMAD R66, R251, R4.reuse, RZ ;  /* 0x00000004fb427224 */ /* 0x080fe200078e02ff */
[C---:B------:R-:W-:Y:S01]  /*91ac0*/  ISETP.LT.AND P3, PT, R0.reuse, UR6, !P0 ;  /* 0x0000000600007c0c */ /* 0x040fe2000c761270 */
[----:B------:R-:W-:Y:S01]  /*91ad0*/  IMAD R0, R0, R4, RZ ;  /* 0x0000000400007224 */ /* 0x000fe200078e02ff */
[----:B------:R-:W1:Y:S01]  /*91ae0*/  LDCU UR6, c[0x0][0x39c] ;  /* 0x00007380ff0677ac */ /* 0x000e620008000800 */
[----:B------:R1:W-:Y:S01]  /*91af0*/  @P6 STG.E desc[UR22][R60.64], R72 ;  /* 0x000000483c006986 */ /* 0x0003e2000c101916 */
[----:B------:R-:W-:-:S03]  /*91b00*/  LEA R64, P6, R66, R5, 0x2 ;  /* 0x0000000542407211 */ /* 0x000fc600078c10ff */
[----:B------:R-:W-:Y:S01]  /*91b10*/  @P5 STG.E desc[UR22][R62.64], R73 ;  /* 0x000000493e005986 */ /* 0x000fe2000c101916 */
[----:B------:R-:W-:Y:S02]  /*91b20*/  LEA R2, P5, R0, R5, 0x2 ;  /* 0x0000000500027211 */ /* 0x000fe400078a10ff */
[-C--:B------:R-:W-:Y:S02]  /*91b30*/  LEA.HI.X.SX32 R65, R66, R7.reuse, 0x2, P6 ;  /* 0x0000000742417211 */ /* 0x080fe400030f16ff */
[----:B-1----:R-:W-:Y:S02]  /*91b40*/  LOP3.LUT R61, R6, 0x80, RZ, 0xfc, !PT ;  /* 0x00000080063d7812 */ /* 0x002fe400078efcff */
[----:B------:R-:W-:Y:S02]  /*91b50*/  LEA.HI.X.SX32 R3, R0, R7, 0x2, P5 ;  /* 0x0000000700037211 */ /* 0x000fe400028f16ff */
[----:B------:R-:W-:Y:S01]  /*91b60*/  LOP3.LUT R60, R6, 0x84, RZ, 0xfc, !PT ;  /* 0x00000084063c7812 */ /* 0x000fe200078efcff */
[C---:B------:R-:W-:Y:S01]  /*91b70*/  IMAD R0, R61.reuse, R4, RZ ;  /* 0x000000043d007224 */ /* 0x040fe200078e02ff */
[----:B------:R-:W-:Y:S01]  /*91b80*/  ISETP.LT.AND P6, PT, R61, UR4, !P0 ;  /* 0x000000043d007c0c */ /* 0x000fe2000c7c1270 */
[----:B------:R1:W-:Y:S01]  /*91b90*/  @P4 STG.E desc[UR22][R64.64], R74 ;  /* 0x0000004a40004986 */ /* 0x0003e2000c101916 */
[----:B------:R-:W-:Y:S01]  /*91ba0*/  ISETP.LT.AND P5, PT, R60, UR5, !P0 ;  /* 0x000000053c007c0c */ /* 0x000fe2000c7a1270 */
[----:B------:R-:W4:Y:S01]  /*91bb0*/  LDCU UR4, c[0x0][0x39c] ;  /* 0x00007380ff0477ac */ /* 0x000f220008000800 */
[----:B------:R-:W-:Y:S01]  /*91bc0*/  LOP3.LUT R61, R6, 0x86, RZ, 0xfc, !PT ;  /* 0x00000086063d7812 */ /* 0x000fe200078efcff */
[----:B------:R4:W-:Y:S01]  /*91bd0*/  @P3 STG.E desc[UR22][R2.64], R75 ;  /* 0x0000004b02003986 */ /* 0x0009e2000c101916 */
[----:B------:R-:W-:Y:S01]  /*91be0*/  LEA R60, P3, R0, R5, 0x2 ;  /* 0x00000005003c7211 */ /* 0x000fe200078610ff */
[----:B------:R-:W3:Y:S01]  /*91bf0*/  LDCU UR5, c[0x0][0x39c] ;  /* 0x00007380ff0577ac */ /* 0x000ee20008000800 */
[----:B------:R-:W-:-:S02]  /*91c00*/  ISETP.LT.AND P4, PT, R61, UR6, !P0 ;  /* 0x000000063d007c0c */ /* 0x000fc4000c781270 */
[----:B------:R-:W-:Y:S01]  /*91c10*/  LEA.HI.X.SX32 R61, R0, R7, 0x2, P3 ;  /* 0x00000007003d7211 */ /* 0x000fe200018f16ff */
[----:B------:R-:W3:Y:S01]  /*91c20*/  LDCU UR6, c[0x0][0x39c] ;  /* 0x00007380ff0677ac */ /* 0x000ee20008000800 */
[----:B-1----:R-:W-:-:S04]  /*91c30*/  IMAD R64, R4, 0x2, R0 ;  /* 0x0000000204407824 */ /* 0x002fc800078e0200 */
[----:B------:R-:W-:Y:S01]  /*91c40*/  IMAD R0, R4, 0x2, R64 ;  /* 0x0000000204007824 */ /* 0x000fe200078e0240 */
[-C--:B------:R-:W-:Y:S01]  /*91c50*/  LEA R62, P3, R64, R5.reuse, 0x2 ;  /* 0x00000005403e7211 */ /* 0x080fe200078610ff */
[----:B------:R1:W-:Y:S03]  /*91c60*/  @P6 STG.E desc[UR22][R60.64], R80 ;  /* 0x000000503c006986 */ /* 0x0003e6000c101916 */
[----:B----4-:R-:W-:Y:S02]  /*91c70*/  LEA R2, P6, R0, R5, 0x2 ;  /* 0x0000000500027211 */ /* 0x010fe400078c10ff */
[-C--:B------:R-:W-:Y:S02]  /*91c80*/  LEA.HI.X.SX32 R63, R64, R7.reuse, 0x2, P3 ;  /* 0x00000007403f7211 */ /* 0x080fe400018f16ff */
[----:B------:R-:W-:Y:S01]  /*91c90*/  LEA.HI.X.SX32 R3, R0, R7, 0x2, P6 ;  /* 0x0000000700037211 */ /* 0x000fe200030f16ff */
[----:B------:R-:W-:Y:S01]  /*91ca0*/  IMAD R0, R4, 0x2, R0 ;  /* 0x0000000204007824 */ /* 0x000fe200078e0200 */
[----:B------:R-:W-:-:S02]  /*91cb0*/  LOP3.LUT R65, R6, 0x88, RZ, 0xfc, !PT ;  /* 0x0000008806417812 */ /* 0x000fc400078efcff */
[----:B------:R-:W-:Y:S01]  /*91cc0*/  LOP3.LUT R64, R6, 0x8a, RZ, 0xfc, !PT ;  /* 0x0000008a06407812 */ /* 0x000fe200078efcff */
[----:B------:R4:W-:Y:S01]  /*91cd0*/  @P2 STG.E desc[UR22][R62.64], R81 ;  /* 0x000000513e002986 */ /* 0x0009e2000c101916 */
[----:B------:R-:W-:Y:S02]  /*91ce0*/  ISETP.LT.AND P3, PT, R65, UR7, !P0 ;  /* 0x0000000741007c0c */ /* 0x000fe4000c761270 */
[----:B------:R-:W-:Y:S01]  /*91cf0*/  ISETP.LT.AND P2, PT, R64, UR4, !P0 ;  /* 0x0000000440007c0c */ /* 0x000fe2000c741270 */
[----:B------:R-:W-:Y:S01]  /*91d00*/  IMAD R64, R4, 0x2, R0 ;  /* 0x0000000204407824 */ /* 0x000fe200078e0200 */
[----:B------:R-:W-:Y:S01]  /*91d10*/  LOP3.LUT R65, R6, 0x8c, RZ, 0xfc, !PT ;  /* 0x0000008c06417812 */ /* 0x000fe200078efcff */
[----:B------:R-:W2:Y:S01]  /*91d20*/  LDCU UR4, c[0x0][0x39c] ;  /* 0x00007380ff0477ac */ /* 0x000ea20008000800 */
[C---:B-1----:R-:W-:Y:S01]  /*91d30*/  LEA R60, P6, R0.reuse, R5, 0x2 ;  /* 0x00000005003c7211 */ /* 0x042fe200078c10ff */
[----:B------:R1:W-:Y:S01]  /*91d40*/  @P5 STG.E desc[UR22][R2.64], R82 ;  /* 0x0000005202005986 */ /* 0x0003e2000c101916 */
[----:B---3--:R-:W-:Y:S01]  /*91d50*/  ISETP.LT.AND P5, PT, R65, UR5, !P0 ;  /* 0x0000000541007c0c */ /* 0x008fe2000c7a1270 */
[----:B------:R-:W3:Y:S01]  /*91d60*/  LDCU UR5, c[0x0][0x39c] ;  /* 0x00007380ff0577ac */ /* 0x000ee20008000800 */
[----:B------:R-:W-:Y:S01]  /*91d70*/  LEA.HI.X.SX32 R61, R0, R7, 0x2, P6 ;  /* 0x00000007003d7211 */ /* 0x000fe200030f16ff */
[----:B------:R-:W-:Y:S01]  /*91d80*/  IMAD R0, R4, 0x2, R64 ;  /* 0x0000000204007824 */ /* 0x000fe200078e0240 */
[----:B----4-:R-:W-:-:S02]  /*91d90*/  LEA R62, P6, R64, R5, 0x2 ;  /* 0x00000005403e7211 */ /* 0x010fc400078c10ff */
[----:B------:R-:W-:Y:S01]  /*91da0*/  LOP3.LUT R65, R6, 0x8e, RZ, 0xfc, !PT ;  /* 0x0000008e06417812 */ /* 0x000fe200078efcff */
[----:B------:R4:W-:Y:S01]  /*91db0*/  @P4 STG.E desc[UR22][R60.64], R83 ;  /* 0x000000533c004986 */ /* 0x0009e2000c101916 */
[----:B------:R-:W-:Y:S01]  /*91dc0*/  LEA.HI.X.SX32 R63, R64, R7, 0x2, P6 ;  /* 0x00000007403f7211 */ /* 0x000fe200030f16ff */
[----:B------:R-:W-:Y:S01]  /*91dd0*/  IMAD R66, R4, 0x2, R0 ;  /* 0x0000000204427824 */ /* 0x000fe200078e0200 */
[----:B------:R-:W-:Y:S01]  /*91de0*/  ISETP.LT.AND P4, PT, R65, UR6, !P0 ;  /* 0x0000000641007c0c */ /* 0x000fe2000c781270 */
[----:B------:R-:W4:Y:S01]  /*91df0*/  LDCU UR6, c[0x0][0x39c] ;  /* 0x00007380ff0677ac */ /* 0x000f220008000800 */
[----:B-1----:R-:W-:Y:S02]  /*91e00*/  LEA R2, P6, R0, R5, 0x2 ;  /* 0x0000000500027211 */ /* 0x002fe400078c10ff */
[----:B------:R-:W-:Y:S02]  /*91e10*/  LOP3.LUT R65, R6, 0x90, RZ, 0xfc, !PT ;  /* 0x0000009006417812 */ /* 0x000fe400078efcff */
[----:B------:R-:W-:-:S02]  /*91e20*/  LEA.HI.X.SX32 R3, R0, R7, 0x2, P6 ;  /* 0x0000000700037211 */ /* 0x000fc400030f16ff */
[----:B------:R-:W-:Y:S01]  /*91e30*/  LEA R64, P6, R66, R5, 0x2 ;  /* 0x0000000542407211 */ /* 0x000fe200078c10ff */
[----:B------:R1:W-:Y:S01]  /*91e40*/  @P3 STG.E desc[UR22][R62.64], R88 ;  /* 0x000000583e003986 */ /* 0x0003e2000c101916 */
[----:B--2---:R-:W-:Y:S01]  /*91e50*/  ISETP.LT.AND P3, PT, R65, UR4, !P0 ;  /* 0x0000000441007c0c */ /* 0x004fe2000c761270 */
[----:B------:R-:W2:Y:S01]  /*91e60*/  LDCU UR4, c[0x0][0x39c] ;  /* 0x00007380ff0477ac */ /* 0x000ea20008000800 */
[----:B------:R-:W-:Y:S02]  /*91e70*/  LOP3.LUT R0, R6, 0x92, RZ, 0xfc, !PT ;  /* 0x0000009206007812 */ /* 0x000fe400078efcff */
[----:B------:R-:W-:Y:S01]  /*91e80*/  LEA.HI.X.SX32 R65, R66, R7, 0x2, P6 ;  /* 0x0000000742417211 */ /* 0x000fe200030f16ff */
[----:B------:R-:W-:Y:S01]  /*91e90*/  IMAD R66, R4, 0x2, R66 ;  /* 0x0000000204427824 */ /* 0x000fe200078e0242 */
[----:B------:R2:W-:Y:S01]  /*91ea0*/  @P2 STG.E desc[UR22][R2.64], R89 ;  /* 0x0000005902002986 */ /* 0x0005e2000c101916 */
[----:B---3--:R-:W-:Y:S01]  /*91eb0*/  ISETP.LT.AND P2, PT, R0, UR5, !P0 ;  /* 0x0000000500007c0c */ /* 0x008fe2000c741270 */
[----:B------:R-:W3:Y:S01]  /*91ec0*/  LDCU UR5, c[0x0][0x39c] ;  /* 0x00007380ff0577ac */ /* 0x000ee20008000800 */
[----:B------:R-:W-:Y:S01]  /*91ed0*/  IMAD R0, R4, 0x2, R66 ;  /* 0x0000000204007824 */ /* 0x000fe200078e0242 */
[----:B------:R2:W-:Y:S01]  /*91ee0*/  @P5 STG.E desc[UR22][R64.64], R90 ;  /* 0x0000005a40005986 */ /* 0x0005e2000c101916 */
[----:B----4-:R-:W-:-:S02]  /*91ef0*/  LEA R60, P5, R66, R5, 0x2 ;  /* 0x00000005423c7211 */ /* 0x010fc400078a10ff */
[----:B-1----:R-:W-:Y:S02]  /*91f00*/  LOP3.LUT R63, R6, 0x94, RZ, 0xfc, !PT ;  /* 0x00000094063f7812 */ /* 0x002fe400078efcff */
[----:B------:R-:W-:Y:S02]  /*91f10*/  LEA.HI.X.SX32 R61, R66, R7, 0x2, P5 ;  /* 0x00000007423d7211 */ /* 0x000fe400028f16ff */
[C---:B------:R-:W-:Y:S02]  /*91f20*/  LEA R62, P6, R0.reuse, R5, 0x2 ;  /* 0x00000005003e7211 */ /* 0x040fe400078c10ff */
[----:B------:R-:W-:Y:S01]  /*91f30*/  ISETP.LT.AND P5, PT, R63, UR6, !P0 ;  /* 0x000000063f007c0c */ /* 0x000fe2000c7a1270 */
[----:B------:R-:W1:Y:S01]  /*91f40*/  LDCU UR6, c[0x0][0x39c] ;  /* 0x00007380ff0677ac */ /* 0x000e620008000800 */
[----:B------:R-:W-:Y:S01]  /*91f50*/  LEA.HI.X.SX32 R63, R0, R7, 0x2, P6 ;  /* 0x00000007003f7211 */ /* 0x000fe200030f16ff */
[----:B------:R-:W-:Y:S01]  /*91f60*/  IMAD R0, R4, 0x2, R0 ;  /* 0x0000000204007824 */ /* 0x000fe200078e0200 */
[----:B--2---:R-:W-:Y:S01]  /*91f70*/  LOP3.LUT R2, R6, 0x96, RZ, 0xfc, !PT ;  /* 0x0000009606027812 */ /* 0x004fe200078efcff */
[----:B------:R2:W-:Y:S03]  /*91f80*/  @P4 STG.E desc[UR22][R60.64], R91 ;  /* 0x0000005b3c004986 */ /* 0x0005e6000c101916 */
[----:B------:R-:W-:Y:S01]  /*91f90*/  ISETP.LT.AND P4, PT, R2, UR4, !P0 ;  /* 0x0000000402007c0c */ /* 0x000fe2000c781270 */
[----:B------:R4:W-:Y:S01]  /*91fa0*/  @P3 STG.E desc[UR22][R62.64], R96 ;  /* 0x000000603e003986 */ /* 0x0009e2000c101916 */
[----:B------:R-:W-:Y:S01]  /*91fb0*/  LEA R2, P3, R0, R5, 0x2 ;  /* 0x0000000500027211 */ /* 0x000fe200078610ff */
[----:B------:R-:W4:Y:S01]  /*91fc0*/  LDCU UR4, c[0x0][0x39c] ;  /* 0x00007380ff0477ac */ /* 0x000f220008000800 */
[----:B------:R-:W-:Y:S01]  /*91fd0*/  IMAD R64, R4, 0x2, R0 ;  /* 0x0000000204407824 */ /* 0x000fe200078e0200 */
[----:B------:R-:W-:-:S02]  /*91fe0*/  LOP3.LUT R65, R6, 0x98, RZ, 0xfc, !PT ;  /* 0x0000009806417812 */ /* 0x000fc400078efcff */
[----:B------:R-:W-:Y:S01]  /*91ff0*/  LEA.HI.X.SX32 R3, R0, R7, 0x2, P3 ;  /* 0x0000000700037211 */ /* 0x000fe200018f16ff */
[----:B------:R-:W-:Y:S01]  /*92000*/  IMAD R0, R4, 0x2, R64 ;  /* 0x0000000204007824 */ /* 0x000fe200078e0240 */
[----:B--2---:R-:W-:Y:S02]  /*92010*/  LOP3.LUT R61, R6, 0x9a, RZ, 0xfc, !PT ;  /* 0x0000009a063d7812 */ /* 0x004fe400078efcff */
[----:B---3--:R-:W-:Y:S01]  /*92020*/  ISETP.LT.AND P3, PT, R65, UR5, !P0 ;  /* 0x0000000541007c0c */ /* 0x008fe2000c761270 */
[----:B------:R-:W2:Y:S01]  /*92030*/  LDCU UR5, c[0x0][0x39c] ;  /* 0x00007380ff0577ac */ /* 0x000ea20008000800 */
[C---:B------:R-:W-:Y:S01]  /*92040*/  LEA R60, P6, R64.reuse, R5, 0x2 ;  /* 0x00000005403c7211 */ /* 0x040fe200078c10ff */
[----:B------:R3:W-:Y:S01]  /*92050*/  @P2 STG.E desc[UR22][R2.64], R97 ;  /* 0x0000006102002986 */ /* 0x0007e2000c101916 */
[----:B-1----:R-:W-:Y:S01]  /*92060*/  ISETP.LT.AND P2, PT, R61, UR6, !P0 ;  /* 0x000000063d007c0c */ /* 0x002fe2000c741270 */
[----:B------:R-:W1:Y:S01]  /*92070*/  LDCU UR6, c[0x0][0x39c] ;  /* 0x00007380ff0677ac */ /* 0x000e620008000800 */
[----:B------:R-:W-:Y:S01]  /*92080*/  LEA.HI.X.SX32 R61, R64, R7, 0x2, P6 ;  /* 0x00000007403d7211 */ /* 0x000fe200030f16ff */
[----:B------:R-:W-:Y:S01]  /*92090*/  IMAD R66, R4, 0x2, R0 ;  /* 0x0000000204427824 */ /* 0x000fe200078e0200 */
[----:B----4-:R-:W-:-:S02]  /*920a0*/  LEA R62, P6, R0, R5, 0x2 ;  /* 0x00000005003e7211 */ /* 0x010fc400078c10ff */
[----:B------:R-:W-:Y:S02]  /*920b0*/  LOP3.LUT R65, R6, 0x9c, RZ, 0xfc, !PT ;  /* 0x0000009c06417812 */ /* 0x000fe400078efcff */
[----:B------:R-:W-:Y:S02]  /*920c0*/  LEA.HI.X.SX32 R63, R0, R7, 0x2, P6 ;  /* 0x00000007003f7211 */ /* 0x000fe400030f16ff */
[C---:B------:R-:W-:Y:S01]  /*920d0*/  LEA R64, P6, R66.reuse, R5, 0x2 ;  /* 0x0000000542407211 */ /* 0x040fe200078c10ff */
[----:B------:R4:W-:Y:S01]  /*920e0*/  @P5 STG.E desc[UR22][R60.64], R98 ;  /* 0x000000623c005986 */ /* 0x0009e2000c101916 */
[----:B------:R-:W-:Y:S01]  /*920f0*/  ISETP.LT.AND P5, PT, R65, UR4, !P0 ;  /* 0x0000000441007c0c */ /* 0x000fe2000c7a1270 */
[----:B------:R-:W4:Y:S01]  /*92100*/  LDCU UR4, c[0x0][0x39c] ;  /* 0x00007380ff0477ac */ /* 0x000f220008000800 */
[----:B------:R-:W-:Y:S01]  /*92110*/  LEA.HI.X.SX32 R65, R66, R7, 0x2, P6 ;  /* 0x0000000742417211 */ /* 0x000fe200030f16ff */
[----:B------:R-:W-:Y:S01]  /*92120*/  IMAD R66, R4, 0x2, R66 ;  /* 0x0000000204427824 */ /* 0x000fe200078e0242 */
[C---:B------:R-:W-:Y:S01]  /*92130*/  LOP3.LUT R0, R6.reuse, 0x9e, RZ, 0xfc, !PT ;  /* 0x0000009e06007812 */ /* 0x040fe200078efcff */
[----:B------:R4:W-:Y:S01]  /*92140*/  @P4 STG.E desc[UR22][R62.64], R99 ;  /* 0x000000633e004986 */ /* 0x0009e2000c101916 */
[----:B---3--:R-:W-:-:S02]  /*92150*/  LOP3.LUT R3, R6, 0xa0, RZ, 0xfc, !PT ;  /* 0x000000a006037812 */ /* 0x008fc400078efcff */
[----:B--2---:R-:W-:Y:S01]  /*92160*/  ISETP.LT.AND P4, PT, R0, UR5, !P0 ;  /* 0x0000000500007c0c */ /* 0x004fe2000c781270 */
[----:B------:R-:W-:Y:S01]  /*92170*/  IMAD R0, R4, 0x2, R66 ;  /* 0x0000000204007824 */ /* 0x000fe200078e0242 */
[C---:B------:R-:W-:Y:S01]  /*92180*/  LEA R2, P6, R66.reuse, R5, 0x2 ;  /* 0x0000000542027211 */ /* 0x040fe200078c10ff */
[----:B------:R-:W2:Y:S01]  /*92190*/  LDCU UR5, c[0x0][0x39c] ;  /* 0x00007380ff0577ac */ /* 0x000ea20008000800 */
[----:B------:R3:W-:Y:S01]  /*921a0*/  @P3 STG.E desc[UR22][R64.64], R104 ;  /* 0x0000006840003986 */ /* 0x0007e2000c101916 */
[----:B-1----:R-:W-:Y:S02]  /*921b0*/  ISETP.LT.AND P3, PT, R3, UR6, !P0 ;  /* 0x0000000603007c0c */ /* 0x002fe4000c761270 */
[----:B------:R-:W-:Y:S01]  /*921c0*/  LEA.HI.X.SX32 R3, R66, R7, 0x2, P6 ;  /* 0x0000000742037211 */ /* 0x000fe200030f16ff */
[----:B------:R-:W-:Y:S01]  /*921d0*/  IMAD R66, R4, 0x2, R0 ;  /* 0x0000000204427824 */ /* 0x000fe200078e0200 */
[----:B----4-:R-:W-:Y:S01]  /*921e0*/  LEA R60, P6, R0, R5, 0x2 ;  /* 0x00000005003c7211 */ /* 0x010fe200078c10ff */
[----:B------:R-:W1:Y:S01]  /*921f0*/  LDCU UR6, c[0x0][0x39c] ;  /* 0x00007380ff0677ac */ /* 0x000e620008000800 */
[----:B------:R-:W-:-:S02]  /*92200*/  LOP3.LUT R63, R6, 0xa2, RZ, 0xfc, !PT ;  /* 0x000000a2063f7812 */ /* 0x000fc400078efcff */
[----:B------:R-:W-:Y:S01]  /*92210*/  LEA.HI.X.SX32 R61, R0, R7, 0x2, P6 ;  /* 0x00000007003d7211 */ /* 0x000fe200030f16ff */
[----:B------:R4:W-:Y:S01]  /*92220*/  @P2 STG.E desc[UR22][R2.64], R105 ;  /* 0x0000006902002986 */ /* 0x0009e2000c101916 */
[C---:B------:R-:W-:Y:S02]  /*92230*/  LEA R62, P6, R66.reuse, R5, 0x2 ;  /* 0x00000005423e7211 */ /* 0x040fe400078c10ff */
[----:B------:R-:W-:Y:S01]  /*92240*/  ISETP.LT.AND P2, PT, R63, UR4, !P0 ;  /* 0x000000043f007c0c */ /* 0x000fe2000c741270 */
[----:B------:R-:W1:Y:S01]  /*92250*/  LDCU UR4, c[0x0][0x39c] ;  /* 0x00007380ff0477ac */ /* 0x000e620008000800 */
[----:B------:R-:W-:Y:S01]  /*92260*/  LEA.HI.X.SX32 R63, R66, R7, 0x2, P6 ;  /* 0x00000007423f7211 */ /* 0x000fe200030f16ff */
[----:B------:R-:W-:Y:S01]  /*92270*/  IMAD R66, R4, 0x2, R66 ;  /* 0x0000000204427824 */ /* 0x000fe200078e0242 */
[C---:B------:R-:W-:Y:S01]  /*92280*/  LOP3.LUT R0, R6.reuse, 0xa4, RZ, 0xfc, !PT ;  /* 0x000000a406007812 */ /* 0x040fe200078efcff */
[----:B------:R1:W-:Y:S01]  /*92290*/  @P5 STG.E desc[UR22][R60.64], R106 ;  /* 0x0000006a3c005986 */ /* 0x0003e2000c101916 */
[----:B---3--:R-:W-:-:S02]  /*922a0*/  LOP3.LUT R64, R6, 0xa6, RZ, 0xfc, !PT ;  /* 0x000000a606407812 */ /* 0x008fc400078efcff */
[----:B--2---:R-:W-:Y:S01]  /*922b0*/  ISETP.LT.AND P5, PT, R0, UR5, !P0 ;  /* 0x0000000500007c0c */ /* 0x004fe2000c7a1270 */
[----:B------:R-:W-:Y:S01]  /*922c0*/  IMAD R0, R4, 0x2, R66 ;  /* 0x0000000204007824 */ /* 0x000fe200078e0242 */
[----:B----4-:R-:W-:Y:S01]  /*922d0*/  LEA R2, P6, R66, R5, 0x2 ;  /* 0x0000000542027211 */ /* 0x010fe200078c10ff */
[----:B------:R-:W2:Y:S01]  /*922e0*/  LDCU UR5, c[0x0][0x39c] ;  /* 0x00007380ff0577ac */ /* 0x000ea20008000800 */
[----:B------:R3:W-:Y:S01]  /*922f0*/  @P4 STG.E desc[UR22][R62.64], R107 ;  /* 0x0000006b3e004986 */ /* 0x0007e2000c101916 */
[----:B-1----:R-:W-:Y:S01]  /*92300*/  ISETP.LT.AND P4, PT, R64, UR6, !P0 ;  /* 0x0000000640007c0c */ /* 0x002fe2000c781270 */
[----:B------:R-:W-:Y:S01]  /*92310*/  IMAD R64, R4, 0x2, R0 ;  /* 0x0000000204407824 */ /* 0x000fe200078e0200 */
[----:B------:R-:W-:Y:S01]  /*92320*/  LEA.HI.X.SX32 R3, R66, R7, 0x2, P6 ;  /* 0x0000000742037211 */ /* 0x000fe200030f16ff */
[----:B------:R-:W1:Y:S01]  /*92330*/  LDCU UR6, c[0x0][0x39c] ;  /* 0x00007380ff0677ac */ /* 0x000e620008000800 */
[----:B------:R-:W-:Y:S02]  /*92340*/  LEA R60, P6, R0, R5, 0x2 ;  /* 0x00000005003c7211 */ /* 0x000fe400078c10ff */
[----:B------:R-:W-:Y:S01]  /*92350*/  LOP3.LUT R65, R6, 0xa8, RZ, 0xfc, !PT ;  /* 0x000000a806417812 */ /* 0x000fe200078efcff */
[----:B------:R4:W-:Y:S01]  /*92360*/  @P3 STG.E desc[UR22][R2.64], R112 ;  /* 0x0000007002003986 */ /* 0x0009e2000c101916 */
[----:B------:R-:W-:Y:S01]  /*92370*/  LEA.HI.X.SX32 R61, R0, R7, 0x2, P6 ;  /* 0x00000007003d7211 */ /* 0x000fe200030f16ff */
[----:B------:R-:W-:Y:S01]  /*92380*/  IMAD R0, R4, 0x2, R64 ;  /* 0x0000000204007824 */ /* 0x000fe200078e0240 */
[----:B------:R-:W-:Y:S01]  /*92390*/  ISETP.LT.AND P3, PT, R65, UR4, !P0 ;  /* 0x0000000441007c0c */ /* 0x000fe2000c761270 */
[----:B------:R-:W4:Y:S01]  /*923a0*/  LDCU UR4, c[0x0][0x39c] ;  /* 0x00007380ff0477ac */ /* 0x000f220008000800 */
[----:B---3--:R-:W-:-:S02]  /*923b0*/  LEA R62, P6, R64, R5, 0x2 ;  /* 0x00000005403e7211 */ /* 0x008fc400078c10ff */
[----:B------:R-:W-:Y:S02]  /*923c0*/  LOP3.LUT R65, R6, 0xaa, RZ, 0xfc, !PT ;  /* 0x000000aa06417812 */ /* 0x000fe400078efcff */
[----:B------:R-:W-:Y:S02]  /*923d0*/  LEA.HI.X.SX32 R63, R64, R7, 0x2, P6 ;  /* 0x00000007403f7211 */ /* 0x000fe400030f16ff */
[----:B------:R-:W-:Y:S01]  /*923e0*/  LEA R64, P6, R0, R5, 0x2 ;  /* 0x0000000500407211 */ /* 0x000fe200078c10ff */
[----:B------:R3:W-:Y:S01]  /*923f0*/  @P2 STG.E desc[UR22][R60.64], R113 ;  /* 0x000000713c002986 */ /* 0x0007e2000c101916 */
[----:B--2---:R-:W-:Y:S01]  /*92400*/  ISETP.LT.AND P2, PT, R65, UR5, !P0 ;  /* 0x0000000541007c0c */ /* 0x004fe2000c741270 */
[----:B------:R-:W2:Y:S01]  /*92410*/  LDCU UR5, c[0x0][0x39c] ;  /* 0x00007380ff0577ac */ /* 0x000ea20008000800 */
[----:B------:R-:W-:Y:S02]  /*92420*/  LOP3.LUT R66, R6, 0xac, RZ, 0xfc, !PT ;  /* 0x000000ac06427812 */ /* 0x000fe400078efcff */
[----:B------:R-:W-:Y:S01]  /*92430*/  LEA.HI.X.SX32 R65, R0, R7, 0x2, P6 ;  /* 0x0000000700417211 */ /* 0x000fe200030f16ff */
[----:B------:R-:W-:Y:S01]  /*92440*/  IMAD R0, R4, 0x2, R0 ;  /* 0x0000000204007824 */ /* 0x000fe200078e0200 */
[----:B------:R-:W-:Y:S01]  /*92450*/  @P5 STG.E desc[UR22][R62.64], R114 ;  /* 0x000000723e005986 */ /* 0x000fe2000c101916 */
[----:B-1----:R-:W-:Y:S01]  /*92460*/  ISETP.LT.AND P5, PT, R66, UR6, !P0 ;  /* 0x0000000642007c0c */ /* 0x002fe2000c7a1270 */
[----:B------:R-:W1:Y:S01]  /*92470*/  LDCU UR6, c[0x0][0x39c] ;  /* 0x00007380ff0677ac */ /* 0x000e620008000800 */
[----:B------:R-:W-:Y:S01]  /*92480*/  IMAD R66, R4, 0x2, R0 ;  /* 0x0000000204427824 */ /* 0x000fe200078e0200 */
[----:B------:R2:W-:Y:S01]  /*92490*/  @P4 STG.E desc[UR22][R64.64], R115 ;  /* 0x0000007340004986 */ /* 0x0005e2000c101916 */
[----:B----4-:R-:W-:-:S02]  /*924a0*/  LEA R2, P4, R0, R5, 0x2 ;  /* 0x0000000500027211 */ /* 0x010fc400078810ff */
[----:B---3--:R-:W-:Y:S02]  /*924b0*/  LOP3.LUT R61, R6, 0xae, RZ, 0xfc, !PT ;  /* 0x000000ae063d7812 */ /* 0x008fe400078efcff */
[----:B------:R-:W-:Y:S02]  /*924c0*/  LEA.HI.X.SX32 R3, R0, R7, 0x2, P4 ;  /* 0x0000000700037211 */ /* 0x000fe400020f16ff */
[C---:B------:R-:W-:Y:S02]  /*924d0*/  LEA R60, P6, R66.reuse, R5, 0x2 ;  /* 0x00000005423c7211 */ /* 0x040fe400078c10ff */
[----:B------:R-:W-:Y:S01]  /*924e0*/  ISETP.LT.AND P4, PT, R61, UR4, !P0 ;  /* 0x000000043d007c0c */ /* 0x000fe2000c781270 */
[----:B------:R-:W3:Y:S01]  /*924f0*/  LDCU UR4, c[0x0][0x39c] ;  /* 0x00007380ff0477ac */ /* 0x000ee20008000800 */
[----:B------:R-:W-:Y:S01]  /*92500*/  LEA.HI.X.SX32 R61, R66, R7, 0x2, P6 ;  /* 0x00000007423d7211 */ /* 0x000fe200030f16ff */
[----:B------:R-:W-:Y:S01]  /*92510*/  IMAD R66, R4, 0x2, R66 ;  /* 0x0000000204427824 */ /* 0x000fe200078e0242 */
[C---:B------:R-:W-:Y:S01]  /*92520*/  LOP3.LUT R0, R6.reuse, 0xb0, RZ, 0xfc, !PT ;  /* 0x000000b006007812 */ /* 0x040fe200078efcff */
[----:B------:R4:W-:Y:S01]  /*92530*/  @P3 STG.E desc[UR22][R2.64], R120 ;  /* 0x0000007802003986 */ /* 0x0009e2000c101916 */
[----:B--2---:R-:W-:-:S03]  /*92540*/  LOP3.LUT R64, R6, 0xb2, RZ, 0xfc, !PT ;  /* 0x000000b206407812 */ /* 0x004fc600078efcff */
[----:B------:R2:W-:Y:S01]  /*92550*/  @P2 STG.E desc[UR22][R60.64], R121 ;  /* 0x000000793c002986 */ /* 0x0005e2000c101916 */
[----:B------:R-:W-:Y:S02]  /*92560*/  LEA R62, P2, R66, R5, 0x2 ;  /* 0x00000005423e7211 */ /* 0x000fe400078410ff */
[----:B------:R-:W-:Y:S01]  /*92570*/  ISETP.LT.AND P3, PT, R0, UR5, !P0 ;  /* 0x0000000500007c0c */ /* 0x000fe2000c761270 */
[----:B------:R-:W2:Y:S01]  /*92580*/  LDCU UR5, c[0x0][0x39c] ;  /* 0x00007380ff0577ac */ /* 0x000ea20008000800 */
[----:B------:R-:W-:Y:S01]  /*92590*/  IMAD R0, R4, 0x2, R66 ;  /* 0x0000000204007824 */ /* 0x000fe200078e0242 */
[----:B------:R-:W-:Y:S02]  /*925a0*/  LEA.HI.X.SX32 R63, R66, R7, 0x2, P2 ;  /* 0x00000007423f7211 */ /* 0x000fe400010f16ff */
[----:B-1----:R-:W-:Y:S01]  /*925b0*/  ISETP.LT.AND P2, PT, R64, UR6, !P0 ;  /* 0x0000000640007c0c */ /* 0x002fe2000c741270 */
[----:B------:R-:W-:Y:S01]  /*925c0*/  IMAD R64, R4, 0x2, R0 ;  /* 0x0000000204407824 */ /* 0x000fe200078e0200 */
[----:B----4-:R-:W-:Y:S01]  /*925d0*/  LOP3.LUT R3, R6, 0xb4, RZ, 0xfc, !PT ;  /* 0x000000b406037812 */ /* 0x010fe200078efcff */
[----:B------:R-:W1:Y:S01]  /*925e0*/  LDCU UR6, c[0x0][0x39c] ;  /* 0x00007380ff0677ac */ /* 0x000e620008000800 */
[C---:B------:R-:W-:Y:S01]  /*925f0*/  LEA R2, P6, R0.reuse, R5, 0x2 ;  /* 0x0000000500027211 */ /* 0x040fe200078c10ff */
[----:B------:R4:W-:Y:S01]  /*92600*/  @P5 STG.E desc[UR22][R62.64], R122 ;  /* 0x0000007a3e005986 */ /* 0x0009e2000c101916 */
[----:B---3--:R-:W-:Y:S01]  /*92610*/  ISETP.LT.AND P5, PT, R3, UR4, !P0 ;  /* 0x0000000403007c0c */ /* 0x008fe2000c7a1270 */
[----:B------:R-:W3:Y:S01]  /*92620*/  LDCU UR4, c[0x0][0x39c] ;  /* 0x00007380ff0477ac */ /* 0x000ee20008000800 */
[----:B------:R-:W-:Y:S01]  /*92630*/  LEA.HI.X.SX32 R3, R0, R7, 0x2, P6 ;  /* 0x0000000700037211 */ /* 0x000fe200030f16ff */
[----:B------:R-:W-:Y:S01]  /*92640*/  IMAD R0, R4, 0x2, R64 ;  /* 0x0000000204007824 */ /* 0x000fe200078e0240 */
[----:B--2---:R-:W-:-:S02]  /*92650*/  LEA R60, P6, R64, R5, 0x2 ;  /* 0x00000005403c7211 */ /* 0x004fc400078c10ff */
[----:B------:R-:W-:Y:S02]  /*92660*/  LOP3.LUT R65, R6, 0xb6, RZ, 0xfc, !PT ;  /* 0x000000b606417812 */ /* 0x000fe400078efcff */
[----:B------:R-:W-:Y:S02]  /*92670*/  LEA.HI.X.SX32 R61, R64, R7, 0x2, P6 ;  /* 0x00000007403d7211 */ /* 0x000fe400030f16ff */
[C---:B------:R-:W-:Y:S01]  /*92680*/  LEA R64, P6, R0.reuse, R5, 0x2 ;  /* 0x0000000500407211 */ /* 0x040fe200078c10ff */
[----:B------:R2:W-:Y:S01]  /*92690*/  @P4 STG.E desc[UR22][R2.64], R123 ;  /* 0x0000007b02004986 */ /* 0x0005e2000c101916 */
[----:B------:R-:W-:Y:S01]  /*926a0*/  ISETP.LT.AND P4, PT, R65, UR5, !P0 ;  /* 0x0000000541007c0c */ /* 0x000fe2000c781270 */
[----:B------:R-:W3:Y:S01]  /*926b0*/  LDCU UR5, c[0x0][0x39c] ;  /* 0x00007380ff0577ac */ /* 0x000ee20008000800 */
[----:B------:R-:W-:Y:S01]  /*926c0*/  LEA.HI.X.SX32 R65, R0, R7, 0x2, P6 ;  /* 0x0000000700417211 */ /* 0x000fe200030f16ff */
[----:B------:R-:W-:Y:S01]  /*926d0*/  IMAD R0, R4, 0x2, R0 ;  /* 0x0000000204007824 */ /* 0x000fe200078e0200 */
[C---:B----4-:R-:W-:Y:S01]  /*926e0*/  LOP3.LUT R62, R6.reuse, 0xb8, RZ, 0xfc, !PT ;  /* 0x000000b8063e7812 */ /* 0x050fe200078efcff */
[----:B------:R4:W-:Y:S01]  /*926f0*/  @P3 STG.E desc[UR22][R60.64], R128 ;  /* 0x000000803c003986 */ /* 0x0009e2000c101916 */
[----:B------:R-:W-:-:S02]  /*92700*/  LOP3.LUT R63, R6, 0xba, RZ, 0xfc, !PT ;  /* 0x000000ba063f7812 */ /* 0x000fc400078efcff */
[----:B-1----:R-:W-:Y:S01]  /*92710*/  ISETP.LT.AND P3, PT, R62, UR6, !P0 ;  /* 0x000000063e007c0c */ /* 0x002fe2000c761270 */
[----:B------:R-:W-:Y:S01]  /*92720*/  IMAD R62, R4, 0x2, R0 ;  /* 0x00000002043e7824 */ /* 0x000fe200078e0200 */
[----:B------:R-:W1:Y:S01]  /*92730*/  LDCU UR6, c[0x0][0x39c] ;  /* 0x00007380ff0677ac */ /* 0x000e620008000800 */
[C---:B--2---:R-:W-:Y:S01]  /*92740*/  LEA R2, P6, R0.reuse, R5, 0x2 ;  /* 0x0000000500027211 */ /* 0x044fe200078c10ff */
[----:B------:R2:W-:Y:S01]  /*92750*/  @P2 STG.E desc[UR22][R64.64], R129 ;  /* 0x0000008140002986 */ /* 0x0005e2000c101916 */
[----:B---3--:R-:W-:Y:S01]  /*92760*/  ISETP.LT.AND P2, PT, R63, UR4, !P0 ;  /* 0x000000043f007c0c */ /* 0x008fe2000c741270 */
[----:B------:R-:W3:Y:S01]  /*92770*/  LDCU UR4, c[0x0][0x39c] ;  /* 0x00007380ff0477ac */ /* 0x000ee20008000800 */
[----:B------:R-:W-:Y:S01]  /*92780*/  LEA.HI.X.SX32 R3, R0, R7, 0x2, P6 ;  /* 0x0000000700037211 */ /* 0x000fe200030f16ff */
[----:B------:R-:W-:Y:S01]  /*92790*/  IMAD R0, R4, 0x2, R62 ;  /* 0x0000000204007824 */ /* 0x000fe200078e023e */
[----:B----4-:R-:W-:Y:S02]  /*927a0*/  LEA R60, P6, R62, R5, 0x2 ;  /* 0x000000053e3c7211 */ /* 0x010fe400078c10ff */
[----:B------:R-:W-:-:S02]  /*927b0*/  LOP3.LUT R63, R6, 0xbc, RZ, 0xfc, !PT ;  /* 0x000000bc063f7812 */ /* 0x000fc400078efcff */
[----:B------:R-:W-:Y:S02]  /*927c0*/  LEA.HI.X.SX32 R61, R62, R7, 0x2, P6 ;  /* 0x000000073e3d7211 */ /* 0x000fe400030f16ff */
[C---:B------:R-:W-:Y:S01]  /*927d0*/  LEA R62, P6, R0.reuse, R5, 0x2 ;  /* 0x00000005003e7211 */ /* 0x040fe200078c10ff */
[----:B------:R4:W-:Y:S01]  /*927e0*/  @P5 STG.E desc[UR22][R2.64], R130 ;  /* 0x0000008202005986 */ /* 0x0009e2000c101916 */
[----:B------:R-:W-:Y:S01]  /*927f0*/  ISETP.LT.AND P5, PT, R63, UR5, !P0 ;  /* 0x000000053f007c0c */ /* 0x000fe2000c7a1270 */
[----:B------:R-:W3:Y:S01]  /*92800*/  LDCU UR5, c[0x0][0x39c] ;  /* 0x00007380ff0577ac */ /* 0x000ee20008000800 */
[----:B------:R-:W-:Y:S01]  /*92810*/  LEA.HI.X.SX32 R63, R0, R7, 0x2, P6 ;  /* 0x00000007003f7211 */ /* 0x000fe200030f16ff */
[----:B------:R-:W-:Y:S01]  /*92820*/  IMAD R0, R4, 0x2, R0 ;  /* 0x0000000204007824 */ /* 0x000fe200078e0200 */
[C---:B--2---:R-:W-:Y:S01]  /*92830*/  LOP3.LUT R64, R6.reuse, 0xbe, RZ, 0xfc, !PT ;  /* 0x000000be06407812 */ /* 0x044fe200078efcff */
[----:B------:R2:W-:Y:S01]  /*92840*/  @P4 STG.E desc[UR22][R60.64], R131 ;  /* 0x000000833c004986 */ /* 0x0005e2000c101916 */
[----:B------:R-:W-:-:S02]  /*92850*/  LOP3.LUT R65, R6, 0xc0, RZ, 0xfc, !PT ;  /* 0x000000c006417812 */ /* 0x000fc400078efcff */
[----:B-1----:R-:W-:Y:S01]  /*92860*/  ISETP.LT.AND P4, PT, R64, UR6, !P0 ;  /* 0x0000000640007c0c */ /* 0x002fe2000c781270 */
[----:B------:R-:W-:Y:S01]  /*92870*/  IMAD R64, R4, 0x2, R0 ;  /* 0x0000000204407824 */ /* 0x000fe200078e0200 */
[----:B------:R-:W1:Y:S01]  /*92880*/  LDCU UR6, c[0x0][0x39c] ;  /* 0x00007380ff0677ac */ /* 0x000e620008000800 */
[C---:B----4-:R-:W-:Y:S01]  /*92890*/  LEA R2, P6, R0.reuse, R5, 0x2 ;  /* 0x0000000500027211 */ /* 0x050fe200078c10ff */
[----:B------:R4:W-:Y:S01]  /*928a0*/  @P3 STG.E desc[UR22][R62.64], R228 ;  /* 0x000000e43e003986 */ /* 0x0009e2000c101916 */
[----:B---3--:R-:W-:Y:S01]  /*928b0*/  ISETP.LT.AND P3, PT, R65, UR4, !P0 ;  /* 0x0000000441007c0c */ /* 0x008fe2000c761270 */
[----:B------:R-:W3:Y:S01]  /*928c0*/  LDCU UR4, c[0x0][0x39c] ;  /* 0x00007380ff0477ac */ /* 0x000ee20008000800 */
[----:B------:R-:W-:Y:S01]  /*928d0*/  LEA.HI.X.SX32 R3, R0, R7, 0x2, P6 ;  /* 0x0000000700037211 */ /* 0x000fe200030f16ff */
[----:B------:R-:W-:Y:S01]  /*928e0*/  IMAD R0, R4, 0x2, R64 ;  /* 0x0000000204007824 */ /* 0x000fe200078e0240 */
[----:B--2---:R-:W-:Y:S02]  /*928f0*/  LEA R60, P6, R64, R5, 0x2 ;  /* 0x00000005403c7211 */ /* 0x004fe400078c10ff */
[----:B------:R-:W-:Y:S01]  /*92900*/  LOP3.LUT R65, R6, 0xc2, RZ, 0xfc, !PT ;  /* 0x000000c206417812 */ /* 0x000fe200078efcff */
[----:B------:R-:W-:Y:S01]  /*92910*/  IMAD R66, R4, 0x2, R0 ;  /* 0x0000000204427824 */ /* 0x000fe200078e0200 */
[----:B------:R-:W-:Y:S01]  /*92920*/  LEA.HI.X.SX32 R61, R64, R7, 0x2, P6 ;  /* 0x00000007403d7211 */ /* 0x000fe200030f16ff */
[----:B------:R2:W-:Y:S01]  /*92930*/  @P2 STG.E desc[UR22][R2.64], R229 ;  /* 0x000000e502002986 */ /* 0x0005e2000c101916 */
[----:B----4-:R-:W-:-:S02]  /*92940*/  LEA R62, P6, R0, R5, 0x2 ;  /* 0x00000005003e7211 */ /* 0x010fc400078c10ff */
[----:B------:R-:W-:Y:S01]  /*92950*/  ISETP.LT.AND P2, PT, R65, UR5, !P0 ;  /* 0x0000000541007c0c */ /* 0x000fe2000c741270 */
[----:B------:R-:W4:Y:S01]  /*92960*/  LDCU UR5, c[0x0][0x39c] ;  /* 0x00007380ff0577ac */ /* 0x000f220008000800 */
[----:B------:R-:W-:Y:S02]  /*92970*/  LOP3.LUT R65, R6, 0xc4, RZ, 0xfc, !PT ;  /* 0x000000c406417812 */ /* 0x000fe400078efcff */
[----:B------:R-:W-:Y:S02]  /*92980*/  LEA.HI.X.SX32 R63, R0, R7, 0x2, P6 ;  /* 0x00000007003f7211 */ /* 0x000fe400030f16ff */
[----:B------:R-:W-:Y:S01]  /*92990*/  LEA R64, P6, R66, R5, 0x2 ;  /* 0x0000000542407211 */ /* 0x000fe200078c10ff */
[----:B------:R2:W-:Y:S01]  /*929a0*/  @P5 STG.E desc[UR22][R60.64], R230 ;  /* 0x000000e63c005986 */ /* 0x0005e2000c101916 */
[----:B-1----:R-:W-:Y:S01]  /*929b0*/  ISETP.LT.AND P5, PT, R65, UR6, !P0 ;  /* 0x0000000641007c0c */ /* 0x002fe2000c7a1270 */
[----:B------:R-:W1:Y:S01]  /*929c0*/  LDCU UR6, c[0x0][0x39c] ;  /* 0x00007380ff0677ac */ /* 0x000e620008000800 */
[----:B------:R-:W-:-:S02]  /*929d0*/  LOP3.LUT R0, R6, 0xc6, RZ, 0xfc, !PT ;  /* 0x000000c606007812 */ /* 0x000fc400078efcff */
[----:B------:R-:W-:Y:S01]  /*929e0*/  LEA.HI.X.SX32 R65, R66, R7, 0x2, P6 ;  /* 0x0000000742417211 */ /* 0x000fe200030f16ff */
[----:B------:R-:W-:Y:S01]  /*929f0*/  IMAD R66, R4, 0x2, R66 ;  /* 0x0000000204427824 */ /* 0x000fe200078e0242 */
[----:B------:R1:W-:Y:S01]  /*92a00*/  @P4 STG.E desc[UR22][R62.64], R231 ;  /* 0x000000e73e004986 */ /* 0x0003e2000c101916 */
[----:B---3--:R-:W-:Y:S01]  /*92a10*/  ISETP.LT.AND P4, PT, R0, UR4, !P0 ;  /* 0x0000000400007c0c */ /* 0x008fe2000c781270 */
[----:B------:R-:W3:Y:S01]  /*92a20*/  LDCU UR4, c[0x0][0x39c] ;  /* 0x00007380ff0477ac */ /* 0x000ee20008000800 */
[----:B------:R-:W-:Y:S01]  /*92a30*/  IMAD R0, R4, 0x2, R66 ;  /* 0x0000000204007824 */ /* 0x000fe200078e0242 */
[----:B------:R1:W-:Y:S01]  /*92a40*/  @P3 STG.E desc[UR22][R64.64], R16 ;  /* 0x0000001040003986 */ /* 0x0003e2000c101916 */
[-C--:B--2---:R-:W-:Y:S02]  /*92a50*/  LEA R2, P3, R66, R5.reuse, 0x2 ;  /* 0x0000000542027211 */ /* 0x084fe400078610ff */
[----:B------:R-:W-:Y:S02]  /*92a60*/  LOP3.LUT R61, R6, 0xc8, RZ, 0xfc, !PT ;  /* 0x000000c8063d7812 */ /* 0x000fe400078efcff */
[----:B------:R-:W-:-:S02]  /*92a70*/  LEA R60, P6, R0, R5, 0x2 ;  /* 0x00000005003c7211 */ /* 0x000fc400078c10ff */
[-C--:B------:R-:W-:Y:S02]  /*92a80*/  LEA.HI.X.SX32 R3, R66, R7.reuse, 0x2, P3 ;  /* 0x0000000742037211 */ /* 0x080fe400018f16ff */
[----:B----4-:R-:W-:Y:S01]  /*92a90*/  ISETP.LT.AND P3, PT, R61, UR5, !P0 ;  /* 0x000000053d007c0c */ /* 0x010fe2000c761270 */
[----:B------:R-:W2:Y:S01]  /*92aa0*/  LDCU UR5, c[0x0][0x39c] ;  /* 0x00007380ff0577ac */ /* 0x000ea20008000800 */
[----:B------:R-:W-:Y:S01]  /*92ab0*/  LEA.HI.X.SX32 R61, R0, R7, 0x2, P6 ;  /* 0x00000007003d7211 */ /* 0x000fe200030f16ff */
[----:B------:R-:W-:Y:S01]  /*92ac0*/  IMAD R0, R4, 0x2, R0 ;  /* 0x0000000204007824 */ /* 0x000fe200078e0200 */
[C---:B-1----:R-:W-:Y:S01]  /*92ad0*/  LOP3.LUT R62, R6.reuse, 0xca, RZ, 0xfc, !PT ;  /* 0x000000ca063e7812 */ /* 0x042fe200078efcff */
[----:B------:R1:W-:Y:S01]  /*92ae0*/  @P2 STG.E desc[UR22][R2.64], R17 ;  /* 0x0000001102002986 */ /* 0x0003e2000c101916 */
[----:B------:R-:W-:Y:S02]  /*92af0*/  LOP3.LUT R64, R6, 0xcc, RZ, 0xfc, !PT ;  /* 0x000000cc06407812 */ /* 0x000fe400078efcff */
[----:B------:R-:W-:Y:S01]  /*92b00*/  ISETP.LT.AND P2, PT, R62, UR6, !P0 ;  /* 0x000000063e007c0c */ /* 0x000fe2000c741270 */
[----:B------:R4:W-:Y:S01]  /*92b10*/  @P5 STG.E desc[UR22][R60.64], R18 ;  /* 0x000000123c005986 */ /* 0x0009e2000c101916 */
[----:B------:R-:W-:Y:S01]  /*92b20*/  LEA R62, P5, R0, R5, 0x2 ;  /* 0x00000005003e7211 */ /* 0x000fe200078a10ff */
[----:B------:R-:W-:Y:S01]  /*92b30*/  IMAD R16, R4, 0x2, R0 ;  /* 0x0000000204107824 */ /* 0x000fe200078e0200 */
[----:B------:R-:W4:Y:S02]  /*92b40*/  LDCU UR6, c[0x0][0x39c] ;  /* 0x00007380ff0677ac */ /* 0x000f240008000800 */
[----:B------:R-:W-:-:S02]  /*92b50*/  LEA.HI.X.SX32 R63, R0, R7, 0x2, P5 ;  /* 0x00000007003f7211 */ /* 0x000fc400028f16ff */
[----:B---3--:R-:W-:Y:S01]  /*92b60*/  ISETP.LT.AND P5, PT, R64, UR4, !P0 ;  /* 0x0000000440007c0c */ /* 0x008fe2000c7a1270 */
[----:B------:R-:W3:Y:S01]  /*92b70*/  LDCU UR4, c[0x0][0x39c] ;  /* 0x00007380ff0477ac */ /* 0x000ee20008000800 */
[----:B-1----:R-:W-:Y:S01]  /*92b80*/  LOP3.LUT R3, R6, 0xce, RZ, 0xfc, !PT ;  /* 0x000000ce06037812 */ /* 0x002fe200078efcff */
[----:B------:R-:W-:Y:S01]  /*92b90*/  IMAD R0, R4, 0x2, R16 ;  /* 0x0000000204007824 */ /* 0x000fe200078e0210 */
[----:B------:R-:W-:Y:S01]  /*92ba0*/  LEA R2, P6, R16, R5, 0x2 ;  /* 0x0000000510027211 */ /* 0x000fe200078c10ff */
[----:B------:R1:W-:Y:S01]  /*92bb0*/  @P4 STG.E desc[UR22][R62.64], R19 ;  /* 0x000000133e004986 */ /* 0x0003e2000c101916 */
[----:B--2---:R-:W-:Y:S01]  /*92bc0*/  ISETP.LT.AND P4, PT, R3, UR5, !P0 ;  /* 0x0000000503007c0c */ /* 0x004fe2000c781270 */
[----:B----4-:R-:W-:Y:S01]  /*92bd0*/  IMAD R18, R4, 0x2, R0 ;  /* 0x0000000204127824 */ /* 0x010fe200078e0200 */
[----:B------:R-:W-:Y:S01]  /*92be0*/  LEA.HI.X.SX32 R3, R16, R7, 0x2, P6 ;  /* 0x0000000710037211 */ /* 0x000fe200030f16ff */
[----:B------:R-:W2:Y:S01]  /*92bf0*/  LDCU UR5, c[0x0][0x39c] ;  /* 0x00007380ff0577ac */ /* 0x000ea20008000800 */
[----:B------:R-:W-:-:S02]  /*92c00*/  LEA R16, P6, R0, R5, 0x2 ;  /* 0x0000000500107211 */ /* 0x000fc400078c10ff */
[----:B------:R-:W-:Y:S02]  /*92c10*/  LOP3.LUT R61, R6, 0xd0, RZ, 0xfc, !PT ;  /* 0x000000d0063d7812 */ /* 0x000fe400078efcff */
[----:B------:R-:W-:Y:S02]  /*92c20*/  LEA.HI.X.SX32 R17, R0, R7, 0x2, P6 ;  /* 0x0000000700117211 */ /* 0x000fe400030f16ff */
[----:B------:R-:W-:Y:S01]  /*92c30*/  LOP3.LUT R0, R6, 0xd2, RZ, 0xfc, !PT ;  /* 0x000000d206007812 */ /* 0x000fe200078efcff */
[----:B------:R4:W-:Y:S01]  /*92c40*/  @P3 STG.E desc[UR22][R2.64], R24 ;  /* 0x0000001802003986 */ /* 0x0009e2000c101916 */
[----:B------:R-:W-:Y:S02]  /*92c50*/  LEA R60, P6, R18, R5, 0x2 ;  /* 0x00000005123c7211 */ /* 0x000fe400078c10ff */
[----:B------:R-:W-:Y:S01]  /*92c60*/  ISETP.LT.AND P3, PT, R61, UR6, !P0 ;  /* 0x000000063d007c0c */ /* 0x000fe2000c761270 */
[----:B------:R2:W-:Y:S01]  /*92c70*/  @P2 STG.E desc[UR22][R16.64], R25 ;  /* 0x0000001910002986 */ /* 0x0005e2000c101916 */
[----:B---3--:R-:W-:Y:S01]  /*92c80*/  ISETP.LT.AND P2, PT, R0, UR4, !P0 ;  /* 0x0000000400007c0c */ /* 0x008fe2000c741270 */
[----:B------:R-:W3:Y:S01]  /*92c90*/  LDCU UR4, c[0x0][0x39c] ;  /* 0x00007380ff0477ac */ /* 0x000ee20008000800 */
[----:B------:R-:W-:Y:S01]  /*92ca0*/  LEA.HI.X.SX32 R61, R18, R7, 0x2, P6 ;  /* 0x00000007123d7211 */ /* 0x000fe200030f16ff */
[----:B------:R-:W-:Y:S01]  /*92cb0*/  IMAD R18, R4, 0x2, R18 ;  /* 0x0000000204127824 */ /* 0x000fe200078e0212 */
[----:B-1----:R-:W-:Y:S01]  /*92cc0*/  LOP3.LUT R19, R6, 0xd4, RZ, 0xfc, !PT ;  /* 0x000000d406137812 */ /* 0x002fe200078efcff */
[----:B------:R-:W1:Y:S02]  /*92cd0*/  LDCU UR6, c[0x0][0x39c] ;  /* 0x00007380ff0677ac */ /* 0x000e640008000800 */
[----:B------:R-:W-:Y:S01]  /*92ce0*/  IMAD R0, R4, 0x2, R18 ;  /* 0x0000000204007824 */ /* 0x000fe200078e0212 */
[----:B----4-:R-:W-:Y:S01]  /*92cf0*/  LEA R2, P6, R18, R5, 0x2 ;  /* 0x0000000512027211 */ /* 0x010fe200078c10ff */
[----:B------:R-:W-:Y:S01]  /*92d00*/  @P5 STG.E desc[UR22][R60.64], R26 ;  /* 0x0000001a3c005986 */ /* 0x000fe2000c101916 */
[----:B--2---:R-:W-:Y:S01]  /*92d10*/  ISETP.LT.AND P5, PT, R19, UR5, !P0 ;  /* 0x0000000513007c0c */ /* 0x004fe2000c7a1270 */
[----:B------:R-:W-:Y:S01]  /*92d20*/  IMAD R24, R4, 0x2, R0 ;  /* 0x0000000204187824 */ /* 0x000fe200078e0200 */
[----:B------:R-:W-:Y:S01]  /*92d30*/  LEA.HI.X.SX32 R3, R18, R7, 0x2, P6 ;  /* 0x0000000712037211 */ /* 0x000fe200030f16ff */
[----:B------:R-:W2:Y:S01]  /*92d40*/  LDCU UR5, c[0x0][0x39c] ;  /* 0x00007380ff0577ac */ /* 0x000ea20008000800 */
[----:B------:R-:W-:-:S02]  /*92d50*/  LEA R16, P6, R0, R5, 0x2 ;  /* 0x0000000500107211 */ /* 0x000fc400078c10ff */
[----:B------:R-:W-:Y:S02]  /*92d60*/  LOP3.LUT R19, R6, 0xd6, RZ, 0xfc, !PT ;  /* 0x000000d606137812 */ /* 0x000fe400078efcff */
[----:B------:R-:W-:Y:S01]  /*92d70*/  LEA.HI.X.SX32 R17, R0, R7, 0x2, P6 ;  /* 0x0000000700117211 */ /* 0x000fe200030f16ff */
[----:B------:R4:W-:Y:S01]  /*92d80*/  @P4 STG.E desc[UR22][R2.64], R27 ;  /* 0x0000001b02004986 */ /* 0x0009e2000c101916 */
[C---:B------:R-:W-:Y:S02]  /*92d90*/  LEA R18, P6, R24.reuse, R5, 0x2 ;  /* 0x0000000518127211 */ /* 0x040fe400078c10ff */
[----:B---3--:R-:W-:Y:S01]  /*92da0*/  ISETP.LT.AND P4, PT, R19, UR4, !P0 ;  /* 0x0000000413007c0c */ /* 0x008fe2000c781270 */
[----:B------:R-:W3:Y:S01]  /*92db0*/  LDCU UR4, c[0x0][0x39c] ;  /* 0x00007380ff0477ac */ /* 0x000ee20008000800 */
[----:B------:R-:W-:Y:S01]  /*92dc0*/  LEA.HI.X.SX32 R19, R24, R7, 0x2, P6 ;  /* 0x0000000718137211 */ /* 0x000fe200030f16ff */
[----:B------:R-:W-:Y:S01]  /*92dd0*/  IMAD R24, R4, 0x2, R24 ;  /* 0x0000000204187824 */ /* 0x000fe200078e0218 */
[C---:B------:R-:W-:Y:S01]  /*92de0*/  LOP3.LUT R0, R6.reuse, 0xd8, RZ, 0xfc, !PT ;  /* 0x000000d806007812 */ /* 0x040fe200078efcff */
[----:B------:R3:W-:Y:S01]  /*92df0*/  @P3 STG.E desc[UR22][R16.64], R32 ;  /* 0x0000002010003986 */ /* 0x0007e2000c101916 */
[----:B------:R-:W-:-:S02]  /*92e00*/  LOP3.LUT R25, R6, 0xda, RZ, 0xfc, !PT ;  /* 0x000000da06197812 */ /* 0x000fc400078efcff */
[----:B-1----:R-:W-:Y:S01]  /*92e10*/  ISETP.LT.AND P3, PT, R0, UR6, !P0 ;  /* 0x0000000600007c0c */ /* 0x002fe2000c761270 */
[----:B------:R-:W-:Y:S01]  /*92e20*/  IMAD R0, R4, 0x2, R24 ;  /* 0x0000000204007824 */ /* 0x000fe200078e0218 */
[C---:B----4-:R-:W-:Y:S01]  /*92e30*/  LEA R2, P6, R24.reuse, R5, 0x2 ;  /* 0x0000000518027211 */ /* 0x050fe200078c10ff */
[----:B------:R-:W1:Y:S01]  /*92e40*/  LDCU UR6, c[0x0][0x39c] ;  /* 0x00007380ff0677ac */ /* 0x000e620008000800 */
[----:B------:R4:W-:Y:S01]  /*92e50*/  @P2 STG.E desc[UR22][R18.64], R33 ;  /* 0x0000002112002986 */ /* 0x0009e2000c101916 */
[----:B--2---:R-:W-:Y:S02]  /*92e60*/  ISETP.LT.AND P2, PT, R25, UR5, !P0 ;  /* 0x0000000519007c0c */ /* 0x004fe4000c741270 */
[----:B------:R-:W-:Y:S01]  /*92e70*/  LEA.HI.X.SX32 R3, R24, R7, 0x2, P6 ;  /* 0x0000000718037211 */ /* 0x000fe200030f16ff */
[----:B------:R-:W2:Y:S01]  /*92e80*/  LDCU UR5, c[0x0][0x39c] ;  /* 0x00007380ff0577ac */ /* 0x000ea20008000800 */
[----:B---3--:R-:W-:Y:S01]  /*92e90*/  LEA R16, P6, R0, R5, 0x2 ;  /* 0x0000000500107211 */ /* 0x008fe200078c10ff */
[----:B------:R-:W-:Y:S01]  /*92ea0*/  IMAD R24, R4, 0x2, R0 ;  /* 0x0000000204187824 */ /* 0x000fe200078e0200 */
[----:B------:R-:W-:Y:S01]  /*92eb0*/  LOP3.LUT R25, R6, 0xdc, RZ, 0xfc, !PT ;  /* 0x000000dc06197812 */ /* 0x000fe200078efcff */
[----:B------:R3:W-:Y:S01]  /*92ec0*/  @P5 STG.E desc[UR22][R2.64], R34 ;  /* 0x0000002202005986 */ /* 0x0007e2000c101916 */
[----:B------:R-:W-:Y:S01]  /*92ed0*/  LEA.HI.X.SX32 R17, R0, R7, 0x2, P6 ;  /* 0x0000000700117211 */ /* 0x000fe200030f16ff */
[----:B------:R-:W-:Y:S01]  /*92ee0*/  IMAD R0, R4, 0x2, R24 ;  /* 0x0000000204007824 */ /* 0x000fe200078e0218 */
[----:B------:R-:W-:Y:S01]  /*92ef0*/  ISETP.LT.AND P5, PT, R25, UR4, !P0 ;  /* 0x0000000419007c0c */ /* 0x000fe2000c7a1270 */
[----:B------:R-:W3:Y:S01]  /*92f00*/  LDCU UR4, c[0x0][0x39c] ;  /* 0x00007380ff0477ac */ /* 0x000ee20008000800 */
[----:B----4-:R-:W-:-:S02]  /*92f10*/  LEA R18, P6, R24, R5, 0x2 ;  /* 0x0000000518127211 */ /* 0x010fc400078c10ff */
[----:B------:R-:W-:Y:S02]  /*92f20*/  LOP3.LUT R25, R6, 0xde, RZ, 0xfc, !PT ;  /* 0x000000de06197812 */ /* 0x000fe400078efcff */
[----:B------:R-:W-:Y:S02]  /*92f30*/  LEA.HI.X.SX32 R19, R24, R7, 0x2, P6 ;  /* 0x0000000718137211 */ /* 0x000fe400030f16ff */
[----:B------:R-:W-:Y:S01]  /*92f40*/  LEA R24, P6, R0, R5, 0x2 ;  /* 0x0000000500187211 */ /* 0x000fe200078c10ff */
[----:B------:R4:W-:Y:S01]  /*92f50*/  @P4 STG.E desc[UR22][R16.64], R35 ;  /* 0x0000002310004986 */ /* 0x0009e2000c101916 */
[----:B-1----:R-:W-:Y:S01]  /*92f60*/  ISETP.LT.AND P4, PT, R25, UR6, !P0 ;  /* 0x0000000619007c0c */ /* 0x002fe2000c781270 */
[----:B------:R-:W1:Y:S01]  /*92f70*/  LDCU UR6, c[0x0][0x39c] ;  /* 0x00007380ff0677ac */ /* 0x000e620008000800 */
[----:B------:R-:W-:Y:S02]  /*92f80*/  LOP3.LUT R26, R6, 0xe0, RZ, 0xfc, !PT ;  /* 0x000000e0061a7812 */ /* 0x000fe400078efcff */
[----:B------:R-:W-:Y:S01]  /*92f90*/  LEA.HI.X.SX32 R25, R0, R7, 0x2, P6 ;  /* 0x0000000700197211 */ /* 0x000fe200030f16ff */
[----:B------:R-:W-:Y:S01]  /*92fa0*/  IMAD R0, R4, 0x2, R0 ;  /* 0x0000000204007824 */ /* 0x000fe200078e0200 */
[----:B------:R-:W-:Y:S01]  /*92fb0*/  @P3 STG.E desc[UR22][R18.64], R40 ;  /* 0x0000002812003986 */ /* 0x000fe2000c101916 */
[----:B--2---:R-:W-:Y:S01]  /*92fc0*/  ISETP.LT.AND P3, PT, R26, UR5, !P0 ;  /* 0x000000051a007c0c */ /* 0x004fe2000c761270 */
[----:B------:R-:W2:Y:S01]  /*92fd0*/  LDCU UR5, c[0x0][0x39c] ;  /* 0x00007380ff0577ac */ /* 0x000ea20008000800 */
[----:B------:R-:W-:Y:S01]  /*92fe0*/  IMAD R26, R4, 0x2, R0 ;  /* 0x00000002041a7824 */ /* 0x000fe200078e0200 */
[----:B------:R1:W-:Y:S01]  /*92ff0*/  @P2 STG.E desc[UR22][R24.64], R41 ;  /* 0x0000002918002986 */ /* 0x0003e2000c101916 */
[----:B---3--:R-:W-:-:S02]  /*93000*/  LEA R2, P2, R0, R5, 0x2 ;  /* 0x0000000500027211 */ /* 0x008fc400078410ff */
[----:B----4-:R-:W-:Y:S02]  /*93010*/  LOP3.LUT R17, R6, 0xe2, RZ, 0xfc, !PT ;  /* 0x000000e206117812 */ /* 0x010fe400078efcff */
        /* <DEDUP_REMOVED lines=8> */
[----:B-1----:R-:W-:-:S03]  /*930a0*/  LOP3.LUT R24, R6, 0xe6, RZ, 0xfc, !PT ;  /* 0x000000e606187812 */ /* 0x002fc600078efcff */
[----:B------:R1:W-:Y:S01]  /*930b0*/  @P4 STG.E desc[UR22][R16.64], R43 ;  /* 0x0000002b10004986 */ /* 0x0003e2000c101916 */
[----:B------:R-:W-:Y:S02]  /*930c0*/  LEA R18, P4, R26, R5, 0x2 ;  /* 0x000000051a127211 */ /* 0x000fe400078810ff */
[----:B------:R-:W-:Y:S01]  /*930d0*/  ISETP.LT.AND P5, PT, R0, UR6, !P0 ;  /* 0x0000000600007c0c */ /* 0x000fe2000c7a1270 */
[----:B------:R-:W1:Y:S01]  /*930e0*/  LDCU UR6, c[0x0][0x39c] ;  /* 0x00007380ff0677ac */ /* 0x000e620008000800 */
[----:B------:R-:W-:Y:S01]  /*930f0*/  IMAD R0, R4, 0x2, R26 ;  /* 0x0000000204007824 */ /* 0x000fe200078e021a */
[----:B------:R-:W-:Y:S02]  /*93100*/  LEA.HI.X.SX32 R19, R26, R7, 0x2, P4 ;  /* 0x000000071a137211 */ /* 0x000fe400020f16ff */
[----:B--2---:R-:W-:Y:S01]  /*93110*/  ISETP.LT.AND P4, PT, R24, UR5, !P0 ;  /* 0x0000000518007c0c */ /* 0x004fe2000c781270 */
[----:B------:R-:W2:Y:S01]  /*93120*/  LDCU UR5, c[0x0][0x39c] ;  /* 0x00007380ff0577ac */ /* 0x000ea20008000800 */
[----:B----4-:R-:W-:Y:S01]  /*93130*/  LOP3.LUT R3, R6, 0xe8, RZ, 0xfc, !PT ;  /* 0x000000e806037812 */ /* 0x010fe200078efcff */
[----:B------:R-:W-:Y:S01]  /*93140*/  IMAD R24, R4, 0x2, R0 ;  /* 0x0000000204187824 */ /* 0x000fe200078e0200 */
[C---:B------:R-:W-:Y:S01]  /*93150*/  LEA R2, P6, R0.reuse, R5, 0x2 ;  /* 0x0000000500027211 */ /* 0x040fe200078c10ff */
[----:B------:R4:W-:Y:S01]  /*93160*/  @P3 STG.E desc[UR22][R18.64], R192 ;  /* 0x000000c012003986 */ /* 0x0009e2000c101916 */
[----:B---3--:R-:W-:Y:S01]  /*93170*/  ISETP.LT.AND P3, PT, R3, UR4, !P0 ;  /* 0x0000000403007c0c */ /* 0x008fe2000c761270 */
[----:B------:R-:W3:Y:S01]  /*93180*/  LDCU UR4, c[0x0][0x39c] ;  /* 0x00007380ff0477ac */ /* 0x000ee20008000800 */
[----:B------:R-:W-:Y:S01]  /*93190*/  LEA.HI.X.SX32 R3, R0, R7, 0x2, P6 ;  /* 0x0000000700037211 */ /* 0x000fe200030f16ff */
[----:B------:R-:W-:Y:S01]  /*931a0*/  IMAD R0, R4, 0x2, R24 ;  /* 0x0000000204007824 */ /* 0x000fe200078e0218 */
[----:B-1----:R-:W-:-:S02]  /*931b0*/  LEA R16, P6, R24, R5, 0x2 ;  /* 0x0000000518107211 */ /* 0x002fc400078c10ff */
[----:B------:R-:W-:Y:S02]  /*931c0*/  LOP3.LUT R25, R6, 0xea, RZ, 0xfc, !PT ;  /* 0x000000ea06197812 */ /* 0x000fe400078efcff */
[----:B------:R-:W-:Y:S02]  /*931d0*/  LEA.HI.X.SX32 R17, R24, R7, 0x2, P6 ;  /* 0x0000000718117211 */ /* 0x000fe400030f16ff */
[----:B------:R-:W-:Y:S01]  /*931e0*/  LEA R24, P6, R0, R5, 0x2 ;  /* 0x0000000500187211 */ /* 0x000fe200078c10ff */
[----:B------:R1:W-:Y:S01]  /*931f0*/  @P2 STG.E desc[UR22][R2.64], R193 ;  /* 0x000000c102002986 */ /* 0x0003e2000c101916 */
[----:B------:R-:W-:Y:S01]  /*93200*/  ISETP.LT.AND P2, PT, R25, UR6, !P0 ;  /* 0x0000000619007c0c */ /* 0x000fe2000c741270 */
[----:B------:R-:W3:Y:S01]  /*93210*/  LDCU UR6, c[0x0][0x39c] ;  /* 0x00007380ff0677ac */ /* 0x000ee20008000800 */
[----:B----4-:R-:W-:Y:S02]  /*93220*/  LOP3.LUT R18, R6, 0xec, RZ, 0xfc, !PT ;  /* 0x000000ec06127812 */ /* 0x010fe400078efcff */
[----:B------:R-:W-:Y:S01]  /*93230*/  LEA.HI.X.SX32 R25, R0, R7, 0x2, P6 ;  /* 0x0000000700197211 */ /* 0x000fe200030f16ff */
[----:B------:R-:W-:Y:S01]  /*93240*/  IMAD R0, R4, 0x2, R0 ;  /* 0x0000000204007824 */ /* 0x000fe200078e0200 */
[----:B------:R4:W-:Y:S01]  /*93250*/  @P5 STG.E desc[UR22][R16.64], R194 ;  /* 0x000000c210005986 */ /* 0x0009e2000c101916 */
[----:B--2---:R-:W-:Y:S01]  /*93260*/  ISETP.LT.AND P5, PT, R18, UR5, !P0 ;  /* 0x0000000512007c0c */ /* 0x004fe2000c7a1270 */
[----:B------:R-:W2:Y:S01]  /*93270*/  LDCU UR5, c[0x0][0x39c] ;  /* 0x00007380ff0577ac */ /* 0x000ea20008000800 */
[----:B------:R-:W-:Y:S01]  /*93280*/  IMAD R18, R4, 0x2, R0 ;  /* 0x0000000204127824 */ /* 0x000fe200078e0200 */
[----:B-1----:R-:W-:-:S02]  /*93290*/  LEA R2, P6, R0, R5, 0x2 ;  /* 0x0000000500027211 */ /* 0x002fc400078c10ff */
[----:B------:R-:W-:Y:S01]  /*932a0*/  LOP3.LUT R19, R6, 0xee, RZ, 0xfc, !PT ;  /* 0x000000ee06137812 */ /* 0x000fe200078efcff */
[----:B------:R1:W-:Y:S01]  /*932b0*/  @P4 STG.E desc[UR22][R24.64], R195 ;  /* 0x000000c318004986 */ /* 0x0003e2000c101916 */
[----:B------:R-:W-:Y:S01]  /*932c0*/  LEA.HI.X.SX32 R3, R0, R7, 0x2, P6 ;  /* 0x0000000700037211 */ /* 0x000fe200030f16ff */
[----:B------:R-:W-:Y:S01]  /*932d0*/  IMAD R0, R4, 0x2, R18 ;  /* 0x0000000204007824 */ /* 0x000fe200078e0212 */
[----:B---3--:R-:W-:Y:S01]  /*932e0*/  ISETP.LT.AND P4, PT, R19, UR4, !P0 ;  /* 0x0000000413007c0c */ /* 0x008fe2000c781270 */
[----:B------:R-:W3:Y:S01]  /*932f0*/  LDCU UR4, c[0x0][0x39c] ;  /* 0x00007380ff0477ac */ /* 0x000ee20008000800 */
[----:B----4-:R-:W-:-:S04]  /*93300*/  LEA R16, P6, R18, R5, 0x2 ;  /* 0x0000000512107211 */ /* 0x010fc800078c10ff */
[----:B------:R-:W-:Y:S02]  /*93310*/  LEA.HI.X.SX32 R17, R18, R7, 0x2, P6 ;  /* 0x0000000712117211 */ /* 0x000fe400030f16ff */
[----:B-1----:R-:W-:Y:S02]  /*93320*/  LEA R24, P6, R0, R5, 0x2 ;  /* 0x0000000500187211 */ /* 0x002fe400078c10ff */
[C---:B------:R-:W-:Y:S01]  /*93330*/  LOP3.LUT R19, R6.reuse, 0xf0, RZ, 0xfc, !PT ;  /* 0x000000f006137812 */ /* 0x040fe200078efcff */
[----:B------:R1:W-:Y:S01]  /*93340*/  @P3 STG.E desc[UR22][R2.64], R232 ;  /* 0x000000e802003986 */ /* 0x0003e2000c101916 */
[----:B------:R-:W-:Y:S02]  /*93350*/  LOP3.LUT R18, R6, 0xf2, RZ, 0xfc, !PT ;  /* 0x000000f206127812 */ /* 0x000fe400078efcff */
[----:B------:R-:W-:Y:S01]  /*93360*/  LEA.HI.X.SX32 R25, R0, R7, 0x2, P6 ;  /* 0x0000000700197211 */ /* 0x000fe200030f16ff */
[----:B------:R-:W-:Y:S01]  /*93370*/  IMAD R0, R4, 0x2, R0 ;  /* 0x0000000204007824 */ /* 0x000fe200078e0200 */
[----:B--2---:R-:W-:Y:S01]  /*93380*/  ISETP.LT.AND P3, PT, R19, UR5, !P0 ;  /* 0x0000000513007c0c */ /* 0x004fe2000c761270 */
[----:B------:R-:W2:Y:S01]  /*93390*/  LDCU UR5, c[0x0][0x39c] ;  /* 0x00007380ff0577ac */ /* 0x000ea20008000800 */
[----:B------:R-:W-:Y:S01]  /*933a0*/  @P2 STG.E desc[UR22][R16.64], R233 ;  /* 0x000000e910002986 */ /* 0x000fe2000c101916 */
[----:B------:R-:W-:Y:S01]  /*933b0*/  ISETP.LT.AND P2, PT, R18, UR6, !P0 ;  /* 0x0000000612007c0c */ /* 0x000fe2000c741270 */
[----:B------:R-:W-:Y:S01]  /*933c0*/  IMAD R32, R4, 0x2, R0 ;  /* 0x0000000204207824 */ /* 0x000fe200078e0200 */
[----:B------:R-:W4:Y:S01]  /*933d0*/  LDCU UR6, c[0x0][0x39c] ;  /* 0x00007380ff0677ac */ /* 0x000f220008000800 */
[----:B------:R2:W-:Y:S01]  /*933e0*/  @P5 STG.E desc[UR22][R24.64], R234 ;  /* 0x000000ea18005986 */ /* 0x0005e2000c101916 */
[----:B------:R-:W-:-:S02]  /*933f0*/  LEA R26, P5, R0, R5, 0x2 ;  /* 0x00000005001a7211 */ /* 0x000fc400078a10ff */
[----:B-1----:R-:W-:Y:S01]  /*93400*/  LOP3.LUT R2, R6, 0xf4, RZ, 0xfc, !PT ;  /* 0x000000f406027812 */ /* 0x002fe200078efcff */
[----:B------:R-:W1:Y:S01]  /*93410*/  LDS.128 R16, [R252] ;  /* 0x00000000fc107984 */ /* 0x000e620000000c00 */
[----:B------:R-:W-:Y:S02]  /*93420*/  LEA.HI.X.SX32 R27, R0, R7, 0x2, P5 ;  /* 0x00000007001b7211 */ /* 0x000fe400028f16ff */
[----:B---3--:R-:W-:Y:S01]  /*93430*/  ISETP.LT.AND P5, PT, R2, UR4, !P0 ;  /* 0x0000000402007c0c */ /* 0x008fe2000c7a1270 */
[----:B------:R-:W3:Y:S01]  /*93440*/  LDCU UR4, c[0x0][0x39c] ;  /* 0x00007380ff0477ac */ /* 0x000ee20008000800 */
[----:B------:R-:W-:Y:S02]  /*93450*/  LEA R2, P6, R32, R5, 0x2 ;  /* 0x0000000520027211 */ /* 0x000fe400078c10ff */
[----:B------:R-:W-:Y:S02]  /*93460*/  LOP3.LUT R0, R6, 0xf6, RZ, 0xfc, !PT ;  /* 0x000000f606007812 */ /* 0x000fe400078efcff */
[----:B------:R-:W-:Y:S01]  /*93470*/  LEA.HI.X.SX32 R3, R32, R7, 0x2, P6 ;  /* 0x0000000720037211 */ /* 0x000fe200030f16ff */
[----:B------:R-:W-:Y:S01]  /*93480*/  IMAD R32, R4, 0x2, R32 ;  /* 0x0000000204207824 */ /* 0x000fe200078e0220 */
[----:B------:R3:W-:Y:S01]  /*93490*/  @P4 STG.E desc[UR22][R26.64], R235 ;  /* 0x000000eb1a004986 */ /* 0x0007e2000c101916 */
[----:B--2---:R-:W-:Y:S01]  /*934a0*/  ISETP.LT.AND P4, PT, R0, UR5, !P0 ;  /* 0x0000000500007c0c */ /* 0x004fe2000c781270 */
[----:B------:R-:W2:Y:S01]  /*934b0*/  LDCU UR5, c[0x0][0x39c] ;  /* 0x00007380ff0577ac */ /* 0x000ea20008000800 */
[----:B------:R-:W-:Y:S01]  /*934c0*/  LOP3.LUT R25, R6, 0xf8, RZ, 0xfc, !PT ;  /* 0x000000f806197812 */ /* 0x000fe200078efcff */
[----:B------:R-:W-:Y:S01]  /*934d0*/  IMAD R0, R4, 0x2, R32 ;  /* 0x0000000204007824 */ /* 0x000fe200078e0220 */
[C---:B------:R-:W-:Y:S01]  /*934e0*/  LEA R24, P6, R32.reuse, R5, 0x2 ;  /* 0x0000000520187211 */ /* 0x040fe200078c10ff */
[----:B------:R2:W-:Y:S01]  /*934f0*/  @P3 STG.E desc[UR22][R2.64], R44 ;  /* 0x0000002c02003986 */ /* 0x0005e2000c101916 */
[----:B----4-:R-:W-:Y:S01]  /*93500*/  ISETP.LT.AND P3, PT, R25, UR6, !P0 ;  /* 0x0000000619007c0c */ /* 0x010fe2000c761270 */
[----:B------:R-:W4:Y:S01]  /*93510*/  LDCU UR6, c[0x0][0x39c] ;  /* 0x00007380ff0677ac */ /* 0x000f220008000800 */
[----:B------:R-:W-:Y:S01]  /*93520*/  LEA.HI.X.SX32 R25, R32, R7, 0x2, P6 ;  /* 0x0000000720197211 */ /* 0x000fe200030f16ff */
[----:B------:R-:W-:Y:S01]  /*93530*/  IMAD R32, R4, 0x2, R0 ;  /* 0x0000000204207824 */ /* 0x000fe200078e0200 */
[----:B---3--:R-:W-:-:S02]  /*93540*/  LEA R26, P6, R0, R5, 0x2 ;  /* 0x00000005001a7211 */ /* 0x008fc400078c10ff */
[----:B------:R-:W-:Y:S01]  /*93550*/  LOP3.LUT R33, R6, 0xfa, RZ, 0xfc, !PT ;  /* 0x000000fa06217812 */ /* 0x000fe200078efcff */
[----:B------:R3:W-:Y:S01]  /*93560*/  @P2 STG.E desc[UR22][R24.64], R45 ;  /* 0x0000002d18002986 */ /* 0x0007e2000c101916 */
[----:B------:R-:W-:Y:S01]  /*93570*/  LEA.HI.X.SX32 R27, R0, R7, 0x2, P6 ;  /* 0x00000007001b7211 */ /* 0x000fe200030f16ff */
[----:B------:R-:W-:Y:S01]  /*93580*/  IMAD R0, R4, 0x2, R32 ;  /* 0x0000000204007824 */ /* 0x000fe200078e0220 */
[----:B--2---:R-:W-:Y:S02]  /*93590*/  LEA R2, P6, R32, R5, 0x2 ;  /* 0x0000000520027211 */ /* 0x004fe400078c10ff */
[----:B------:R-:W-:Y:S01]  /*935a0*/  ISETP.LT.AND P2, PT, R33, UR4, !P0 ;  /* 0x0000000421007c0c */ /* 0x000fe2000c741270 */
[----:B------:R-:W2:Y:S01]  /*935b0*/  LDCU UR4, c[0x0][0x39c] ;  /* 0x00007380ff0477ac */ /* 0x000ea20008000800 */
[----:B------:R-:W-:Y:S02]  /*935c0*/  LOP3.LUT R33, R6, 0xfc, RZ, 0xfc, !PT ;  /* 0x000000fc06217812 */ /* 0x000fe400078efcff */
[----:B------:R-:W-:-:S02]  /*935d0*/  LEA.HI.X.SX32 R3, R32, R7, 0x2, P6 ;  /* 0x0000000720037211 */ /* 0x000fc400030f16ff */
[----:B------:R-:W-:Y:S01]  /*935e0*/  LEA R32, P6, R0, R5, 0x2 ;  /* 0x0000000500207211 */ /* 0x000fe200078c10ff */
[----:B------:R2:W-:Y:S01]  /*935f0*/  @P5 STG.E desc[UR22][R26.64], R46 ;  /* 0x0000002e1a005986 */ /* 0x0005e2000c101916 */
[----:B------:R-:W-:Y:S01]  /*93600*/  ISETP.LT.AND P5, PT, R33, UR5, !P0 ;  /* 0x0000000521007c0c */ /* 0x000fe2000c7a1270 */
[----:B------:R-:W2:Y:S01]  /*93610*/  LDCU UR5, c[0x0][0x39c] ;  /* 0x00007380ff0577ac */ /* 0x000ea20008000800 */
[----:B------:R-:W-:Y:S02]  /*93620*/  LOP3.LUT R34, R6, 0xfe, RZ, 0xfc, !PT ;  /* 0x000000fe06227812 */ /* 0x000fe400078efcff */
[----:B------:R-:W-:Y:S01]  /*93630*/  LEA.HI.X.SX32 R33, R0, R7, 0x2, P6 ;  /* 0x0000000700217211 */ /* 0x000fe200030f16ff */
[----:B------:R-:W-:Y:S01]  /*93640*/  IMAD R0, R4, 0x2, R0 ;  /* 0x0000000204007824 */ /* 0x000fe200078e0200 */
[----:B------:R-:W-:Y:S01]  /*93650*/  @P4 STG.E desc[UR22][R2.64], R47 ;  /* 0x0000002f02004986 */ /* 0x000fe2000c101916 */
[----:B----4-:R-:W-:Y:S01]  /*93660*/  ISETP.LT.AND P4, PT, R34, UR6, !P0 ;  /* 0x0000000622007c0c */ /* 0x010fe2000c781270 */
[----:B------:R-:W4:Y:S01]  /*93670*/  LDCU UR6, c[0x0][0x39c] ;  /* 0x00007380ff0677ac */ /* 0x000f220008000800 */
[----:B------:R-:W-:Y:S01]  /*93680*/  IMAD R34, R4, 0x2, R0 ;  /* 0x0000000204227824 */ /* 0x000fe200078e0200 */
[----:B-1----:R1:W-:Y:S01]  /*93690*/  @P3 STG.E desc[UR22][R32.64], R16 ;  /* 0x0000001020003986 */ /* 0x0023e2000c101916 */
[----:B---3--:R-:W-:-:S02]  /*936a0*/  LEA R24, P3, R0, R5, 0x2 ;  /* 0x0000000500187211 */ /* 0x008fc400078610ff */
[----:B--2---:R-:W-:Y:S02]  /*936b0*/  LOP3.LUT R27, R6, 0x100, RZ, 0xfc, !PT ;  /* 0x00000100061b7812 */ /* 0x004fe400078efcff */
[----:B------:R-:W-:Y:S02]  /*936c0*/  LEA.HI.X.SX32 R25, R0, R7, 0x2, P3 ;  /* 0x0000000700197211 */ /* 0x000fe400018f16ff */
[C---:B------:R-:W-:Y:S02]  /*936d0*/  LEA R26, P6, R34.reuse, R5, 0x2 ;  /* 0x00000005221a7211 */ /* 0x040fe400078c10ff */
[----:B------:R-:W-:Y:S01]  /*936e0*/  ISETP.LT.AND P3, PT, R27, UR4, !P0 ;  /* 0x000000041b007c0c */ /* 0x000fe2000c761270 */
[----:B------:R-:W2:Y:S01]  /*936f0*/  LDCU UR4, c[0x0][0x39c] ;  /* 0x00007380ff0477ac */ /* 0x000ea20008000800 */
        /* <DEDUP_REMOVED lines=8> */
[----:B------:R-:W2:Y:S01]  /*93780*/  LDCU UR5, c[0x0][0x39c] ;  /* 0x00007380ff0577ac */ /* 0x000ea20008000800 */
[----:B------:R-:W-:Y:S01]  /*93790*/  IMAD R0, R4, 0x2, R34 ;  /* 0x0000000204007824 */ /* 0x000fe200078e0222 */
[----:B------:R-:W-:Y:S02]  /*937a0*/  LEA.HI.X.SX32 R3, R34, R7, 0x2, P5 ;  /* 0x0000000722037211 */ /* 0x000fe400028f16ff */
[----:B----4-:R-:W-:Y:S01]  /*937b0*/  ISETP.LT.AND P5, PT, R16, UR6, !P0 ;  /* 0x0000000610007c0c */ /* 0x010fe2000c7a1270 */
[----:B------:R-:W4:Y:S01]  /*937c0*/  LDCU UR6, c[0x0][0x39c] ;  /* 0x00007380ff0677ac */ /* 0x000f220008000800 */
[----:B---3--:R-:W-:-:S02]  /*937d0*/  LOP3.LUT R17, R6, 0x106, RZ, 0xfc, !PT ;  /* 0x0000010606117812 */ /* 0x008fc400078efcff */
[----:B------:R-:W-:Y:S01]  /*937e0*/  LEA R16, P6, R0, R5, 0x2 ;  /* 0x0000000500107211 */ /* 0x000fe200078c10ff */
[----:B-1----:R-:W-:Y:S01]  /*937f0*/  IMAD R18, R4, 0x2, R0 ;  /* 0x0000000204127824 */ /* 0x002fe200078e0200 */
[----:B------:R1:W-:Y:S01]  /*93800*/  @P4 STG.E desc[UR22][R2.64], R19 ;  /* 0x0000001302004986 */ /* 0x0003e2000c101916 */
[----:B--2---:R-:W-:Y:S01]  /*93810*/  ISETP.LT.AND P4, PT, R17, UR4, !P0 ;  /* 0x0000000411007c0c */ /* 0x004fe2000c781270 */
[----:B------:R-:W2:Y:S01]  /*93820*/  LDCU UR4, c[0x0][0x39c] ;  /* 0x00007380ff0477ac */ /* 0x000ea20008000800 */
[----:B------:R-:W-:Y:S01]  /*93830*/  LEA.HI.X.SX32 R17, R0, R7, 0x2, P6 ;  /* 0x0000000700117211 */ /* 0x000fe200030f16ff */
[----:B------:R-:W-:Y:S01]  /*93840*/  IMAD R0, R4, 0x2, R18 ;  /* 0x0000000204007824 */ /* 0x000fe200078e0212 */
[----:B------:R-:W-:Y:S02]  /*93850*/  LEA R24, P6, R18, R5, 0x2 ;  /* 0x0000000512187211 */ /* 0x000fe400078c10ff */
[----:B------:R-:W-:Y:S02]  /*93860*/  LOP3.LUT R27, R6, 0x108, RZ, 0xfc, !PT ;  /* 0x00000108061b7812 */ /* 0x000fe400078efcff */
[----:B------:R-:W-:-:S02]  /*93870*/  LEA.HI.X.SX32 R25, R18, R7, 0x2, P6 ;  /* 0x0000000712197211 */ /* 0x000fc400030f16ff */
[C---:B------:R-:W-:Y:S01]  /*93880*/  LEA R26, P6, R0.reuse, R5, 0x2 ;  /* 0x00000005001a7211 */ /* 0x040fe200078c10ff */
[----:B------:R3:W-:Y:S01]  /*93890*/  @P3 STG.E desc[UR22][R16.64], R213 ;  /* 0x000000d510003986 */ /* 0x0007e2000c101916 */
[----:B------:R-:W-:Y:S01]  /*938a0*/  ISETP.LT.AND P3, PT, R27, UR5, !P0 ;  /* 0x000000051b007c0c */ /* 0x000fe2000c761270 */
[----:B------:R-:W2:Y:S01]  /*938b0*/  LDCU UR5, c[0x0][0x39c] ;  /* 0x00007380ff0577ac */ /* 0x000ea20008000800 */
[----:B------:R-:W-:Y:S01]  /*938c0*/  LEA.HI.X.SX32 R27, R0, R7, 0x2, P6 ;  /* 0x00000007001b7211 */ /* 0x000fe200030f16ff */
[----:B------:R-:W-:Y:S01]  /*938d0*/  IMAD R0, R4, 0x2, R0 ;  /* 0x0000000204007824 */ /* 0x000fe200078e0200 */
[C---:B-1----:R-:W-:Y:S01]  /*938e0*/  LOP3.LUT R2, R6.reuse, 0x10a, RZ, 0xfc, !PT ;  /* 0x0000010a06027812 */ /* 0x042fe200078efcff */
[----:B------:R1:W-:Y:S01]  /*938f0*/  @P2 STG.E desc[UR22][R24.64], R226 ;  /* 0x000000e218002986 */ /* 0x0003e2000c101916 */
[----:B------:R-:W-:-:S03]  /*93900*/  LOP3.LUT R3, R6, 0x10c, RZ, 0xfc, !PT ;  /* 0x0000010c06037812 */ /* 0x000fc600078efcff */
[----:B---3--:R-:W3:Y:S01]  /*93910*/  LDL.LU R213, [R1+0x10] ;  /* 0x0000100001d57983 */ /* 0x008ee20000300800 */
[----:B----4-:R-:W-:Y:S01]  /*93920*/  ISETP.LT.AND P2, PT, R2, UR6, !P0 ;  /* 0x0000000602007c0c */ /* 0x010fe2000c741270 */
[----:B------:R-:W-:Y:S01]  /*93930*/  IMAD R18, R4, 0x2, R0 ;  /* 0x0000000204127824 */ /* 0x000fe200078e0200 */
[C---:B------:R-:W-:Y:S01]  /*93940*/  LEA R2, P6, R0.reuse, R5, 0x2 ;  /* 0x0000000500027211 */ /* 0x040fe200078c10ff */
[----:B------:R4:W-:Y:S04]  /*93950*/  @P5 STG.E desc[UR22][R26.64], R225 ;  /* 0x000000e11a005986 */ /* 0x0009e8000c101916 */
[----:B-1----:R-:W3:Y:S01]  /*93960*/  LDL.LU R226, [R1+0x14] ;  /* 0x0000140001e27983 */ /* 0x002ee20000300800 */
[----:B--2---:R-:W-:Y:S01]  /*93970*/  ISETP.LT.AND P5, PT, R3, UR4, !P0 ;  /* 0x0000000403007c0c */ /* 0x004fe2000c7a1270 */
[----:B------:R-:W1:Y:S01]  /*93980*/  LDCU UR6, c[0x0][0x39c] ;  /* 0x00007380ff0677ac */ /* 0x000e620008000800 */
[----:B------:R-:W-:Y:S01]  /*93990*/  LEA.HI.X.SX32 R3, R0, R7, 0x2, P6 ;  /* 0x0000000700037211 */ /* 0x000fe200030f16ff */
[----:B------:R-:W2:Y:S04]  /*939a0*/  LDCU UR4, c[0x0][0x39c] ;  /* 0x00007380ff0477ac */ /* 0x000ea80008000800 */
[----:B------:R1:W-:Y:S04]  /*939b0*/  @P4 STG.E desc[UR22][R2.64], R224 ;  /* 0x000000e002004986 */ /* 0x0003e8000c101916 */
[----:B----4-:R-:W4:Y:S04]  /*939c0*/  LDL.LU R225, [R1+0x18] ;  /* 0x0000180001e17983 */ /* 0x010f280000300800 */
[----:B-1----:R-:W4:Y:S01]  /*939d0*/  LDL.LU R224, [R1+0x1c] ;  /* 0x00001c0001e07983 */ /* 0x002f220000300800 */
[----:B------:R-:W-:Y:S01]  /*939e0*/  LEA R16, P6, R18, R5, 0x2 ;  /* 0x0000000512107211 */ /* 0x000fe200078c10ff */
[----:B------:R-:W-:Y:S01]  /*939f0*/  IMAD R0, R4, 0x2, R18 ;  /* 0x0000000204007824 */ /* 0x000fe200078e0212 */
[----:B------:R-:W-:-:S02]  /*93a00*/  LOP3.LUT R19, R6, 0x10e, RZ, 0xfc, !PT ;  /* 0x0000010e06137812 */ /* 0x000fc400078efcff */
[----:B------:R-:W-:Y:S02]  /*93a10*/  LEA.HI.X.SX32 R17, R18, R7, 0x2, P6 ;  /* 0x0000000712117211 */ /* 0x000fe400030f16ff */
[C---:B------:R-:W-:Y:S02]  /*93a20*/  LEA R18, P6, R0.reuse, R5, 0x2 ;  /* 0x0000000500127211 */ /* 0x040fe400078c10ff */
[----:B------:R-:W-:Y:S01]  /*93a30*/  ISETP.LT.AND P4, PT, R19, UR5, !P0 ;  /* 0x0000000513007c0c */ /* 0x000fe2000c781270 */
[----:B------:R-:W1:Y:S01]  /*93a40*/  LDCU UR5, c[0x0][0x39c] ;  /* 0x00007380ff0577ac */ /* 0x000e620008000800 */
[----:B------:R-:W-:Y:S01]  /*93a50*/  LEA.HI.X.SX32 R19, R0, R7, 0x2, P6 ;  /* 0x0000000700137211 */ /* 0x000fe200030f16ff */
[----:B------:R-:W-:Y:S01]  /*93a60*/  IMAD R0, R4, 0x2, R0 ;  /* 0x0000000204007824 */ /* 0x000fe200078e0200 */
[C---:B------:R-:W-:Y:S01]  /*93a70*/  LOP3.LUT R24, R6.reuse, 0x110, RZ, 0xfc, !PT ;  /* 0x0000011006187812 */ /* 0x040fe200078efcff */
[----:B------:R1:W-:Y:S01]  /*93a80*/  @P3 STG.E desc[UR22][R16.64], R222 ;  /* 0x000000de10003986 */ /* 0x0003e2000c101916 */
[----:B------:R-:W-:-:S02]  /*93a90*/  LOP3.LUT R25, R6, 0x112, RZ, 0xfc, !PT ;  /* 0x0000011206197812 */ /* 0x000fc400078efcff */
[----:B------:R-:W-:Y:S01]  /*93aa0*/  ISETP.LT.AND P3, PT, R24, UR6, !P0 ;  /* 0x0000000618007c0c */ /* 0x000fe2000c761270 */
[----:B------:R-:W-:Y:S01]  /*93ab0*/  IMAD R24, R4, 0x2, R0 ;  /* 0x0000000204187824 */ /* 0x000fe200078e0200 */
[C---:B------:R-:W-:Y:S01]  /*93ac0*/  LEA R2, P6, R0.reuse, R5, 0x2 ;  /* 0x0000000500027211 */ /* 0x040fe200078c10ff */
[----:B------:R-:W1:Y:S01]  /*93ad0*/  LDCU UR6, c[0x0][0x39c] ;  /* 0x00007380ff0677ac */ /* 0x000e620008000800 */
[----:B------:R1:W-:Y:S01]  /*93ae0*/  @P2 STG.E desc[UR22][R18.64], R223 ;  /* 0x000000df12002986 */ /* 0x0003e2000c101916 */
[----:B--2---:R-:W-:Y:S02]  /*93af0*/  ISETP.LT.AND P2, PT, R25, UR4, !P0 ;  /* 0x0000000419007c0c */ /* 0x004fe4000c741270 */
[----:B------:R-:W-:Y:S01]  /*93b00*/  LEA.HI.X.SX32 R3, R0, R7, 0x2, P6 ;  /* 0x0000000700037211 */ /* 0x000fe200030f16ff */
[----:B------:R-:W2:Y:S01]  /*93b10*/  LDCU UR4, c[0x0][0x39c] ;  /* 0x00007380ff0477ac */ /* 0x000ea20008000800 */
[----:B-1----:R-:W-:Y:S01]  /*93b20*/  LEA R16, P6, R24, R5, 0x2 ;  /* 0x0000000518107211 */ /* 0x002fe200078c10ff */
[----:B------:R-:W-:Y:S01]  /*93b30*/  IMAD R0, R4, 0x2, R24 ;  /* 0x0000000204007824 */ /* 0x000fe200078e0218 */
[----:B------:R-:W-:-:S02]  /*93b40*/  LOP3.LUT R25, R6, 0x114, RZ, 0xfc, !PT ;  /* 0x0000011406197812 */ /* 0x000fc400078efcff */
[----:B------:R-:W-:Y:S01]  /*93b50*/  LEA.HI.X.SX32 R17, R24, R7, 0x2, P6 ;  /* 0x0000000718117211 */ /* 0x000fe200030f16ff */
[----:B------:R-:W-:Y:S01]  /*93b60*/  IMAD R26, R4, 0x2, R0 ;  /* 0x00000002041a7824 */ /* 0x000fe200078e0200 */
[----:B------:R-:W-:Y:S01]  /*93b70*/  LEA R18, P6, R0, R5, 0x2 ;  /* 0x0000000500127211 */ /* 0x000fe200078c10ff */
[----:B------:R-:W-:Y:S01]  /*93b80*/  @P5 STG.E desc[UR22][R2.64], R237 ;  /* 0x000000ed02005986 */ /* 0x000fe2000c101916 */
[----:B------:R-:W-:Y:S01]  /*93b90*/  ISETP.LT.AND P5, PT, R25, UR5, !P0 ;  /* 0x0000000519007c0c */ /* 0x000fe2000c7a1270 */
[----:B------:R-:W1:Y:S01]  /*93ba0*/  LDCU UR5, c[0x0][0x39c] ;  /* 0x00007380ff0577ac */ /* 0x000e620008000800 */
[----:B------:R-:W-:Y:S02]  /*93bb0*/  LOP3.LUT R25, R6, 0x116, RZ, 0xfc, !PT ;  /* 0x0000011606197812 */ /* 0x000fe400078efcff */
[----:B------:R-:W-:Y:S02]  /*93bc0*/  LEA.HI.X.SX32 R19, R0, R7, 0x2, P6 ;  /* 0x0000000700137211 */ /* 0x000fe400030f16ff */
[----:B------:R-:W-:Y:S01]  /*93bd0*/  LEA R24, P6, R26, R5, 0x2 ;  /* 0x000000051a187211 */ /* 0x000fe200078c10ff */
[----:B------:R1:W-:Y:S01]  /*93be0*/  @P4 STG.E desc[UR22][R16.64], R227 ;  /* 0x000000e310004986 */ /* 0x0003e2000c101916 */
[----:B------:R-:W-:Y:S01]  /*93bf0*/  ISETP.LT.AND P4, PT, R25, UR6, !P0 ;  /* 0x0000000619007c0c */ /* 0x000fe2000c781270 */
[----:B------:R-:W2:Y:S01]  /*93c00*/  LDCU UR6, c[0x0][0x39c] ;  /* 0x00007380ff0677ac */ /* 0x000ea20008000800 */
[----:B------:R-:W-:-:S02]  /*93c10*/  LOP3.LUT R0, R6, 0x118, RZ, 0xfc, !PT ;  /* 0x0000011806007812 */ /* 0x000fc400078efcff */
[----:B------:R-:W-:Y:S01]  /*93c20*/  LEA.HI.X.SX32 R25, R26, R7, 0x2, P6 ;  /* 0x000000071a197211 */ /* 0x000fe200030f16ff */
[----:B------:R-:W-:Y:S01]  /*93c30*/  IMAD R26, R4, 0x2, R26 ;  /* 0x00000002041a7824 */ /* 0x000fe200078e021a */
[----:B-1----:R-:W-:Y:S01]  /*93c40*/  LOP3.LUT R17, R6, 0x11a, RZ, 0xfc, !PT ;  /* 0x0000011a06117812 */ /* 0x002fe200078efcff */
[----:B---3--:R1:W-:Y:S01]  /*93c50*/  @P3 STG.E desc[UR22][R18.64], R213 ;  /* 0x000000d512003986 */ /* 0x0083e2000c101916 */
[----:B--2---:R-:W-:Y:S01]  /*93c60*/  ISETP.LT.AND P3, PT, R0, UR4, !P0 ;  /* 0x0000000400007c0c */ /* 0x004fe2000c761270 */
[----:B------:R-:W-:Y:S01]  /*93c70*/  IMAD R0, R4, 0x2, R26 ;  /* 0x0000000204007824 */ /* 0x000fe200078e021a */
[----:B------:R-:W2:Y:S01]  /*93c80*/  LDCU UR4, c[0x0][0x39c] ;  /* 0x00007380ff0477ac */ /* 0x000ea20008000800 */
[----:B------:R3:W-:Y:S01]  /*93c90*/  @P2 STG.E desc[UR22][R24.64], R226 ;  /* 0x000000e218002986 */ /* 0x0007e2000c101916 */
[-C--:B------:R-:W-:Y:S02]  /*93ca0*/  LEA R2, P2, R26, R5.reuse, 0x2 ;  /* 0x000000051a027211 */ /* 0x080fe400078410ff */
[----:B------:R-:W-:-:S02]  /*93cb0*/  LEA R16, P6, R0, R5, 0x2 ;  /* 0x0000000500107211 */ /* 0x000fc400078c10ff */
[-C--:B------:R-:W-:Y:S02]  /*93cc0*/  LEA.HI.X.SX32 R3, R26, R7.reuse, 0x2, P2 ;  /* 0x000000071a037211 */ /* 0x080fe400010f16ff */
[----:B------:R-:W-:Y:S01]  /*93cd0*/  ISETP.LT.AND P2, PT, R17, UR5, !P0 ;  /* 0x0000000511007c0c */ /* 0x000fe2000c741270 */
[----:B------:R-:W2:Y:S01]  /*93ce0*/  LDCU UR5, c[0x0][0x39c] ;  /* 0x00007380ff0577ac */ /* 0x000ea20008000800 */
[----:B------:R-:W-:Y:S01]  /*93cf0*/  LEA.HI.X.SX32 R17, R0, R7, 0x2, P6 ;  /* 0x0000000700117211 */ /* 0x000fe200030f16ff */
[----:B------:R-:W-:Y:S01]  /*93d00*/  IMAD R0, R4, 0x2, R0 ;  /* 0x0000000204007824 */ /* 0x000fe200078e0200 */
[C---:B-1----:R-:W-:Y:S01]  /*93d10*/  LOP3.LUT R18, R6.reuse, 0x11c, RZ, 0xfc, !PT ;  /* 0x0000011c06127812 */ /* 0x042fe200078efcff */
[----:B----4-:R1:W-:Y:S01]  /*93d20*/  @P5 STG.E desc[UR22][R2.64], R225 ;  /* 0x000000e102005986 */ /* 0x0103e2000c101916 */
[----:B---3--:R-:W-:Y:S02]  /*93d30*/  LOP3.LUT R25, R6, 0x11e, RZ, 0xfc, !PT ;  /* 0x0000011e06197812 */ /* 0x008fe400078efcff */
[----:B------:R-:W-:Y:S01]  /*93d40*/  ISETP.LT.AND P5, PT, R18, UR6, !P0 ;  /* 0x0000000612007c0c */ /* 0x000fe2000c7a1270 */
[----:B------:R-:W-:Y:S01]  /*93d50*/  IMAD R24, R4, 0x2, R0 ;  /* 0x0000000204187824 */ /* 0x000fe200078e0200 */
[----:B------:R-:W3:Y:S01]  /*93d60*/  LDCU UR6, c[0x0][0x39c] ;  /* 0x00007380ff0677ac */ /* 0x000ee20008000800 */
[----:B------:R4:W-:Y:S01]  /*93d70*/  @P4 STG.E desc[UR22][R16.64], R224 ;  /* 0x000000e010004986 */ /* 0x0009e2000c101916 */
[----:B------:R-:W-:-:S04]  /*93d80*/  LEA R18, P4, R0, R5, 0x2 ;  /* 0x0000000500127211 */ /* 0x000fc800078810ff */
[----:B------:R-:W-:Y:S02]  /*93d90*/  LEA.HI.X.SX32 R19, R0, R7, 0x2, P4 ;  /* 0x0000000700137211 */ /* 0x000fe400020f16ff */
[----:B--2---:R-:W-:Y:S01]  /*93da0*/  ISETP.LT.AND P4, PT, R25, UR4, !P0 ;  /* 0x0000000419007c0c */ /* 0x004fe2000c781270 */
[----:B------:R-:W2:Y:S01]  /*93db0*/  LDCU UR4, c[0x0][0x39c] ;  /* 0x00007380ff0477ac */ /* 0x000ea20008000800 */
[----:B-1----:R-:W-:Y:S01]  /*93dc0*/  LOP3.LUT R3, R6, 0x120, RZ, 0xfc, !PT ;  /* 0x0000012006037812 */ /* 0x002fe200078efcff */
[----:B------:R-:W-:Y:S01]  /*93dd0*/  IMAD R0, R4, 0x2, R24 ;  /* 0x0000000204007824 */ /* 0x000fe200078e0218 */
[----:B------:R-:W-:Y:S01]  /*93de0*/  LEA R2, P6, R24, R5, 0x2 ;  /* 0x0000000518027211 */ /* 0x000fe200078c10ff */
[----:B------:R1:W-:Y:S01]  /*93df0*/  @P3 STG.E desc[UR22][R18.64], R196 ;  /* 0x000000c412003986 */ /* 0x0003e2000c101916 */
[----:B------:R-:W-:Y:S01]  /*93e00*/  ISETP.LT.AND P3, PT, R3, UR5, !P0 ;  /* 0x0000000503007c0c */ /* 0x000fe2000c761270 */
[----:B------:R-:W-:Y:S01]  /*93e10*/  IMAD R26, R4, 0x2, R0 ;  /* 0x00000002041a7824 */ /* 0x000fe200078e0200 */
[----:B------:R-:W-:Y:S01]  /*93e20*/  LEA.HI.X.SX32 R3, R24, R7, 0x2, P6 ;  /* 0x0000000718037211 */ /* 0x000fe200030f16ff */
[----:B------:R-:W1:Y:S01]  /*93e30*/  LDCU UR5, c[0x0][0x39c] ;  /* 0x00007380ff0577ac */ /* 0x000e620008000800 */
[----:B----4-:R-:W-:-:S02]  /*93e40*/  LEA R16, P6, R0, R5, 0x2 ;  /* 0x0000000500107211 */ /* 0x010fc400078c10ff */
[----:B------:R-:W-:Y:S02]  /*93e50*/  LOP3.LUT R25, R6, 0x122, RZ, 0xfc, !PT ;  /* 0x0000012206197812 */ /* 0x000fe400078efcff */
[----:B------:R-:W-:Y:S02]  /*93e60*/  LEA.HI.X.SX32 R17, R0, R7, 0x2, P6 ;  /* 0x0000000700117211 */ /* 0x000fe400030f16ff */
[----:B------:R-:W-:Y:S02]  /*93e70*/  LEA R24, P6, R26, R5, 0x2 ;  /* 0x000000051a187211 */ /* 0x000fe400078c10ff */
[----:B------:R-:W-:Y:S01]  /*93e80*/  LOP3.LUT R0, R6, 0x124, RZ, 0xfc, !PT ;  /* 0x0000012406007812 */ /* 0x000fe200078efcff */
[----:B------:R4:W-:Y:S01]  /*93e90*/  @P2 STG.E desc[UR22][R2.64], R197 ;  /* 0x000000c502002986 */ /* 0x0009e2000c101916 */
[----:B---3--:R-:W-:Y:S01]  /*93ea0*/  ISETP.LT.AND P2, PT, R25, UR6, !P0 ;  /* 0x0000000619007c0c */ /* 0x008fe2000c741270 */
[----:B------:R-:W3:Y:S01]  /*93eb0*/  LDCU UR6, c[0x0][0x39c] ;  /* 0x00007380ff0677ac */ /* 0x000ee20008000800 */
[----:B------:R-:W-:Y:S01]  /*93ec0*/  LEA.HI.X.SX32 R25, R26, R7, 0x2, P6 ;  /* 0x000000071a197211 */ /* 0x000fe200030f16ff */
[----:B------:R3:W-:Y:S01]  /*93ed0*/  @P5 STG.E desc[UR22][R16.64], R198 ;  /* 0x000000c610005986 */ /* 0x0007e2000c101916 */
[----:B--2---:R-:W-:Y:S01]  /*93ee0*/  ISETP.LT.AND P5, PT, R0, UR4, !P0 ;  /* 0x0000000400007c0c */ /* 0x004fe2000c7a1270 */
[----:B------:R-:W2:Y:S01]  /*93ef0*/  LDCU UR4, c[0x0][0x39c] ;  /* 0x00007380ff0477ac */ /* 0x000ea20008000800 */
[----:B------:R-:W-:Y:S01]  /*93f00*/  IMAD R26, R4, 0x2, R26 ;  /* 0x00000002041a7824 */ /* 0x000fe200078e021a */
[----:B-1----:R-:W-:-:S03]  /*93f10*/  LOP3.LUT R18, R6, 0x126, RZ, 0xfc, !PT ;  /* 0x0000012606127812 */ /* 0x002fc600078efcff */
[----:B------:R-:W-:Y:S01]  /*93f20*/  IMAD R0, R4, 0x2, R26 ;  /* 0x0000000204007824 */ /* 0x000fe200078e021a */
[----:B----4-:R-:W-:Y:S01]  /*93f30*/  LEA R2, P6, R26, R5, 0x2 ;  /* 0x000000051a027211 */ /* 0x010fe200078c10ff */
[----:B------:R1:W-:Y:S01]  /*93f40*/  @P4 STG.E desc[UR22][R24.64], R199 ;  /* 0x000000c718004986 */ /* 0x0003e2000c101916 */
[----:B------:R-:W-:Y:S01]  /*93f50*/  ISETP.LT.AND P4, PT, R18, UR5, !P0 ;  /* 0x0000000512007c0c */ /* 0x000fe2000c781270 */
[----:B------:R-:W4:Y:S01]  /*93f60*/  LDCU UR5, c[0x0][0x39c] ;  /* 0x00007380ff0577ac */ /* 0x000f220008000800 */
[----:B------:R-:W-:Y:S01]  /*93f70*/  LEA.HI.X.SX32 R3, R26, R7, 0x2, P6 ;  /* 0x000000071a037211 */ /* 0x000fe200030f16ff */
[----:B------:R-:W-:Y:S01]  /*93f80*/  IMAD R26, R4, 0x2, R0 ;  /* 0x00000002041a7824 */ /* 0x000fe200078e0200 */
[----:B---3--:R-:W-:Y:S02]  /*93f90*/  LEA R16, P6, R0, R5, 0x2 ;  /* 0x0000000500107211 */ /* 0x008fe400078c10ff */
[----:B------:R-:W-:Y:S02]  /*93fa0*/  LOP3.LUT R19, R6, 0x128, RZ, 0xfc, !PT ;  /* 0x0000012806137812 */ /* 0x000fe400078efcff */
[----:B------:R-:W-:-:S02]  /*93fb0*/  LEA.HI.X.SX32 R17, R0, R7, 0x2, P6 ;  /* 0x0000000700117211 */ /* 0x000fc400030f16ff */
[C---:B------:R-:W-:Y:S01]  /*93fc0*/  LEA R18, P6, R26.reuse, R5, 0x2 ;  /* 0x000000051a127211 */ /* 0x040fe200078c10ff */
[----:B------:R3:W-:Y:S01]  /*93fd0*/  @P3 STG.E desc[UR22][R2.64], R200 ;  /* 0x000000c802003986 */ /* 0x0007e2000c101916 */
[----:B--2---:R-:W-:Y:S01]  /*93fe0*/  ISETP.LT.AND P3, PT, R19, UR4, !P0 ;  /* 0x0000000413007c0c */ /* 0x004fe2000c761270 */
[----:B------:R-:W2:Y:S01]  /*93ff0*/  LDCU UR4, c[0x0][0x39c] ;  /* 0x00007380ff0477ac */ /* 0x000ea20008000800 */
[----:B------:R-:W-:Y:S01]  /*94000*/  LEA.HI.X.SX32 R19, R26, R7, 0x2, P6 ;  /* 0x000000071a137211 */ /* 0x000fe200030f16ff */
[----:B------:R-:W-:Y:S01]  /*94010*/  IMAD R26, R4, 0x2, R26 ;  /* 0x00000002041a7824 */ /* 0x000fe200078e021a */
[C---:B------:R-:W-:Y:S01]  /*94020*/  LOP3.LUT R0, R6.reuse, 0x12a, RZ, 0xfc, !PT ;  /* 0x0000012a06007812 */ /* 0x040fe200078efcff */
[----:B------:R2:W-:Y:S01]  /*94030*/  @P2 STG.E desc[UR22][R16.64], R201 ;  /* 0x000000c910002986 */ /* 0x0005e2000c101916 */
[----:B-1----:R-:W-:Y:S02]  /*94040*/  LOP3.LUT R24, R6, 0x12c, RZ, 0xfc, !PT ;  /* 0x0000012c06187812 */ /* 0x002fe400078efcff */
[----:B------:R-:W-:Y:S01]  /*94050*/  ISETP.LT.AND P2, PT, R0, UR6, !P0 ;  /* 0x0000000600007c0c */ /* 0x000fe2000c741270 */
[----:B------:R-:W-:Y:S01]  /*94060*/  IMAD R0, R4, 0x2, R26 ;  /* 0x0000000204007824 */ /* 0x000fe200078e021a */
[----:B------:R-:W1:Y:S01]  /*94070*/  LDCU UR6, c[0x0][0x39c] ;  /* 0x00007380ff0677ac */ /* 0x000e620008000800 */
[----:B---3--:R-:W-:Y:S01]  /*94080*/  LEA R2, P6, R26, R5, 0x2 ;  /* 0x000000051a027211 */ /* 0x008fe200078c10ff */
[----:B------:R3:W-:Y:S01]  /*94090*/  @P5 STG.E desc[UR22][R18.64], R202 ;  /* 0x000000ca12005986 */ /* 0x0007e2000c101916 */
[----:B----4-:R-:W-:Y:S01]  /*940a0*/  ISETP.LT.AND P5, PT, R24, UR5, !P0 ;  /* 0x0000000518007c0c */ /* 0x010fe2000c7a1270 */
[----:B------:R-:W4:Y:S01]  /*940b0*/  LDCU UR5, c[0x0][0x39c] ;  /* 0x00007380ff0577ac */ /* 0x000f220008000800 */
[----:B------:R-:W-:Y:S01]  /*940c0*/  LEA.HI.X.SX32 R3, R26, R7, 0x2, P6 ;  /* 0x000000071a037211 */ /* 0x000fe200030f16ff */
[----:B------:R-:W-:Y:S01]  /*940d0*/  IMAD R24, R4, 0x2, R0 ;  /* 0x0000000204187824 */ /* 0x000fe200078e0200 */
[----:B--2---:R-:W-:-:S02]  /*940e0*/  LEA R16, P6, R0, R5, 0x2 ;  /* 0x0000000500107211 */ /* 0x004fc400078c10ff */
[----:B------:R-:W-:Y:S02]  /*940f0*/  LOP3.LUT R25, R6, 0x12e, RZ, 0xfc, !PT ;  /* 0x0000012e06197812 */ /* 0x000fe400078efcff */
[----:B------:R-:W-:Y:S01]  /*94100*/  LEA.HI.X.SX32 R17, R0, R7, 0x2, P6 ;  /* 0x0000000700117211 */ /* 0x000fe200030f16ff */
[----:B------:R-:W-:Y:S01]  /*94110*/  IMAD R0, R4, 0x2, R24 ;  /* 0x0000000204007824 */ /* 0x000fe200078e0218 */
[----:B---3--:R-:W-:Y:S01]  /*94120*/  LEA R18, P6, R24, R5, 0x2 ;  /* 0x0000000518127211 */ /* 0x008fe200078c10ff */
[----:B------:R2:W-:Y:S01]  /*94130*/  @P4 STG.E desc[UR22][R2.64], R203 ;  /* 0x000000cb02004986 */ /* 0x0005e2000c101916 */
[----:B------:R-:W-:Y:S01]  /*94140*/  ISETP.LT.AND P4, PT, R25, UR4, !P0 ;  /* 0x0000000419007c0c */ /* 0x000fe2000c781270 */
[----:B------:R-:W3:Y:S01]  /*94150*/  LDCU UR4, c[0x0][0x39c] ;  /* 0x00007380ff0477ac */ /* 0x000ee20008000800 */
[----:B------:R-:W-:Y:S02]  /*94160*/  LOP3.LUT R25, R6, 0x130, RZ, 0xfc, !PT ;  /* 0x0000013006197812 */ /* 0x000fe400078efcff */
[----:B------:R-:W-:-:S02]  /*94170*/  LEA.HI.X.SX32 R19, R24, R7, 0x2, P6 ;  /* 0x0000000718137211 */ /* 0x000fc400030f16ff */
[----:B------:R-:W-:Y:S01]  /*94180*/  LEA R24, P6, R0, R5, 0x2 ;  /* 0x0000000500187211 */ /* 0x000fe200078c10ff */
[----:B------:R2:W-:Y:S01]  /*94190*/  @P3 STG.E desc[UR22][R16.64], R204 ;  /* 0x000000cc10003986 */ /* 0x0005e2000c101916 */
[----:B-1----:R-:W-:Y:S01]  /*941a0*/  ISETP.LT.AND P3, PT, R25, UR6, !P0 ;  /* 0x0000000619007c0c */ /* 0x002fe2000c761270 */
[----:B------:R-:W1:Y:S01]  /*941b0*/  LDCU UR6, c[0x0][0x39c] ;  /* 0x00007380ff0677ac */ /* 0x000e620008000800 */
[----:B------:R-:W-:Y:S02]  /*941c0*/  LOP3.LUT R26, R6, 0x132, RZ, 0xfc, !PT ;  /* 0x00000132061a7812 */ /* 0x000fe400078efcff */
[----:B------:R-:W-:Y:S01]  /*941d0*/  LEA.HI.X.SX32 R25, R0, R7, 0x2, P6 ;  /* 0x0000000700197211 */ /* 0x000fe200030f16ff */
[----:B------:R-:W-:Y:S01]  /*941e0*/  IMAD R0, R4, 0x2, R0 ;  /* 0x0000000204007824 */ /* 0x000fe200078e0200 */
[----:B------:R1:W-:Y:S01]  /*941f0*/  @P2 STG.E desc[UR22][R18.64], R205 ;  /* 0x000000cd12002986 */ /* 0x0003e2000c101916 */
[----:B----4-:R-:W-:Y:S01]  /*94200*/  ISETP.LT.AND P2, PT, R26, UR5, !P0 ;  /* 0x000000051a007c0c */ /* 0x010fe2000c741270 */
[----:B------:R-:W4:Y:S01]  /*94210*/  LDCU UR5, c[0x0][0x39c] ;  /* 0x00007380ff0577ac */ /* 0x000f220008000800 */
[----:B------:R-:W-:Y:S01]  /*94220*/  IMAD R26, R4, 0x2, R0 ;  /* 0x00000002041a7824 */ /* 0x000fe200078e0200 */
[----:B------:R1:W-:Y:S01]  /*94230*/  @P5 STG.E desc[UR22][R24.64], R206 ;  /* 0x000000ce18005986 */ /* 0x0003e2000c101916 */
[----:B--2---:R-:W-:-:S02]  /*94240*/  LEA R2, P5, R0, R5, 0x2 ;  /* 0x0000000500027211 */ /* 0x004fc400078a10ff */
[----:B------:R-:W-:Y:S02]  /*94250*/  LOP3.LUT R17, R6, 0x134, RZ, 0xfc, !PT ;  /* 0x0000013406117812 */ /* 0x000fe400078efcff */
[----:B------:R-:W-:Y:S02]  /*94260*/  LEA R16, P6, R26, R5, 0x2 ;  /* 0x000000051a107211 */ /* 0x000fe400078c10ff */
[-C--:B------:R-:W-:Y:S02]  /*94270*/  LEA.HI.X.SX32 R3, R0, R7.reuse, 0x2, P5 ;  /* 0x0000000700037211 */ /* 0x080fe400028f16ff */
[----:B---3--:R-:W-:Y:S01]  /*94280*/  ISETP.LT.AND P5, PT, R17, UR4, !P0 ;  /* 0x0000000411007c0c */ /* 0x008fe2000c7a1270 */
[----:B------:R-:W2:Y:S01]  /*94290*/  LDCU UR4, c[0x0][0x39c] ;  /* 0x00007380ff0477ac */ /* 0x000ea20008000800 */
[----:B------:R-:W-:Y:S01]  /*942a0*/  LEA.HI.X.SX32 R17, R26, R7, 0x2, P6 ;  /* 0x000000071a117211 */ /* 0x000fe200030f16ff */
[----:B------:R-:W-:Y:S01]  /*942b0*/  IMAD R26, R4, 0x2, R26 ;  /* 0x00000002041a7824 */ /* 0x000fe200078e021a */
[----:B------:R3:W-:Y:S01]  /*942c0*/  @P4 STG.E desc[UR22][R2.64], R207 ;  /* 0x000000cf02004986 */ /* 0x0007e2000c101916 */
[----:B------:R-:W-:-:S03]  /*942d0*/  LOP3.LUT R0, R6, 0x136, RZ, 0xfc, !PT ;  /* 0x0000013606007812 */ /* 0x000fc600078efcff */
[----:B------:R2:W-:Y:S01]  /*942e0*/  @P3 STG.E desc[UR22][R16.64], R216 ;  /* 0x000000d810003986 */ /* 0x0005e2000c101916 */
[----:B-1----:R-:W-:Y:S02]  /*942f0*/  LEA R18, P3, R26, R5, 0x2 ;  /* 0x000000051a127211 */ /* 0x002fe400078610ff */
[----:B------:R-:W-:Y:S02]  /*94300*/  LOP3.LUT R24, R6, 0x138, RZ, 0xfc, !PT ;  /* 0x0000013806187812 */ /* 0x000fe400078efcff */
[----:B------:R-:W-:Y:S01]  /*94310*/  ISETP.LT.AND P4, PT, R0, UR6, !P0 ;  /* 0x0000000600007c0c */ /* 0x000fe2000c781270 */
[----:B------:R-:W-:Y:S01]  /*94320*/  IMAD R0, R4, 0x2, R26 ;  /* 0x0000000204007824 */ /* 0x000fe200078e021a */
[----:B------:R-:W-:Y:S01]  /*94330*/  LEA.HI.X.SX32 R19, R26, R7, 0x2, P3 ;  /* 0x000000071a137211 */ /* 0x000fe200018f16ff */
[----:B------:R-:W1:Y:S01]  /*94340*/  LDCU UR6, c[0x0][0x39c] ;  /* 0x00007380ff0677ac */ /* 0x000e620008000800 */
[----:B----4-:R-:W-:Y:S01]  /*94350*/  ISETP.LT.AND P3, PT, R24, UR5, !P0 ;  /* 0x0000000518007c0c */ /* 0x010fe2000c761270 */
[----:B------:R-:W4:Y:S01]  /*94360*/  LDCU UR5, c[0x0][0x39c] ;  /* 0x00007380ff0577ac */ /* 0x000f220008000800 */
[----:B---3--:R-:W-:Y:S01]  /*94370*/  LOP3.LUT R3, R6, 0x13a, RZ, 0xfc, !PT ;  /* 0x0000013a06037812 */ /* 0x008fe200078efcff */
[----:B------:R-:W-:Y:S01]  /*94380*/  IMAD R24, R4, 0x2, R0 ;  /* 0x0000000204187824 */ /* 0x000fe200078e0200 */
[C---:B------:R-:W-:Y:S01]  /*94390*/  LEA R2, P6, R0.reuse, R5, 0x2 ;  /* 0x0000000500027211 */ /* 0x040fe200078c10ff */
[----:B------:R3:W-:Y:S01]  /*943a0*/  @P2 STG.E desc[UR22][R18.64], R217 ;  /* 0x000000d912002986 */ /* 0x0007e2000c101916 */
[----:B--2---:R-:W-:Y:S01]  /*943b0*/  ISETP.LT.AND P2, PT, R3, UR4, !P0 ;  /* 0x0000000403007c0c */ /* 0x004fe2000c741270 */
[----:B------:R-:W2:Y:S01]  /*943c0*/  LDCU UR4, c[0x0][0x39c] ;  /* 0x00007380ff0477ac */ /* 0x000ea20008000800 */
[----:B------:R-:W-:Y:S01]  /*943d0*/  LEA.HI.X.SX32 R3, R0, R7, 0x2, P6 ;  /* 0x0000000700037211 */ /* 0x000fe200030f16ff */
[----:B------:R-:W-:Y:S01]  /*943e0*/  IMAD R0, R4, 0x2, R24 ;  /* 0x0000000204007824 */ /* 0x000fe200078e0218 */
[----:B------:R-:W-:-:S02]  /*943f0*/  LEA R16, P6, R24, R5, 0x2 ;  /* 0x0000000518107211 */ /* 0x000fc400078c10ff */
[----:B------:R-:W-:Y:S02]  /*94400*/  LOP3.LUT R25, R6, 0x13c, RZ, 0xfc, !PT ;  /* 0x0000013c06197812 */ /* 0x000fe400078efcff */
[----:B------:R-:W-:Y:S02]  /*94410*/  LEA.HI.X.SX32 R17, R24, R7, 0x2, P6 ;  /* 0x0000000718117211 */ /* 0x000fe400030f16ff */
[----:B------:R-:W-:Y:S02]  /*94420*/  LEA R24, P6, R0, R5, 0x2 ;  /* 0x0000000500187211 */ /* 0x000fe400078c10ff */
[----:B---3--:R-:W-:Y:S01]  /*94430*/  LOP3.LUT R18, R6, 0x13e, RZ, 0xfc, !PT ;  /* 0x0000013e06127812 */ /* 0x008fe200078efcff */
[----:B------:R3:W-:Y:S01]  /*94440*/  @P5 STG.E desc[UR22][R2.64], R218 ;  /* 0x000000da02005986 */ /* 0x0007e2000c101916 */
[----:B-1----:R-:W-:Y:S01]  /*94450*/  ISETP.LT.AND P5, PT, R25, UR6, !P0 ;  /* 0x0000000619007c0c */ /* 0x002fe2000c7a1270 */
[----:B------:R-:W1:Y:S01]  /*94460*/  LDCU UR6, c[0x0][0x39c] ;  /* 0x00007380ff0677ac */ /* 0x000e620008000800 */
[----:B------:R-:W-:Y:S01]  /*94470*/  LEA.HI.X.SX32 R25, R0, R7, 0x2, P6 ;  /* 0x0000000700197211 */ /* 0x000fe200030f16ff */
[----:B------:R1:W-:Y:S01]  /*94480*/  @P4 STG.E desc[UR22][R16.64], R219 ;  /* 0x000000db10004986 */ /* 0x0003e2000c101916 */
[----:B----4-:R-:W-:Y:S01]  /*94490*/  ISETP.LT.AND P4, PT, R18, UR5, !P0 ;  /* 0x0000000512007c0c */ /* 0x010fe2000c781270 */
[----:B------:R-:W4:Y:S01]  /*944a0*/  LDCU UR5, c[0x0][0x39c] ;  /* 0x00007380ff0577ac */ /* 0x000f220008000800 */
[----:B------:R-:W-:Y:S01]  /*944b0*/  IMAD R0, R4, 0x2, R0 ;  /* 0x0000000204007824 */ /* 0x000fe200078e0200 */
[----:B------:R-:W-:-:S03]  /*944c0*/  LOP3.LUT R19, R6, 0x140, RZ, 0xfc, !PT ;  /* 0x0000014006137812 */ /* 0x000fc600078efcff */
[----:B------:R-:W-:Y:S01]  /*944d0*/  IMAD R18, R4, 0x2, R0 ;  /* 0x0000000204127824 */ /* 0x000fe200078e0200 */
[C---:B---3--:R-:W-:Y:S01]  /*944e0*/  LEA R2, P6, R0.reuse, R5, 0x2 ;  /* 0x0000000500027211 */ /* 0x048fe200078c10ff */
[----:B------:R3:W-:Y:S01]  /*944f0*/  @P3 STG.E desc[UR22][R24.64], R136 ;  /* 0x0000008818003986 */ /* 0x0007e2000c101916 */
[----:B--2---:R-:W-:Y:S01]  /*94500*/  ISETP.LT.AND P3, PT, R19, UR4, !P0 ;  /* 0x0000000413007c0c */ /* 0x004fe2000c761270 */
[----:B------:R-:W2:Y:S01]  /*94510*/  LDCU UR4, c[0x0][0x39c] ;  /* 0x00007380ff0477ac */ /* 0x000ea20008000800 */
[----:B------:R-:W-:Y:S01]  /*94520*/  LEA.HI.X.SX32 R3, R0, R7, 0x2, P6 ;  /* 0x0000000700037211 */ /* 0x000fe200030f16ff */
[----:B------:R-:W-:Y:S01]  /*94530*/  IMAD R0, R4, 0x2, R18 ;  /* 0x0000000204007824 */ /* 0x000fe200078e0212 */
[----:B-1----:R-:W-:Y:S02]  /*94540*/  LEA R16, P6, R18, R5, 0x2 ;  /* 0x0000000512107211 */ /* 0x002fe400078c10ff */
[----:B------:R-:W-:Y:S02]  /*94550*/  LOP3.LUT R19, R6, 0x142, RZ, 0xfc, !PT ;  /* 0x0000014206137812 */ /* 0x000fe400078efcff */
[----:B------:R-:W-:-:S02]  /*94560*/  LEA.HI.X.SX32 R17, R18, R7, 0x2, P6 ;  /* 0x0000000712117211 */ /* 0x000fc400030f16ff */
[C---:B------:R-:W-:Y:S01]  /*94570*/  LEA R18, P6, R0.reuse, R5, 0x2 ;  /* 0x0000000500127211 */ /* 0x040fe200078c10ff */
[----:B------:R1:W-:Y:S01]  /*94580*/  @P2 STG.E desc[UR22][R2.64], R137 ;  /* 0x0000008902002986 */ /* 0x0003e2000c101916 */
[----:B----4-:R-:W-:Y:S01]  /*94590*/  ISETP.LT.AND P2, PT, R19, UR5, !P0 ;  /* 0x0000000513007c0c */ /* 0x010fe2000c741270 */
[----:B------:R-:W4:Y:S01]  /*945a0*/  LDCU UR5, c[0x0][0x39c] ;  /* 0x00007380ff0577ac */ /* 0x000f220008000800 */
[----:B------:R-:W-:Y:S01]  /*945b0*/  LEA.HI.X.SX32 R19, R0, R7, 0x2, P6 ;  /* 0x0000000700137211 */ /* 0x000fe200030f16ff */
[----:B------:R-:W-:Y:S01]  /*945c0*/  IMAD R0, R4, 0x2, R0 ;  /* 0x0000000204007824 */ /* 0x000fe200078e0200 */
[C---:B---3--:R-:W-:Y:S01]  /*945d0*/  LOP3.LUT R24, R6.reuse, 0x144, RZ, 0xfc, !PT ;  /* 0x0000014406187812 */ /* 0x048fe200078efcff */
[----:B------:R3:W-:Y:S01]  /*945e0*/  @P5 STG.E desc[UR22][R16.64], R138 ;  /* 0x0000008a10005986 */ /* 0x0007e2000c101916 */
[----:B------:R-:W-:Y:S02]  /*945f0*/  LOP3.LUT R25, R6, 0x146, RZ, 0xfc, !PT ;  /* 0x0000014606197812 */ /* 0x000fe400078efcff */
[----:B------:R-:W-:Y:S01]  /*94600*/  ISETP.LT.AND P5, PT, R24, UR6, !P0 ;  /* 0x0000000618007c0c */ /* 0x000fe2000c7a1270 */
[----:B------:R-:W-:Y:S01]  /*94610*/  IMAD R24, R4, 0x2, R0 ;  /* 0x0000000204187824 */ /* 0x000fe200078e0200 */
[----:B------:R-:W4:Y:S01]  /*94620*/  LDCU UR6, c[0x0][0x39c] ;  /* 0x00007380ff0677ac */ /* 0x000f220008000800 */
[C---:B-1----:R-:W-:Y:S01]  /*94630*/  LEA R2, P6, R0.reuse, R5, 0x2 ;  /* 0x0000000500027211 */ /* 0x042fe200078c10ff */
[----:B------:R1:W-:Y:S01]  /*94640*/  @P4 STG.E desc[UR22][R18.64], R139 ;  /* 0x0000008b12004986 */ /* 0x0003e2000c101916 */
[----:B--2---:R-:W-:Y:S01]  /*94650*/  ISETP.LT.AND P4, PT, R25, UR4, !P0 ;  /* 0x0000000419007c0c */ /* 0x004fe2000c781270 */
[----:B------:R-:W2:Y:S01]  /*94660*/  LDCU UR4, c[0x0][0x39c] ;  /* 0x00007380ff0477ac */ /* 0x000ea20008000800 */
[----:B------:R-:W-:Y:S01]  /*94670*/  LEA.HI.X.SX32 R3, R0, R7, 0x2, P6 ;  /* 0x0000000700037211 */ /* 0x000fe200030f16ff */
[----:B------:R-:W-:Y:S01]  /*94680*/  IMAD R0, R4, 0x2, R24 ;  /* 0x0000000204007824 */ /* 0x000fe200078e0218 */
[----:B---3--:R-:W-:-:S02]  /*94690*/  LEA R16, P6, R24, R5, 0x2 ;  /* 0x0000000518107211 */ /* 0x008fc400078c10ff */
[----:B------:R-:W-:Y:S01]  /*946a0*/  LOP3.LUT R25, R6, 0x148, RZ, 0xfc, !PT ;  /* 0x0000014806197812 */ /* 0x000fe200078efcff */
[----:B------:R-:W-:Y:S01]  /*946b0*/  IMAD R26, R4, 0x2, R0 ;  /* 0x00000002041a7824 */ /* 0x000fe200078e0200 */
[----:B------:R-:W-:Y:S01]  /*946c0*/  LEA.HI.X.SX32 R17, R24, R7, 0x2, P6 ;  /* 0x0000000718117211 */ /* 0x000fe200030f16ff */
[----:B------:R3:W-:Y:S01]  /*946d0*/  @P3 STG.E desc[UR22][R2.64], R132 ;  /* 0x0000008402003986 */ /* 0x0007e2000c101916 */
[----:B-1----:R-:W-:Y:S02]  /*946e0*/  LEA R18, P6, R0, R5, 0x2 ;  /* 0x0000000500127211 */ /* 0x002fe400078c10ff */
[----:B----4-:R-:W-:Y:S01]  /*946f0*/  ISETP.LT.AND P3, PT, R25, UR5, !P0 ;  /* 0x0000000519007c0c */ /* 0x010fe2000c761270 */
[----:B------:R-:W1:Y:S01]  /*94700*/  LDCU UR5, c[0x0][0x39c] ;  /* 0x00007380ff0577ac */ /* 0x000e620008000800 */
[----:B------:R-:W-:Y:S02]  /*94710*/  LOP3.LUT R25, R6, 0x14a, RZ, 0xfc, !PT ;  /* 0x0000014a06197812 */ /* 0x000fe400078efcff */
[----:B------:R-:W-:-:S02]  /*94720*/  LEA.HI.X.SX32 R19, R0, R7, 0x2, P6 ;  /* 0x0000000700137211 */ /* 0x000fc400030f16ff */
[----:B------:R-:W-:Y:S01]  /*94730*/  LEA R24, P6, R26, R5, 0x2 ;  /* 0x000000051a187211 */ /* 0x000fe200078c10ff */
[----:B------:R4:W-:Y:S01]  /*94740*/  @P2 STG.E desc[UR22][R16.64], R133 ;  /* 0x0000008510002986 */ /* 0x0009e2000c101916 */
[----:B------:R-:W-:Y:S01]  /*94750*/  ISETP.LT.AND P2, PT, R25, UR6, !P0 ;  /* 0x0000000619007c0c */ /* 0x000fe2000c741270 */
[----:B------:R-:W1:Y:S01]  /*94760*/  LDCU UR6, c[0x0][0x39c] ;  /* 0x00007380ff0677ac */ /* 0x000e620008000800 */
[----:B------:R-:W-:Y:S02]  /*94770*/  LOP3.LUT R0, R6, 0x14c, RZ, 0xfc, !PT ;  /* 0x0000014c06007812 */ /* 0x000fe400078efcff */
[----:B------:R-:W-:Y:S01]  /*94780*/  LEA.HI.X.SX32 R25, R26, R7, 0x2, P6 ;  /* 0x000000071a197211 */ /* 0x000fe200030f16ff */
[----:B------:R-:W-:Y:S01]  /*94790*/  IMAD R26, R4, 0x2, R26 ;  /* 0x00000002041a7824 */ /* 0x000fe200078e021a */
[----:B------:R1:W-:Y:S01]  /*947a0*/  @P5 STG.E desc[UR22][R18.64], R134 ;  /* 0x0000008612005986 */ /* 0x0003e2000c101916 */
[----:B--2---:R-:W-:Y:S01]  /*947b0*/  ISETP.LT.AND P5, PT, R0, UR4, !P0 ;  /* 0x0000000400007c0c */ /* 0x004fe2000c7a1270 */
[----:B------:R-:W2:Y:S01]  /*947c0*/  LDCU UR4, c[0x0][0x39c] ;  /* 0x00007380ff0477ac */ /* 0x000ea20008000800 */
[----:B------:R-:W-:Y:S01]  /*947d0*/  IMAD R0, R4, 0x2, R26 ;  /* 0x0000000204007824 */ /* 0x000fe200078e021a */
[----:B------:R2:W-:Y:S01]  /*947e0*/  @P4 STG.E desc[UR22][R24.64], R135 ;  /* 0x0000008718004986 */ /* 0x0005e2000c101916 */
[----:B---3--:R-:W-:-:S02]  /*947f0*/  LEA R2, P4, R26, R5, 0x2 ;  /* 0x000000051a027211 */ /* 0x008fc400078810ff */
[----:B----4-:R-:W-:Y:S02]  /*94800*/  LOP3.LUT R17, R6, 0x14e, RZ, 0xfc, !PT ;  /* 0x0000014e06117812 */ /* 0x010fe400078efcff */
[----:B------:R-:W-:Y:S02]  /*94810*/  LEA R16, P6, R0, R5, 0x2 ;  /* 0x0000000500107211 */ /* 0x000fe400078c10ff */
[-C--:B------:R-:W-:Y:S02]  /*94820*/  LEA.HI.X.SX32 R3, R26, R7.reuse, 0x2, P4 ;  /* 0x000000071a037211 */ /* 0x080fe400020f16ff */
[----:B-1----:R-:W-:Y:S01]  /*94830*/  ISETP.LT.AND P4, PT, R17, UR5, !P0 ;  /* 0x0000000511007c0c */ /* 0x002fe2000c781270 */
[----:B------:R-:W1:Y:S01]  /*94840*/  LDCU UR5, c[0x0][0x39c] ;  /* 0x00007380ff0577ac */ /* 0x000e620008000800 */
[----:B------:R-:W-:Y:S01]  /*94850*/  LEA.HI.X.SX32 R17, R0, R7, 0x2, P6 ;  /* 0x0000000700117211 */ /* 0x000fe200030f16ff */
[----:B------:R-:W-:Y:S01]  /*94860*/  IMAD R0, R4, 0x2, R0 ;  /* 0x0000000204007824 */ /* 0x000fe200078e0200 */
[C---:B------:R-:W-:Y:S01]  /*94870*/  LOP3.LUT R18, R6.reuse, 0x150, RZ, 0xfc, !PT ;  /* 0x0000015006127812 */ /* 0x040fe200078efcff */
[----:B------:R3:W-:Y:S01]  /*94880*/  @P3 STG.E desc[UR22][R2.64], R148 ;  /* 0x0000009402003986 */ /* 0x0007e2000c101916 */
[----:B--2---:R-:W-:-:S02]  /*94890*/  LOP3.LUT R25, R6, 0x152, RZ, 0xfc, !PT ;  /* 0x0000015206197812 */ /* 0x004fc400078efcff */
[----:B------:R-:W-:Y:S01]  /*948a0*/  ISETP.LT.AND P3, PT, R18, UR6, !P0 ;  /* 0x0000000612007c0c */ /* 0x000fe2000c761270 */
[----:B------:R2:W-:Y:S01]  /*948b0*/  @P2 STG.E desc[UR22][R16.64], R149 ;  /* 0x0000009510002986 */ /* 0x0005e2000c101916 */
[----:B------:R-:W-:Y:S01]  /*948c0*/  LEA R18, P2, R0, R5, 0x2 ;  /* 0x0000000500127211 */ /* 0x000fe200078410ff */
[----:B------:R-:W-:Y:S01]  /*948d0*/  IMAD R24, R4, 0x2, R0 ;  /* 0x0000000204187824 */ /* 0x000fe200078e0200 */
[----:B------:R-:W4:Y:S02]  /*948e0*/  LDCU UR6, c[0x0][0x39c] ;  /* 0x00007380ff0677ac */ /* 0x000f240008000800 */
[----:B------:R-:W-:Y:S02]  /*948f0*/  LEA.HI.X.SX32 R19, R0, R7, 0x2, P2 ;  /* 0x0000000700137211 */ /* 0x000fe400010f16ff */
[----:B------:R-:W-:Y:S01]  /*94900*/  ISETP.LT.AND P2, PT, R25, UR4, !P0 ;  /* 0x0000000419007c0c */ /* 0x000fe2000c741270 */
[----:B------:R-:W4:Y:S01]  /*94910*/  LDCU UR4, c[0x0][0x39c] ;  /* 0x00007380ff0477ac */ /* 0x000f220008000800 */
[----:B---3--:R-:W-:Y:S01]  /*94920*/  LOP3.LUT R3, R6, 0x154, RZ, 0xfc, !PT ;  /* 0x0000015406037812 */ /* 0x008fe200078efcff */
[----:B------:R-:W-:Y:S01]  /*94930*/  IMAD R0, R4, 0x2, R24 ;  /* 0x0000000204007824 */ /* 0x000fe200078e0218 */
[----:B------:R-:W-:Y:S01]  /*94940*/  LEA R2, P6, R24, R5, 0x2 ;  /* 0x0000000518027211 */ /* 0x000fe200078c10ff */
[----:B------:R3:W-:Y:S01]  /*94950*/  @P5 STG.E desc[UR22][R18.64], R150 ;  /* 0x0000009612005986 */ /* 0x0007e2000c101916 */
[----:B-1----:R-:W-:Y:S01]  /*94960*/  ISETP.LT.AND P5, PT, R3, UR5, !P0 ;  /* 0x0000000503007c0c */ /* 0x002fe2000c7a1270 */
[----:B------:R-:W-:Y:S01]  /*94970*/  IMAD R26, R4, 0x2, R0 ;  /* 0x00000002041a7824 */ /* 0x000fe200078e0200 */
[----:B------:R-:W-:Y:S01]  /*94980*/  LEA.HI.X.SX32 R3, R24, R7, 0x2, P6 ;  /* 0x0000000718037211 */ /* 0x000fe200030f16ff */
[----:B------:R-:W1:Y:S01]  /*94990*/  LDCU UR5, c[0x0][0x39c] ;  /* 0x00007380ff0577ac */ /* 0x000e620008000800 */
[----:B--2---:R-:W-:-:S02]  /*949a0*/  LEA R16, P6, R0, R5, 0x2 ;  /* 0x0000000500107211 */ /* 0x004fc400078c10ff */
[----:B------:R-:W-:Y:S02]  /*949b0*/  LOP3.LUT R25, R6, 0x156, RZ, 0xfc, !PT ;  /* 0x0000015606197812 */ /* 0x000fe400078efcff */
[----:B------:R-:W-:Y:S02]  /*949c0*/  LEA.HI.X.SX32 R17, R0, R7, 0x2, P6 ;  /* 0x0000000700117211 */ /* 0x000fe400030f16ff */
[----:B------:R-:W-:Y:S02]  /*949d0*/  LEA R24, P6, R26, R5, 0x2 ;  /* 0x000000051a187211 */ /* 0x000fe400078c10ff */
[----:B------:R-:W-:Y:S01]  /*949e0*/  LOP3.LUT R0, R6, 0x158, RZ, 0xfc, !PT ;  /* 0x0000015806007812 */ /* 0x000fe200078efcff */
[----:B------:R2:W-:Y:S01]  /*949f0*/  @P4 STG.E desc[UR22][R2.64], R151 ;  /* 0x0000009702004986 */ /* 0x0005e2000c101916 */
[----:B----4-:R-:W-:Y:S01]  /*94a00*/  ISETP.LT.AND P4, PT, R25, UR6, !P0 ;  /* 0x0000000619007c0c */ /* 0x010fe2000c781270 */
[----:B------:R-:W4:Y:S01]  /*94a10*/  LDCU UR6, c[0x0][0x39c] ;  /* 0x00007380ff0677ac */ /* 0x000f220008000800 */
[----:B------:R-:W-:Y:S01]  /*94a20*/  LEA.HI.X.SX32 R25, R26, R7, 0x2, P6 ;  /* 0x000000071a197211 */ /* 0x000fe200030f16ff */
[----:B------:R1:W-:Y:S01]  /*94a30*/  @P3 STG.E desc[UR22][R16.64], R144 ;  /* 0x0000009010003986 */ /* 0x0003e2000c101916 */
[----:B------:R-:W-:Y:S01]  /*94a40*/  ISETP.LT.AND P3, PT, R0, UR4, !P0 ;  /* 0x0000000400007c0c */ /* 0x000fe2000c761270 */
[----:B------:R-:W4:Y:S01]  /*94a50*/  LDCU UR4, c[0x0][0x39c] ;  /* 0x00007380ff0477ac */ /* 0x000f220008000800 */
[----:B------:R-:W-:Y:S01]  /*94a60*/  IMAD R26, R4, 0x2, R26 ;  /* 0x00000002041a7824 */ /* 0x000fe200078e021a */
[----:B---3--:R-:W-:-:S03]  /*94a70*/  LOP3.LUT R18, R6, 0x15a, RZ, 0xfc, !PT ;  /* 0x0000015a06127812 */ /* 0x008fc600078efcff */
[----:B------:R-:W-:Y:S01]  /*94a80*/  IMAD R0, R4, 0x2, R26 ;  /* 0x0000000204007824 */ /* 0x000fe200078e021a */
[----:B--2---:R-:W-:Y:S01]  /*94a90*/  LEA R2, P6, R26, R5, 0x2 ;  /* 0x000000051a027211 */ /* 0x004fe200078c10ff */
[----:B------:R2:W-:Y:S01]  /*94aa0*/  @P2 STG.E desc[UR22][R24.64], R145 ;  /* 0x0000009118002986 */ /* 0x0005e2000c101916 */
[----:B-1----:R-:W-:Y:S01]  /*94ab0*/  ISETP.LT.AND P2, PT, R18, UR5, !P0 ;  /* 0x0000000512007c0c */ /* 0x002fe2000c741270 */
[----:B------:R-:W1:Y:S01]  /*94ac0*/  LDCU UR5, c[0x0][0x39c] ;  /* 0x00007380ff0577ac */ /* 0x000e620008000800 */
[----:B------:R-:W-:Y:S01]  /*94ad0*/  LEA.HI.X.SX32 R3, R26, R7, 0x2, P6 ;  /* 0x000000071a037211 */ /* 0x000fe200030f16ff */
[----:B------:R-:W-:Y:S01]  /*94ae0*/  IMAD R26, R4, 0x2, R0 ;  /* 0x00000002041a7824 */ /* 0x000fe200078e0200 */
[----:B------:R-:W-:Y:S02]  /*94af0*/  LEA R16, P6, R0, R5, 0x2 ;  /* 0x0000000500107211 */ /* 0x000fe400078c10ff */
        /* <DEDUP_REMOVED lines=8> */
[C---:B------:R-:W-:Y:S01]  /*94b80*/  LOP3.LUT R0, R6.reuse, 0x15e, RZ, 0xfc, !PT ;  /* 0x0000015e06007812 */ /* 0x040fe200078efcff */
[----:B------:R4:W-:Y:S01]  /*94b90*/  @P4 STG.E desc[UR22][R16.64], R147 ;  /* 0x0000009310004986 */ /* 0x0009e2000c101916 */
[----:B--2---:R-:W-:Y:S02]  /*94ba0*/  LOP3.LUT R24, R6, 0x160, RZ, 0xfc, !PT ;  /* 0x0000016006187812 */ /* 0x004fe400078efcff */
[----:B------:R-:W-:Y:S01]  /*94bb0*/  ISETP.LT.AND P4, PT, R0, UR6, !P0 ;  /* 0x0000000600007c0c */ /* 0x000fe2000c781270 */
[----:B------:R-:W-:Y:S01]  /*94bc0*/  IMAD R0, R4, 0x2, R26 ;  /* 0x0000000204007824 */ /* 0x000fe200078e021a */
[----:B------:R-:W2:Y:S01]  /*94bd0*/  LDCU UR6, c[0x0][0x39c] ;  /* 0x00007380ff0677ac */ /* 0x000ea20008000800 */
[----:B---3--:R-:W-:Y:S01]  /*94be0*/  LEA R2, P6, R26, R5, 0x2 ;  /* 0x000000051a027211 */ /* 0x008fe200078c10ff */
[----:B------:R3:W-:Y:S01]  /*94bf0*/  @P3 STG.E desc[UR22][R18.64], R164 ;  /* 0x000000a412003986 */ /* 0x0007e2000c101916 */
[----:B-1----:R-:W-:Y:S01]  /*94c00*/  ISETP.LT.AND P3, PT, R24, UR5, !P0 ;  /* 0x0000000518007c0c */ /* 0x002fe2000c761270 */
[----:B------:R-:W1:Y:S01]  /*94c10*/  LDCU UR5, c[0x0][0x39c] ;  /* 0x00007380ff0577ac */ /* 0x000e620008000800 */
[----:B------:R-:W-:Y:S01]  /*94c20*/  LEA.HI.X.SX32 R3, R26, R7, 0x2, P6 ;  /* 0x000000071a037211 */ /* 0x000fe200030f16ff */
[----:B------:R-:W-:Y:S01]  /*94c30*/  IMAD R24, R4, 0x2, R0 ;  /* 0x0000000204187824 */ /* 0x000fe200078e0200 */
[----:B----4-:R-:W-:-:S02]  /*94c40*/  LEA R16, P6, R0, R5, 0x2 ;  /* 0x0000000500107211 */ /* 0x010fc400078c10ff */
[----:B------:R-:W-:Y:S02]  /*94c50*/  LOP3.LUT R25, R6, 0x162, RZ, 0xfc, !PT ;  /* 0x0000016206197812 */ /* 0x000fe400078efcff */
[----:B------:R-:W-:Y:S01]  /*94c60*/  LEA.HI.X.SX32 R17, R0, R7, 0x2, P6 ;  /* 0x0000000700117211 */ /* 0x000fe200030f16ff */
[----:B------:R-:W-:Y:S01]  /*94c70*/  IMAD R0, R4, 0x2, R24 ;  /* 0x0000000204007824 */ /* 0x000fe200078e0218 */
[----:B---3--:R-:W-:Y:S01]  /*94c80*/  LEA R18, P6, R24, R5, 0x2 ;  /* 0x0000000518127211 */ /* 0x008fe200078c10ff */
[----:B------:R3:W-:Y:S01]  /*94c90*/  @P2 STG.E desc[UR22][R2.64], R165 ;  /* 0x000000a502002986 */ /* 0x0007e2000c101916 */
[----:B------:R-:W-:Y:S01]  /*94ca0*/  ISETP.LT.AND P2, PT, R25, UR4, !P0 ;  /* 0x0000000419007c0c */ /* 0x000fe2000c741270 */
[----:B------:R-:W4:Y:S01]  /*94cb0*/  LDCU UR4, c[0x0][0x39c] ;  /* 0x00007380ff0477ac */ /* 0x000f220008000800 */
        /* <DEDUP_REMOVED lines=10> */
[----:B-1----:R-:W-:Y:S01]  /*94d60*/  ISETP.LT.AND P4, PT, R26, UR5, !P0 ;  /* 0x000000051a007c0c */ /* 0x002fe2000c781270 */
[----:B------:R-:W1:Y:S01]  /*94d70*/  LDCU UR5, c[0x0][0x39c] ;  /* 0x00007380ff0577ac */ /* 0x000e620008000800 */
[----:B------:R-:W-:Y:S01]  /*94d80*/  IMAD R26, R4, 0x2, R0 ;  /* 0x00000002041a7824 */ /* 0x000fe200078e0200 */
[----:B------:R1:W-:Y:S01]  /*94d90*/  @P3 STG.E desc[UR22][R24.64], R160 ;  /* 0x000000a018003986 */ /* 0x0003e2000c101916 */
[----:B---3--:R-:W-:-:S02]  /*94da0*/  LEA R2, P3, R0, R5, 0x2 ;  /* 0x0000000500027211 */ /* 0x008fc400078610ff */
[----:B------:R-:W-:Y:S02]  /*94db0*/  LOP3.LUT R17, R6, 0x168, RZ, 0xfc, !PT ;  /* 0x0000016806117812 */ /* 0x000fe400078efcff */
[----:B------:R-:W-:Y:S02]  /*94dc0*/  LEA R16, P6, R26, R5, 0x2 ;  /* 0x000000051a107211 */ /* 0x000fe400078c10ff */
[-C--:B------:R-:W-:Y:S02]  /*94dd0*/  LEA.HI.X.SX32 R3, R0, R7.reuse, 0x2, P3 ;  /* 0x0000000700037211 */ /* 0x080fe400018f16ff */
[----:B----4-:R-:W-:Y:S01]  /*94de0*/  ISETP.LT.AND P3, PT, R17, UR4, !P0 ;  /* 0x0000000411007c0c */ /* 0x010fe2000c761270 */
[----:B------:R-:W3:Y:S01]  /*94df0*/  LDCU UR4, c[0x0][0x39c] ;  /* 0x00007380ff0477ac */ /* 0x000ee20008000800 */
[----:B------:R-:W-:Y:S01]  /*94e00*/  LEA.HI.X.SX32 R17, R26, R7, 0x2, P6 ;  /* 0x000000071a117211 */ /* 0x000fe200030f16ff */
[----:B------:R-:W-:Y:S01]  /*94e10*/  IMAD R26, R4, 0x2, R26 ;  /* 0x00000002041a7824 */ /* 0x000fe200078e021a */
[----:B------:R4:W-:Y:S01]  /*94e20*/  @P2 STG.E desc[UR22][R2.64], R161 ;  /* 0x000000a102002986 */ /* 0x0009e2000c101916 */
[----:B------:R-:W-:-:S03]  /*94e30*/  LOP3.LUT R0, R6, 0x16a, RZ, 0xfc, !PT ;  /* 0x0000016a06007812 */ /* 0x000fc600078efcff */
[----:B------:R3:W-:Y:S01]  /*94e40*/  @P5 STG.E desc[UR22][R16.64], R162 ;  /* 0x000000a210005986 */ /* 0x0007e2000c101916 */
[----:B--2---:R-:W-:Y:S02]  /*94e50*/  LEA R18, P5, R26, R5, 0x2 ;  /* 0x000000051a127211 */ /* 0x004fe400078a10ff */
[----:B-1----:R-:W-:Y:S02]  /*94e60*/  LOP3.LUT R24, R6, 0x16c, RZ, 0xfc, !PT ;  /* 0x0000016c06187812 */ /* 0x002fe400078efcff */
[----:B------:R-:W-:Y:S01]  /*94e70*/  ISETP.LT.AND P2, PT, R0, UR6, !P0 ;  /* 0x0000000600007c0c */ /* 0x000fe2000c741270 */
[----:B------:R-:W-:Y:S01]  /*94e80*/  IMAD R0, R4, 0x2, R26 ;  /* 0x0000000204007824 */ /* 0x000fe200078e021a */
[----:B------:R-:W-:Y:S01]  /*94e90*/  LEA.HI.X.SX32 R19, R26, R7, 0x2, P5 ;  /* 0x000000071a137211 */ /* 0x000fe200028f16ff */
[----:B------:R-:W1:Y:S01]  /*94ea0*/  LDCU UR6, c[0x0][0x39c] ;  /* 0x00007380ff0677ac */ /* 0x000e620008000800 */
[----:B------:R-:W-:Y:S01]  /*94eb0*/  ISETP.LT.AND P5, PT, R24, UR5, !P0 ;  /* 0x0000000518007c0c */ /* 0x000fe2000c7a1270 */
        /* <DEDUP_REMOVED lines=9> */
[----:B------:R-:W-:-:S02]  /*94f50*/  LEA R16, P6, R24, R5, 0x2 ;  /* 0x0000000518107211 */ /* 0x000fc400078c10ff */
[----:B------:R-:W-:Y:S02]  /*94f60*/  LOP3.LUT R25, R6, 0x170, RZ, 0xfc, !PT ;  /* 0x0000017006197812 */ /* 0x000fe400078efcff */
[----:B------:R-:W-:Y:S02]  /*94f70*/  LEA.HI.X.SX32 R17, R24, R7, 0x2, P6 ;  /* 0x0000000718117211 */ /* 0x000fe400030f16ff */
[----:B------:R-:W-:Y:S02]  /*94f80*/  LEA R24, P6, R0, R5, 0x2 ;  /* 0x0000000500187211 */ /* 0x000fe400078c10ff */
[----:B----4-:R-:W-:Y:S01]  /*94f90*/  LOP3.LUT R18, R6, 0x172, RZ, 0xfc, !PT ;  /* 0x0000017206127812 */ /* 0x010fe200078efcff */
[----:B------:R4:W-:Y:S01]  /*94fa0*/  @P3 STG.E desc[UR22][R2.64], R180 ;  /* 0x000000b402003986 */ /* 0x0009e2000c101916 */
[----:B-1----:R-:W-:Y:S01]  /*94fb0*/  ISETP.LT.AND P3, PT, R25, UR6, !P0 ;  /* 0x0000000619007c0c */ /* 0x002fe2000c761270 */
[----:B------:R-:W1:Y:S01]  /*94fc0*/  LDCU UR6, c[0x0][0x39c] ;  /* 0x00007380ff0677ac */ /* 0x000e620008000800 */
[----:B------:R-:W-:Y:S01]  /*94fd0*/  LEA.HI.X.SX32 R25, R0, R7, 0x2, P6 ;  /* 0x0000000700197211 */ /* 0x000fe200030f16ff */
[----:B------:R1:W-:Y:S01]  /*94fe0*/  @P2 STG.E desc[UR22][R16.64], R181 ;  /* 0x000000b510002986 */ /* 0x0003e2000c101916 */
[----:B--2---:R-:W-:Y:S01]  /*94ff0*/  ISETP.LT.AND P2, PT, R18, UR5, !P0 ;  /* 0x0000000512007c0c */ /* 0x004fe2000c741270 */
[----:B------:R-:W2:Y:S01]  /*95000*/  LDCU UR5, c[0x0][0x39c] ;  /* 0x00007380ff0577ac */ /* 0x000ea20008000800 */
[----:B------:R-:W-:Y:S01]  /*95010*/  IMAD R0, R4, 0x2, R0 ;  /* 0x0000000204007824 */ /* 0x000fe200078e0200 */
[----:B------:R-:W-:-:S03]  /*95020*/  LOP3.LUT R19, R6, 0x174, RZ, 0xfc, !PT ;  /* 0x0000017406137812 */ /* 0x000fc600078efcff */
[----:B------:R-:W-:Y:S01]  /*95030*/  IMAD R18, R4, 0x2, R0 ;  /* 0x0000000204127824 */ /* 0x000fe200078e0200 */
[C---:B----4-:R-:W-:Y:S01]  /*95040*/  LEA R2, P6, R0.reuse, R5, 0x2 ;  /* 0x0000000500027211 */ /* 0x050fe200078c10ff */
[----:B------:R4:W-:Y:S01]  /*95050*/  @P5 STG.E desc[UR22][R24.64], R182 ;  /* 0x000000b618005986 */ /* 0x0009e2000c101916 */
[----:B---3--:R-:W-:Y:S01]  /*95060*/  ISETP.LT.AND P5, PT, R19, UR4, !P0 ;  /* 0x0000000413007c0c */ /* 0x008fe2000c7a1270 */
[----:B------:R-:W3:Y:S01]  /*95070*/  LDCU UR4, c[0x0][0x39c] ;  /* 0x00007380ff0477ac */ /* 0x000ee20008000800 */
[----:B------:R-:W-:Y:S01]  /*95080*/  LEA.HI.X.SX32 R3, R0, R7, 0x2, P6 ;  /* 0x0000000700037211 */ /* 0x000fe200030f16ff */
[----:B------:R-:W-:Y:S01]  /*95090*/  IMAD R0, R4, 0x2, R18 ;  /* 0x0000000204007824 */ /* 0x000fe200078e0212 */
[----:B-1----:R-:W-:Y:S02]  /*950a0*/  LEA R16, P6, R18, R5, 0x2 ;  /* 0x0000000512107211 */ /* 0x002fe400078c10ff */
        /* <DEDUP_REMOVED lines=8> */
[C---:B----4-:R-:W-:Y:S01]  /*95130*/  LOP3.LUT R24, R6.reuse, 0x178, RZ, 0xfc, !PT ;  /* 0x0000017806187812 */ /* 0x050fe200078efcff */
[----:B------:R4:W-:Y:S01]  /*95140*/  @P3 STG.E desc[UR22][R16.64], R176 ;  /* 0x000000b010003986 */ /* 0x0009e2000c101916 */
[----:B------:R-:W-:Y:S02]  /*95150*/  LOP3.LUT R25, R6, 0x17a, RZ, 0xfc, !PT ;  /* 0x0000017a06197812 */ /* 0x000fe400078efcff */
[----:B------:R-:W-:Y:S01]  /*95160*/  ISETP.LT.AND P3, PT, R24, UR6, !P0 ;  /* 0x0000000618007c0c */ /* 0x000fe2000c761270 */
[----:B------:R-:W-:Y:S01]  /*95170*/  IMAD R24, R4, 0x2, R0 ;  /* 0x0000000204187824 */ /* 0x000fe200078e0200 */
        /* <DEDUP_REMOVED lines=9> */
[----:B------:R-:W-:Y:S01]  /*95210*/  IMAD R26, R4, 0x2, R0 ;  /* 0x00000002041a7824 */ /* 0x000fe200078e0200 */
[----:B------:R-:W-:Y:S01]  /*95220*/  LEA.HI.X.SX32 R17, R24, R7, 0x2, P6 ;  /* 0x0000000718117211 */ /* 0x000fe200030f16ff */
[----:B------:R4:W-:Y:S01]  /*95230*/  @P5 STG.E desc[UR22][R2.64], R178 ;  /* 0x000000b202005986 */ /* 0x0009e2000c101916 */
[----:B-1----:R-:W-:Y:S02]  /*95240*/  LEA R18, P6, R0, R5, 0x2 ;  /* 0x0000000500127211 */ /* 0x002fe400078c10ff */
[----:B--2---:R-:W-:Y:S01]  /*95250*/  ISETP.LT.AND P5, PT, R25, UR5, !P0 ;  /* 0x0000000519007c0c */ /* 0x004fe2000c7a1270 */
        /* <DEDUP_REMOVED lines=16> */
[----:B--2---:R-:W-:Y:S02]  /*95360*/  LOP3.LUT R17, R6, 0x182, RZ, 0xfc, !PT ;  /* 0x0000018206117812 */ /* 0x004fe400078efcff */
        /* <DEDUP_REMOVED lines=8> */
[----:B---3--:R-:W-:-:S02]  /*953f0*/  LOP3.LUT R25, R6, 0x186, RZ, 0xfc, !PT ;  /* 0x0000018606197812 */ /* 0x008fc400078efcff */
        /* <DEDUP_REMOVED lines=8> */
[----:B--2---:R-:W-:Y:S01]  /*95480*/  LOP3.LUT R3, R6, 0x188, RZ, 0xfc, !PT ;  /* 0x0000018806037812 */ /* 0x004fe200078efcff */
[----:B------:R-:W-:Y:S01]  /*95490*/  IMAD R0, R4, 0x2, R24 ;  /* 0x0000000204007824 */ /* 0x000fe200078e0218 */
[----:B------:R-:W-:Y:S01]  /*954a0*/  LEA R2, P6, R24, R5, 0x2 ;  /* 0x0000000518027211 */ /* 0x000fe200078c10ff */
[----:B------:R2:W-:Y:S01]  /*954b0*/  @P3 STG.E desc[UR22][R18.64], R76 ;  /* 0x0000004c12003986 */ /* 0x0005e2000c101916 */
[----:B-1----:R-:W-:Y:S01]  /*954c0*/  ISETP.LT.AND P3, PT, R3, UR5, !P0 ;  /* 0x0000000503007c0c */ /* 0x002fe2000c761270 */
[----:B------:R-:W-:Y:S01]  /*954d0*/  IMAD R26, R4, 0x2, R0 ;  /* 0x00000002041a7824 */ /* 0x000fe200078e0200 */
[----:B------:R-:W-:Y:S01]  /*954e0*/  LEA.HI.X.SX32 R3, R24, R7, 0x2, P6 ;  /* 0x0000000718037211 */ /* 0x000fe200030f16ff */
[----:B------:R-:W1:Y:S01]  /*954f0*/  LDCU UR5, c[0x0][0x39c] ;  /* 0x00007380ff0577ac */ /* 0x000e620008000800 */
[----:B---3--:R-:W-:-:S02]  /*95500*/  LEA R16, P6, R0, R5, 0x2 ;  /* 0x0000000500107211 */ /* 0x008fc400078c10ff */
        /* <DEDUP_REMOVED lines=12> */
[----:B--2---:R-:W-:-:S03]  /*955d0*/  LOP3.LUT R18, R6, 0x18e, RZ, 0xfc, !PT ;  /* 0x0000018e06127812 */ /* 0x004fc600078efcff */
[----:B------:R-:W-:Y:S01]  /*955e0*/  IMAD R0, R4, 0x2, R26 ;  /* 0x0000000204007824 */ /* 0x000fe200078e021a */
[----:B---3--:R-:W-:Y:S01]  /*955f0*/  LEA R2, P6, R26, R5, 0x2 ;  /* 0x000000051a027211 */ /* 0x008fe200078c10ff */
        /* <DEDUP_REMOVED lines=153> */
[----:B------:R-:W4:Y:S01]  /*95f90*/  LDCU UR6, c[0x0][0x39c] ;  /* 0x00007380ff0677ac */ /* 0x000f220008000800 */
[----:B------:R-:W-:Y:S02]  /*95fa0*/  IMAD R24, R4, 0x2, R0 ;  /* 0x0000000204187824 */ /* 0x000fe400078e0200 */
        /* <DEDUP_REMOVED lines=14> */
[----:B------:R-:W-:Y:S01]  /*96090*/  LEA R24, P6, R26, R5, 0x2 ;  /* 0x000000051a187211 */ /* 0x000fe200078c10ff */
[----:B------:R3:W-:Y:S01]  /*960a0*/  @P4 STG.E desc[UR22][R2.64], R127 ;  /* 0x0000007f02004986 */ /* 0x0007e2000c101916 */
[----:B------:R-:W-:Y:S02]  /*960b0*/  LOP3.LUT R0, R6, 0x1c0, RZ, 0xfc, !PT ;  /* 0x000001c006007812 */ /* 0x000fe400078efcff */
[----:B----4-:R-:W-:Y:S01]  /*960c0*/  ISETP.LT.AND P4, PT, R25, UR6, !P0 ;  /* 0x0000000619007c0c */ /* 0x010fe2000c781270 */
[----:B------:R4:W-:Y:S01]  /*960d0*/  @P3 STG.E desc[UR22][R16.64], R8 ;  /* 0x0000000810003986 */ /* 0x0009e2000c101916 */
[----:B------:R-:W-:Y:S01]  /*960e0*/  LEA.HI.X.SX32 R25, R26, R7, 0x2, P6 ;  /* 0x000000071a197211 */ /* 0x000fe200030f16ff */
[----:B------:R-:W-:Y:S01]  /*960f0*/  IMAD R26, R4, 0x2, R26 ;  /* 0x00000002041a7824 */ /* 0x000fe200078e021a */
[----:B------:R-:W-:Y:S01]  /*96100*/  ISETP.LT.AND P3, PT, R0, UR4, !P0 ;  /* 0x0000000400007c0c */ /* 0x000fe2000c761270 */
[----:B------:R-:W4:Y:S01]  /*96110*/  LDCU UR4, c[0x0][0x39c] ;  /* 0x00007380ff0477ac */ /* 0x000f220008000800 */
[----:B--2---:R-:W-:Y:S01]  /*96120*/  LOP3.LUT R18, R6, 0x1c2, RZ, 0xfc, !PT ;  /* 0x000001c206127812 */ /* 0x004fe200078efcff */
[----:B------:R-:W-:Y:S01]  /*96130*/  IMAD R0, R4, 0x2, R26 ;  /* 0x0000000204007824 */ /* 0x000fe200078e021a */
[----:B---3--:R-:W-:Y:S01]  /*96140*/  LEA R2, P6, R26, R5, 0x2 ;  /* 0x000000051a027211 */ /* 0x008fe200078c10ff */
[----:B------:R-:W2:Y:S01]  /*96150*/  LDCU UR6, c[0x0][0x39c] ;  /* 0x00007380ff0677ac */ /* 0x000ea20008000800 */
[----:B------:R3:W-:Y:S01]  /*96160*/  @P2 STG.E desc[UR22][R24.64], R9 ;  /* 0x0000000918002986 */ /* 0x0007e2000c101916 */
[----:B-1----:R-:W-:Y:S01]  /*96170*/  ISETP.LT.AND P2, PT, R18, UR5, !P0 ;  /* 0x0000000512007c0c */ /* 0x002fe2000c741270 */
[----:B------:R-:W-:Y:S01]  /*96180*/  IMAD R18, R4, 0x2, R0 ;  /* 0x0000000204127824 */ /* 0x000fe200078e0200 */
[----:B------:R-:W-:Y:S01]  /*96190*/  LEA.HI.X.SX32 R3, R26, R7, 0x2, P6 ;  /* 0x000000071a037211 */ /* 0x000fe200030f16ff */
[----:B------:R-:W1:Y:S01]  /*961a0*/  LDCU UR5, c[0x0][0x39c] ;  /* 0x00007380ff0577ac */ /* 0x000e620008000800 */
[----:B----4-:R-:W-:Y:S01]  /*961b0*/  LEA R16, P6, R0, R5, 0x2 ;  /* 0x0000000500107211 */ /* 0x010fe200078c10ff */
[----:B------:R-:W4:Y:S01]  /*961c0*/  LDS.128 R24, [R252+0x800] ;  /* 0x00080000fc187984 */ /* 0x000f220000000c00 */
[----:B------:R-:W-:-:S02]  /*961d0*/  LOP3.LUT R19, R6, 0x1c4, RZ, 0xfc, !PT ;  /* 0x000001c406137812 */ /* 0x000fc400078efcff */
[----:B------:R-:W-:Y:S02]  /*961e0*/  LEA.HI.X.SX32 R17, R0, R7, 0x2, P6 ;  /* 0x0000000700117211 */ /* 0x000fe400030f16ff */
[C---:B------:R-:W-:Y:S01]  /*961f0*/  LEA R8, P6, R18.reuse, R5, 0x2 ;  /* 0x0000000512087211 */ /* 0x040fe200078c10ff */
[----:B------:R1:W-:Y:S01]  /*96200*/  @P5 STG.E desc[UR22][R2.64], R10 ;  /* 0x0000000a02005986 */ /* 0x0003e2000c101916 */
[----:B------:R-:W-:Y:S01]  /*96210*/  ISETP.LT.AND P5, PT, R19, UR4, !P0 ;  /* 0x0000000413007c0c */ /* 0x000fe2000c7a1270 */
[----:B------:R-:W4:Y:S01]  /*96220*/  LDCU UR4, c[0x0][0x39c] ;  /* 0x00007380ff0477ac */ /* 0x000f220008000800 */
[----:B---3--:R-:W-:Y:S01]  /*96230*/  LEA.HI.X.SX32 R9, R18, R7, 0x2, P6 ;  /* 0x0000000712097211 */ /* 0x008fe200030f16ff */
[----:B------:R-:W-:Y:S01]  /*96240*/  IMAD R18, R4, 0x2, R18 ;  /* 0x0000000204127824 */ /* 0x000fe200078e0212 */
[C---:B------:R-:W-:Y:S01]  /*96250*/  LOP3.LUT R0, R6.reuse, 0x1c6, RZ, 0xfc, !PT ;  /* 0x000001c606007812 */ /* 0x040fe200078efcff */
[----:B------:R3:W-:Y:S01]  /*96260*/  @P4 STG.E desc[UR22][R16.64], R11 ;  /* 0x0000000b10004986 */ /* 0x0007e2000c101916 */
[----:B------:R-:W-:-:S02]  /*96270*/  LOP3.LUT R19, R6, 0x1c8, RZ, 0xfc, !PT ;  /* 0x000001c806137812 */ /* 0x000fc400078efcff */
[----:B--2---:R-:W-:Y:S01]  /*96280*/  ISETP.LT.AND P4, PT, R0, UR6, !P0 ;  /* 0x0000000600007c0c */ /* 0x004fe2000c781270 */
[----:B------:R-:W-:Y:S01]  /*96290*/  IMAD R0, R4, 0x2, R18 ;  /* 0x0000000204007824 */ /* 0x000fe200078e0212 */
[----:B------:R-:W2:Y:S01]  /*962a0*/  LDCU UR6, c[0x0][0x39c] ;  /* 0x00007380ff0677ac */ /* 0x000ea20008000800 */
[C---:B-1----:R-:W-:Y:S01]  /*962b0*/  LEA R2, P6, R18.reuse, R5, 0x2 ;  /* 0x0000000512027211 */ /* 0x042fe200078c10ff */
[----:B------:R1:W-:Y:S01]  /*962c0*/  @P3 STG.E desc[UR22][R8.64], R12 ;  /* 0x0000000c08003986 */ /* 0x0003e2000c101916 */
[----:B------:R-:W-:Y:S01]  /*962d0*/  ISETP.LT.AND P3, PT, R19, UR5, !P0 ;  /* 0x0000000513007c0c */ /* 0x000fe2000c761270 */
[----:B------:R-:W2:Y:S01]  /*962e0*/  LDCU UR5, c[0x0][0x39c] ;  /* 0x00007380ff0577ac */ /* 0x000ea20008000800 */
[----:B------:R-:W-:Y:S02]  /*962f0*/  LEA.HI.X.SX32 R3, R18, R7, 0x2, P6 ;  /* 0x0000000712037211 */ /* 0x000fe400030f16ff */
[----:B------:R-:W-:Y:S01]  /*96300*/  LEA R10, P6, R0, R5, 0x2 ;  /* 0x00000005000a7211 */ /* 0x000fe200078c10ff */
[----:B---3--:R-:W-:Y:S01]  /*96310*/  IMAD R16, R4, 0x2, R0 ;  /* 0x0000000204107824 */ /* 0x008fe200078e0200 */
[----:B------:R-:W-:-:S02]  /*96320*/  LOP3.LUT R17, R6, 0x1ca, RZ, 0xfc, !PT ;  /* 0x000001ca06117812 */ /* 0x000fc400078efcff */
[----:B------:R-:W-:Y:S01]  /*96330*/  LEA.HI.X.SX32 R11, R0, R7, 0x2, P6 ;  /* 0x00000007000b7211 */ /* 0x000fe200030f16ff */
[----:B------:R-:W-:Y:S01]  /*96340*/  IMAD R0, R4, 0x2, R16 ;  /* 0x0000000204007824 */ /* 0x000fe200078e0210 */
[----:B-1----:R-:W-:Y:S01]  /*96350*/  LEA R8, P6, R16, R5, 0x2 ;  /* 0x0000000510087211 */ /* 0x002fe200078c10ff */
[----:B------:R1:W-:Y:S01]  /*96360*/  @P2 STG.E desc[UR22][R2.64], R13 ;  /* 0x0000000d02002986 */ /* 0x0003e2000c101916 */
[----:B----4-:R-:W-:Y:S01]  /*96370*/  ISETP.LT.AND P2, PT, R17, UR4, !P0 ;  /* 0x0000000411007c0c */ /* 0x010fe2000c741270 */
[----:B------:R-:W3:Y:S01]  /*96380*/  LDCU UR4, c[0x0][0x39c] ;  /* 0x00007380ff0477ac */ /* 0x000ee20008000800 */
[----:B------:R-:W-:Y:S02]  /*96390*/  LOP3.LUT R12, R6, 0x1cc, RZ, 0xfc, !PT ;  /* 0x000001cc060c7812 */ /* 0x000fe400078efcff */
[----:B------:R-:W-:Y:S02]  /*963a0*/  LEA.HI.X.SX32 R9, R16, R7, 0x2, P6 ;  /* 0x0000000710097211 */ /* 0x000fe400030f16ff */
[----:B------:R-:W-:Y:S01]  /*963b0*/  LEA R16, P6, R0, R5, 0x2 ;  /* 0x0000000500107211 */ /* 0x000fe200078c10ff */
[----:B------:R4:W-:Y:S01]  /*963c0*/  @P5 STG.E desc[UR22][R10.64], R14 ;  /* 0x0000000e0a005986 */ /* 0x0009e2000c101916 */
[----:B--2---:R-:W-:Y:S01]  /*963d0*/  ISETP.LT.AND P5, PT, R12, UR6, !P0 ;  /* 0x000000060c007c0c */ /* 0x004fe2000c7a1270 */
[----:B------:R-:W2:Y:S01]  /*963e0*/  LDCU UR6, c[0x0][0x39c] ;  /* 0x00007380ff0677ac */ /* 0x000ea20008000800 */
[----:B------:R-:W-:-:S02]  /*963f0*/  LOP3.LUT R12, R6, 0x1ce, RZ, 0xfc, !PT ;  /* 0x000001ce060c7812 */ /* 0x000fc400078efcff */
[----:B------:R-:W-:Y:S01]  /*96400*/  LEA.HI.X.SX32 R17, R0, R7, 0x2, P6 ;  /* 0x0000000700117211 */ /* 0x000fe200030f16ff */
[----:B------:R-:W-:Y:S01]  /*96410*/  IMAD R0, R4, 0x2, R0 ;  /* 0x0000000204007824 */ /* 0x000fe200078e0200 */
[----:B------:R2:W-:Y:S01]  /*96420*/  @P4 STG.E desc[UR22][R8.64], R15 ;  /* 0x0000000f08004986 */ /* 0x0005e2000c101916 */
[----:B------:R-:W-:Y:S01]  /*96430*/  ISETP.LT.AND P4, PT, R12, UR5, !P0 ;  /* 0x000000050c007c0c */ /* 0x000fe2000c781270 */
[----:B------:R-:W2:Y:S01]  /*96440*/  LDCU UR5, c[0x0][0x39c] ;  /* 0x00007380ff0577ac */ /* 0x000ea20008000800 */
[----:B------:R-:W-:Y:S01]  /*96450*/  IMAD R12, R4, 0x2, R0 ;  /* 0x00000002040c7824 */ /* 0x000fe200078e0200 */
[----:B------:R-:W-:Y:S01]  /*96460*/  @P3 STG.E desc[UR22][R16.64], R20 ;  /* 0x0000001410003986 */ /* 0x000fe2000c101916 */
[-C--:B-1----:R-:W-:Y:S02]  /*96470*/  LEA R2, P3, R0, R5.reuse, 0x2 ;  /* 0x0000000500027211 */ /* 0x082fe400078610ff */
[----:B----4-:R-:W-:Y:S02]  /*96480*/  LOP3.LUT R11, R6, 0x1d0, RZ, 0xfc, !PT ;  /* 0x000001d0060b7812 */ /* 0x010fe400078efcff */
[----:B------:R-:W-:-:S02]  /*96490*/  LEA R10, P6, R12, R5, 0x2 ;  /* 0x000000050c0a7211 */ /* 0x000fc400078c10ff */
[-C--:B------:R-:W-:Y:S02]  /*964a0*/  LEA.HI.X.SX32 R3, R0, R7.reuse, 0x2, P3 ;  /* 0x0000000700037211 */ /* 0x080fe400018f16ff */
[----:B---3--:R-:W-:Y:S01]  /*964b0*/  ISETP.LT.AND P3, PT, R11, UR4, !P0 ;  /* 0x000000040b007c0c */ /* 0x008fe2000c761270 */
[----:B------:R-:W1:Y:S01]  /*964c0*/  LDCU UR4, c[0x0][0x39c] ;  /* 0x00007380ff0477ac */ /* 0x000e620008000800 */
[----:B------:R-:W-:Y:S01]  /*964d0*/  LEA.HI.X.SX32 R11, R12, R7, 0x2, P6 ;  /* 0x000000070c0b7211 */ /* 0x000fe200030f16ff */
[----:B------:R-:W-:Y:S01]  /*964e0*/  IMAD R12, R4, 0x2, R12 ;  /* 0x00000002040c7824 */ /* 0x000fe200078e020c */
[----:B------:R3:W-:Y:S01]  /*964f0*/  @P2 STG.E desc[UR22][R2.64], R21 ;  /* 0x0000001502002986 */ /* 0x0007e2000c101916 */
[----:B------:R-:W-:-:S03]  /*96500*/  LOP3.LUT R0, R6, 0x1d2, RZ, 0xfc, !PT ;  /* 0x000001d206007812 */ /* 0x000fc600078efcff */
[----:B------:R4:W-:Y:S01]  /*96510*/  @P5 STG.E desc[UR22][R10.64], R22 ;  /* 0x000000160a005986 */ /* 0x0009e2000c101916 */
[----:B--2---:R-:W-:Y:S02]  /*96520*/  LEA R8, P5, R12, R5, 0x2 ;  /* 0x000000050c087211 */ /* 0x004fe400078a10ff */
[----:B------:R-:W-:Y:S02]  /*96530*/  LOP3.LUT R13, R6, 0x1d4, RZ, 0xfc, !PT ;  /* 0x000001d4060d7812 */ /* 0x000fe400078efcff */
[----:B------:R-:W-:Y:S01]  /*96540*/  ISETP.LT.AND P2, PT, R0, UR6, !P0 ;  /* 0x0000000600007c0c */ /* 0x000fe2000c741270 */
[----:B------:R-:W-:Y:S01]  /*96550*/  IMAD R0, R4, 0x2, R12 ;  /* 0x0000000204007824 */ /* 0x000fe200078e020c */
[----:B------:R-:W-:Y:S01]  /*96560*/  LEA.HI.X.SX32 R9, R12, R7, 0x2, P5 ;  /* 0x000000070c097211 */ /* 0x000fe200028f16ff */
[----:B------:R-:W2:Y:S01]  /*96570*/  LDCU UR6, c[0x0][0x39c] ;  /* 0x00007380ff0677ac */ /* 0x000ea20008000800 */
[----:B------:R-:W-:Y:S01]  /*96580*/  ISETP.LT.AND P5, PT, R13, UR5, !P0 ;  /* 0x000000050d007c0c */ /* 0x000fe2000c7a1270 */
[----:B------:R-:W2:Y:S01]  /*96590*/  LDCU UR5, c[0x0][0x39c] ;  /* 0x00007380ff0577ac */ /* 0x000ea20008000800 */
[----:B---3--:R-:W-:Y:S01]  /*965a0*/  LOP3.LUT R3, R6, 0x1d6, RZ, 0xfc, !PT ;  /* 0x000001d606037812 */ /* 0x008fe200078efcff */
[----:B------:R-:W-:Y:S01]  /*965b0*/  IMAD R12, R4, 0x2, R0 ;  /* 0x00000002040c7824 */ /* 0x000fe200078e0200 */
        /* <DEDUP_REMOVED lines=9> */
[----:B------:R-:W-:Y:S02]  /*96650*/  LEA R12, P6, R0, R5, 0x2 ;  /* 0x00000005000c7211 */ /* 0x000fe400078c10ff */
[----:B---3--:R-:W-:Y:S01]  /*96660*/  LOP3.LUT R8, R6, 0x1da, RZ, 0xfc, !PT ;  /* 0x000001da06087812 */ /* 0x008fe200078efcff */
[----:B------:R3:W-:Y:S01]  /*96670*/  @P3 STG.E desc[UR22][R2.64], R28 ;  /* 0x0000001c02003986 */ /* 0x0007e2000c101916 */
[----:B--2---:R-:W-:Y:S01]  /*96680*/  ISETP.LT.AND P3, PT, R13, UR6, !P0 ;  /* 0x000000060d007c0c */ /* 0x004fe2000c761270 */
[----:B------:R-:W2:Y:S01]  /*96690*/  LDCU UR6, c[0x0][0x39c] ;  /* 0x00007380ff0677ac */ /* 0x000ea20008000800 */
[----:B------:R-:W-:Y:S01]  /*966a0*/  LEA.HI.X.SX32 R13, R0, R7, 0x2, P6 ;  /* 0x00000007000d7211 */ /* 0x000fe200030f16ff */
[----:B------:R4:W-:Y:S01]  /*966b0*/  @P2 STG.E desc[UR22][R10.64], R29 ;  /* 0x0000001d0a002986 */ /* 0x0009e2000c101916 */
[----:B------:R-:W-:Y:S01]  /*966c0*/  ISETP.LT.AND P2, PT, R8, UR5, !P0 ;  /* 0x0000000508007c0c */ /* 0x000fe2000c741270 */
[----:B------:R-:W2:Y:S01]  /*966d0*/  LDCU UR5, c[0x0][0x39c] ;  /* 0x00007380ff0577ac */ /* 0x000ea20008000800 */
[----:B------:R-:W-:Y:S01]  /*966e0*/  IMAD R0, R4, 0x2, R0 ;  /* 0x0000000204007824 */ /* 0x000fe200078e0200 */
[----:B------:R-:W-:-:S03]  /*966f0*/  LOP3.LUT R8, R6, 0x1dc, RZ, 0xfc, !PT ;  /* 0x000001dc06087812 */ /* 0x000fc600078efcff */
        /* <DEDUP_REMOVED lines=8> */
[----:B----4-:R-:W-:Y:S02]  /*96780*/  LOP3.LUT R11, R6, 0x1de, RZ, 0xfc, !PT ;  /* 0x000001de060b7812 */ /* 0x010fe400078efcff */
[----:B------:R-:W-:-:S02]  /*96790*/  LEA.HI.X.SX32 R9, R14, R7, 0x2, P6 ;  /* 0x000000070e097211 */ /* 0x000fc400030f16ff */
[C---:B------:R-:W-:Y:S01]  /*967a0*/  LEA R10, P6, R0.reuse, R5, 0x2 ;  /* 0x00000005000a7211 */ /* 0x040fe200078c10ff */
[----:B------:R4:W-:Y:S01]  /*967b0*/  @P4 STG.E desc[UR22][R2.64], R31 ;  /* 0x0000001f02004986 */ /* 0x0009e2000c101916 */
[----:B--2---:R-:W-:Y:S01]  /*967c0*/  ISETP.LT.AND P4, PT, R11, UR5, !P0 ;  /* 0x000000050b007c0c */ /* 0x004fe2000c781270 */
[----:B------:R-:W2:Y:S01]  /*967d0*/  LDCU UR5, c[0x0][0x39c] ;  /* 0x00007380ff0577ac */ /* 0x000ea20008000800 */
[----:B------:R-:W-:Y:S01]  /*967e0*/  LEA.HI.X.SX32 R11, R0, R7, 0x2, P6 ;  /* 0x00000007000b7211 */ /* 0x000fe200030f16ff */
[----:B------:R-:W-:Y:S01]  /*967f0*/  IMAD R0, R4, 0x2, R0 ;  /* 0x0000000204007824 */ /* 0x000fe200078e0200 */
[C---:B---3--:R-:W-:Y:S01]  /*96800*/  LOP3.LUT R12, R6.reuse, 0x1e0, RZ, 0xfc, !PT ;  /* 0x000001e0060c7812 */ /* 0x048fe200078efcff */
[----:B------:R3:W-:Y:S01]  /*96810*/  @P3 STG.E desc[UR22][R8.64], R36 ;  /* 0x0000002408003986 */ /* 0x0007e2000c101916 */
[----:B------:R-:W-:Y:S02]  /*96820*/  LOP3.LUT R13, R6, 0x1e2, RZ, 0xfc, !PT ;  /* 0x000001e2060d7812 */ /* 0x000fe400078efcff */
[----:B------:R-:W-:Y:S01]  /*96830*/  ISETP.LT.AND P3, PT, R12, UR6, !P0 ;  /* 0x000000060c007c0c */ /* 0x000fe2000c761270 */
[----:B------:R-:W-:Y:S01]  /*96840*/  IMAD R12, R4, 0x2, R0 ;  /* 0x00000002040c7824 */ /* 0x000fe200078e0200 */
[----:B------:R-:W2:Y:S01]  /*96850*/  LDCU UR6, c[0x0][0x39c] ;  /* 0x00007380ff0677ac */ /* 0x000ea20008000800 */
[C---:B----4-:R-:W-:Y:S01]  /*96860*/  LEA R2, P6, R0.reuse, R5, 0x2 ;  /* 0x0000000500027211 */ /* 0x050fe200078c10ff */
[----:B------:R4:W-:Y:S01]  /*96870*/  @P2 STG.E desc[UR22][R10.64], R37 ;  /* 0x000000250a002986 */ /* 0x0009e2000c101916 */
[----:B-1----:R-:W-:Y:S01]  /*96880*/  ISETP.LT.AND P2, PT, R13, UR4, !P0 ;  /* 0x000000040d007c0c */ /* 0x002fe2000c741270 */
[----:B------:R-:W1:Y:S01]  /*96890*/  LDCU UR4, c[0x0][0x39c] ;  /* 0x00007380ff0477ac */ /* 0x000e620008000800 */
[----:B------:R-:W-:Y:S01]  /*968a0*/  LEA.HI.X.SX32 R3, R0, R7, 0x2, P6 ;  /* 0x0000000700037211 */ /* 0x000fe200030f16ff */
[----:B------:R-:W-:Y:S01]  /*968b0*/  IMAD R0, R4, 0x2, R12 ;  /* 0x0000000204007824 */ /* 0x000fe200078e020c */
[----:B---3--:R-:W-:-:S02]  /*968c0*/  LEA R8, P6, R12, R5, 0x2 ;  /* 0x000000050c087211 */ /* 0x008fc400078c10ff */
[----:B------:R-:W-:Y:S01]  /*968d0*/  LOP3.LUT R13, R6, 0x1e4, RZ, 0xfc, !PT ;  /* 0x000001e4060d7812 */ /* 0x000fe200078efcff */
[----:B------:R-:W-:Y:S01]  /*968e0*/  IMAD R14, R4, 0x2, R0 ;  /* 0x00000002040e7824 */ /* 0x000fe200078e0200 */
[----:B------:R-:W-:Y:S01]  /*968f0*/  LEA.HI.X.SX32 R9, R12, R7, 0x2, P6 ;  /* 0x000000070c097211 */ /* 0x000fe200030f16ff */
[----:B------:R3:W-:Y:S01]  /*96900*/  @P5 STG.E desc[UR22][R2.64], R38 ;  /* 0x0000002602005986 */ /* 0x0007e2000c101916 */
[----:B----4-:R-:W-:Y:S02]  /*96910*/  LEA R10, P6, R0, R5, 0x2 ;  /* 0x00000005000a7211 */ /* 0x010fe400078c10ff */
[----:B--2---:R-:W-:Y:S01]  /*96920*/  ISETP.LT.AND P5, PT, R13, UR5, !P0 ;  /* 0x000000050d007c0c */ /* 0x004fe2000c7a1270 */
        /* <DEDUP_REMOVED lines=16> */
[----:B----4-:R-:W-:Y:S02]  /*96a30*/  LOP3.LUT R9, R6, 0x1ea, RZ, 0xfc, !PT ;  /* 0x000001ea06097812 */ /* 0x010fe400078efcff */
[----:B------:R-:W-:Y:S02]  /*96a40*/  LEA R8, P6, R0, R5, 0x2 ;  /* 0x0000000500087211 */ /* 0x000fe400078c10ff */
[-C--:B------:R-:W-:Y:S02]  /*96a50*/  LEA.HI.X.SX32 R3, R14, R7.reuse, 0x2, P2 ;  /* 0x000000070e037211 */ /* 0x080fe400010f16ff */
[----:B--2---:R-:W-:Y:S01]  /*96a60*/  ISETP.LT.AND P2, PT, R9, UR5, !P0 ;  /* 0x0000000509007c0c */ /* 0x004fe2000c741270 */
[----:B------:R-:W2:Y:S01]  /*96a70*/  LDCU UR5, c[0x0][0x39c] ;  /* 0x00007380ff0577ac */ /* 0x000ea20008000800 */
[----:B------:R-:W-:Y:S01]  /*96a80*/  LEA.HI.X.SX32 R9, R0, R7, 0x2, P6 ;  /* 0x0000000700097211 */ /* 0x000fe200030f16ff */
[----:B------:R-:W-:Y:S01]  /*96a90*/  IMAD R0, R4, 0x2, R0 ;  /* 0x0000000204007824 */ /* 0x000fe200078e0200 */
[C---:B------:R-:W-:Y:S01]  /*96aa0*/  LOP3.LUT R10, R6.reuse, 0x1ec, RZ, 0xfc, !PT ;  /* 0x000001ec060a7812 */ /* 0x040fe200078efcff */
[----:B------:R3:W-:Y:S01]  /*96ab0*/  @P5 STG.E desc[UR22][R2.64], R50 ;  /* 0x0000003202005986 */ /* 0x0007e2000c101916 */
[----:B-1----:R-:W-:-:S02]  /*96ac0*/  LOP3.LUT R13, R6, 0x1ee, RZ, 0xfc, !PT ;  /* 0x000001ee060d7812 */ /* 0x002fc400078efcff */
        /* <DEDUP_REMOVED lines=10> */
[C---:B------:R-:W-:Y:S01]  /*96b70*/  LEA R2, P6, R12.reuse, R5, 0x2 ;  /* 0x000000050c027211 */ /* 0x040fe200078c10ff */
[----:B------:R3:W-:Y:S01]  /*96b80*/  @P3 STG.E desc[UR22][R10.64], R56 ;  /* 0x000000380a003986 */ /* 0x0007e2000c101916 */
[----:B--2---:R-:W-:Y:S01]  /*96b90*/  ISETP.LT.AND P3, PT, R3, UR5, !P0 ;  /* 0x0000000503007c0c */ /* 0x004fe2000c761270 */
[----:B------:R-:W2:Y:S01]  /*96ba0*/  LDCU UR5, c[0x0][0x39c] ;  /* 0x00007380ff0577ac */ /* 0x000ea20008000800 */
[----:B------:R-:W-:-:S02]  /*96bb0*/  LEA.HI.X.SX32 R3, R12, R7, 0x2, P6 ;  /* 0x000000070c037211 */ /* 0x000fc400030f16ff */
[----:B-1----:R-:W-:Y:S01]  /*96bc0*/  LEA R8, P6, R0, R5, 0x2 ;  /* 0x0000000500087211 */ /* 0x002fe200078c10ff */
[----:B------:R-:W-:-:S03]  /*96bd0*/  IMAD R12, R4, 0x2, R0 ;  /* 0x00000002040c7824 */ /* 0x000fc600078e0200 */
[----:B------:R-:W-:Y:S02]  /*96be0*/  LEA.HI.X.SX32 R9, R0, R7, 0x2, P6 ;  /* 0x0000000700097211 */ /* 0x000fe400030f16ff */
[----:B------:R-:W-:Y:S01]  /*96bf0*/  LOP3.LUT R0, R6, 0x1f4, RZ, 0xfc, !PT ;  /* 0x000001f406007812 */ /* 0x000fe200078efcff */
[----:B------:R1:W-:Y:S01]  /*96c00*/  @P2 STG.E desc[UR22][R2.64], R57 ;  /* 0x0000003902002986 */ /* 0x0003e2000c101916 */
[----:B---3--:R-:W-:-:S03]  /*96c10*/  LEA R10, P6, R12, R5, 0x2 ;  /* 0x000000050c0a7211 */ /* 0x008fc600078c10ff */
[----:B------:R3:W-:Y:S01]  /*96c20*/  @P5 STG.E desc[UR22][R8.64], R58 ;  /* 0x0000003a08005986 */ /* 0x0007e2000c101916 */
[----:B----4-:R-:W-:Y:S01]  /*96c30*/  ISETP.LT.AND P5, PT, R0, UR4, !P0 ;  /* 0x0000000400007c0c */ /* 0x010fe2000c7a1270 */
[----:B------:R-:W4:Y:S01]  /*96c40*/  LDCU UR4, c[0x0][0x39c] ;  /* 0x00007380ff0477ac */ /* 0x000f220008000800 */
[----:B------:R-:W-:Y:S01]  /*96c50*/  LEA.HI.X.SX32 R11, R12, R7, 0x2, P6 ;  /* 0x000000070c0b7211 */ /* 0x000fe200030f16ff */
[----:B------:R-:W-:Y:S01]  /*96c60*/  IMAD R12, R4, 0x2, R12 ;  /* 0x00000002040c7824 */ /* 0x000fe200078e020c */
[----:B------:R-:W-:-:S03]  /*96c70*/  LOP3.LUT R0, R6, 0x1f6, RZ, 0xfc, !PT ;  /* 0x000001f606007812 */ /* 0x000fc600078efcff */
[----:B------:R4:W-:Y:S01]  /*96c80*/  @P4 STG.E desc[UR22][R10.64], R59 ;  /* 0x0000003b0a004986 */ /* 0x0009e2000c101916 */
[----:B--2---:R-:W-:Y:S01]  /*96c90*/  ISETP.LT.AND P4, PT, R0, UR5, !P0 ;  /* 0x0000000500007c0c */ /* 0x004fe2000c781270 */
[----:B------:R-:W-:Y:S01]  /*96ca0*/  IMAD R0, R4, 0x2, R12 ;  /* 0x0000000204007824 */ /* 0x000fe200078e020c */
[----:B------:R-:W-:Y:S01]  /*96cb0*/  LOP3.LUT R13, R6, 0x1f2, RZ, 0xfc, !PT ;  /* 0x000001f2060d7812 */ /* 0x000fe200078efcff */
[----:B------:R-:W2:Y:S01]  /*96cc0*/  LDCU UR5, c[0x0][0x39c] ;  /* 0x00007380ff0577ac */ /* 0x000ea20008000800 */
[----:B-1----:R-:W-:Y:S01]  /*96cd0*/  LEA R2, P6, R12, R5, 0x2 ;  /* 0x000000050c027211 */ /* 0x002fe200078c10ff */
[----:B------:R-:W-:Y:S01]  /*96ce0*/  IMAD R14, R4, 0x2, R0 ;  /* 0x00000002040e7824 */ /* 0x000fe200078e0200 */
[----:B------:R-:W-:Y:S02]  /*96cf0*/  ISETP.LT.AND P2, PT, R13, UR6, !P0 ;  /* 0x000000060d007c0c */ /* 0x000fe4000c741270 */
[----:B------:R-:W-:Y:S01]  /*96d00*/  LEA.HI.X.SX32 R3, R12, R7, 0x2, P6 ;  /* 0x000000070c037211 */ /* 0x000fe200030f16ff */
[----:B------:R-:W-:Y:S01]  /*96d10*/  IMAD R16, R4, 0x2, R14 ;  /* 0x0000000204107824 */ /* 0x000fe200078e020e */
[----:B---3--:R-:W-:-:S02]  /*96d20*/  LEA R8, P6, R0, R5, 0x2 ;  /* 0x0000000500087211 */ /* 0x008fc400078c10ff */
[----:B------:R-:W-:Y:S01]  /*96d30*/  LOP3.LUT R12, R6, 0x1f8, RZ, 0xfc, !PT ;  /* 0x000001f8060c7812 */ /* 0x000fe200078efcff */
[----:B------:R1:W-:Y:S01]  /*96d40*/  @P3 STG.E desc[UR22][R2.64], R52 ;  /* 0x0000003402003986 */ /* 0x0003e2000c101916 */
[----:B------:R-:W-:Y:S01]  /*96d50*/  LEA.HI.X.SX32 R9, R0, R7, 0x2, P6 ;  /* 0x0000000700097211 */ /* 0x000fe200030f16ff */
[----:B------:R-:W-:Y:S01]  /*96d60*/  IMAD R0, R4, 0x2, R16 ;  /* 0x0000000204007824 */ /* 0x000fe200078e0210 */
[----:B----4-:R-:W-:Y:S01]  /*96d70*/  ISETP.LT.AND P3, PT, R12, UR4, !P0 ;  /* 0x000000040c007c0c */ /* 0x010fe2000c761270 */
[----:B------:R-:W3:Y:S02]  /*96d80*/  LDCU UR4, c[0x0][0x39c] ;  /* 0x00007380ff0477ac */ /* 0x000ee40008000800 */
[----:B------:R-:W-:Y:S01]  /*96d90*/  IMAD R18, R4, 0x2, R0 ;  /* 0x0000000204127824 */ /* 0x000fe200078e0200 */
[----:B------:R4:W-:Y:S01]  /*96da0*/  @P2 STG.E desc[UR22][R8.64], R53 ;  /* 0x0000003508002986 */ /* 0x0009e2000c101916 */
[-C--:B------:R-:W-:Y:S02]  /*96db0*/  LEA R10, P2, R14, R5.reuse, 0x2 ;  /* 0x000000050e0a7211 */ /* 0x080fe400078410ff */
[----:B------:R-:W-:Y:S01]  /*96dc0*/  LEA R12, P6, R16, R5, 0x2 ;  /* 0x00000005100c7211 */ /* 0x000fe200078c10ff */
[----:B------:R-:W-:Y:S01]  /*96dd0*/  IMAD R20, R4, 0x2, R18 ;  /* 0x0000000204147824 */ /* 0x000fe200078e0212 */
[----:B------:R-:W-:-:S02]  /*96de0*/  LEA.HI.X.SX32 R11, R14, R7, 0x2, P2 ;  /* 0x000000070e0b7211 */ /* 0x000fc400010f16ff */
[----:B------:R-:W-:Y:S01]  /*96df0*/  LEA.HI.X.SX32 R13, R16, R7, 0x2, P6 ;  /* 0x00000007100d7211 */ /* 0x000fe200030f16ff */
[----:B------:R-:W-:Y:S01]  /*96e00*/  IMAD R4, R4, 0x2, R20 ;  /* 0x0000000204047824 */ /* 0x000fe200078e0214 */
[-C--:B-1----:R-:W-:Y:S02]  /*96e10*/  LEA R2, P6, R0, R5.reuse, 0x2 ;  /* 0x0000000500027211 */ /* 0x082fe400078c10ff */
[----:B------:R-:W-:Y:S02]  /*96e20*/  LEA R14, P2, R18, R5, 0x2 ;  /* 0x00000005120e7211 */ /* 0x000fe400078410ff */
[C---:B------:R-:W-:Y:S02]  /*96e30*/  LOP3.LUT R17, R6.reuse, 0x1fa, RZ, 0xfc, !PT ;  /* 0x000001fa06117812 */ /* 0x040fe400078efcff */
[----:B------:R-:W-:Y:S02]  /*96e40*/  LOP3.LUT R6, R6, 0x1fc, RZ, 0xfc, !PT ;  /* 0x000001fc06067812 */ /* 0x000fe400078efcff */
[----:B------:R-:W-:-:S02]  /*96e50*/  LEA.HI.X.SX32 R3, R0, R7, 0x2, P6 ;  /* 0x0000000700037211 */ /* 0x000fc400030f16ff */
[----:B------:R-:W-:Y:S02]  /*96e60*/  LEA.HI.X.SX32 R15, R18, R7, 0x2, P2 ;  /* 0x00000007120f7211 */ /* 0x000fe400010f16ff */
[----:B----4-:R-:W-:Y:S02]  /*96e70*/  LEA R8, P6, R4, R5, 0x2 ;  /* 0x0000000504087211 */ /* 0x010fe400078c10ff */
[----:B--2---:R-:W-:Y:S02]  /*96e80*/  ISETP.LT.AND P2, PT, R17, UR5, !P0 ;  /* 0x0000000511007c0c */ /* 0x004fe4000c741270 */
[----:B---3--:R-:W-:Y:S02]  /*96e90*/  ISETP.LT.AND P0, PT, R6, UR4, !P0 ;  /* 0x0000000406007c0c */ /* 0x008fe4000c701270 */
[----:B------:R-:W-:Y:S02]  /*96ea0*/  LEA.HI.X.SX32 R9, R4, R7, 0x2, P6 ;  /* 0x0000000704097211 */ /* 0x000fe400030f16ff */
[C---:B------:R-:W-:Y:S01]  /*96eb0*/  LEA R4, P6, R20.reuse, R5, 0x2 ;  /* 0x0000000514047211 */ /* 0x040fe200078c10ff */
[----:B------:R1:W-:Y:S03]  /*96ec0*/  @P5 STG.E desc[UR22][R10.64], R54 ;  /* 0x000000360a005986 */ /* 0x0003e6000c101916 */
[----:B------:R-:W-:Y:S01]  /*96ed0*/  LEA.HI.X.SX32 R5, R20, R7, 0x2, P6 ;  /* 0x0000000714057211 */ /* 0x000fe200030f16ff */
[----:B------:R1:W-:Y:S04]  /*96ee0*/  @P4 STG.E desc[UR22][R12.64], R55 ;  /* 0x000000370c004986 */ /* 0x0003e8000c101916 */
[----:B------:R1:W-:Y:S04]  /*96ef0*/  @P3 STG.E desc[UR22][R2.64], R24 ;  /* 0x0000001802003986 */ /* 0x0003e8000c101916 */
[----:B------:R1:W-:Y:S04]  /*96f00*/  @P2 STG.E desc[UR22][R14.64], R25 ;  /* 0x000000190e002986 */ /* 0x0003e8000c101916 */
[----:B------:R1:W-:Y:S04]  /*96f10*/  @P0 STG.E desc[UR22][R4.64], R26 ;  /* 0x0000001a04000986 */ /* 0x0003e8000c101916 */
[----:B------:R1:W-:Y:S01]  /*96f20*/  @P1 STG.E desc[UR22][R8.64], R27 ;  /* 0x0000001b08001986 */ /* 0x0003e2000c101916 */
[----:B------:R-:W-:Y:S06]  /*96f30*/  BAR.SYNC.DEFER_BLOCKING 0x0 ;  /* 0x0000000000007b1d */ /* 0x000fec0000010000 */
[----:B------:R-:W-:Y:S05]  /*96f40*/  BRA.U UP0, `(.L_x_13) ;  /* 0x0000000100a07547 */ /* 0x000fea000b800000 */
[----:B------:R-:W2:Y:S01]  /*96f50*/  S2UR UR5, SR_CgaCtaId ;  /* 0x00000000000579c3 */ /* 0x000ea20000008800 */
[----:B------:R-:W-:Y:S01]  /*96f60*/  NOP ;  /* 0x0000000000007918 */ /* 0x000fe20000000000 */
[----:B------:R-:W-:Y:S01]  /*96f70*/  UMOV UR4, 0x50 ;  /* 0x0000005000047882 */ /* 0x000fe20000000000 */
[----:B------:R-:W-:Y:S02]  /*96f80*/  IMAD.U32 R0, RZ, RZ, UR10 ;  /* 0x0000000aff007e24 */ /* 0x000fe4000f8e00ff */
[----:B-1----:R-:W-:Y:S02]  /*96f90*/  IMAD.MOV.U32 R3, RZ, RZ, 0xff ;  /* 0x000000ffff037424 */ /* 0x002fe400078e00ff */
[----:B------:R-:W-:Y:S01]  /*96fa0*/  IMAD.MOV.U32 R7, RZ, RZ, 0x1 ;  /* 0x00000001ff077424 */ /* 0x000fe200078e00ff */
[----:B------:R-:W-:-:S04]  /*96fb0*/  LOP3.LUT R0, R0, 0xffff, RZ, 0xc0, !PT ;  /* 0x0000ffff00007812 */ /* 0x000fc800078ec0ff */
[----:B------:R-:W-:-:S05]  /*96fc0*/  SHF.R.U32.HI R0, RZ, 0x5, R0 ;  /* 0x00000005ff007819 */ /* 0x000fca0000011600 */
[----:B------:R-:W-:Y:S01]  /*96fd0*/  VIADD R2, R0, 0x10 ;  /* 0x0000001000027836 */ /* 0x000fe20000000000 */
[----:B------:R-:W-:Y:S01]  /*96fe0*/  SHF.L.U32 R0, R3, R0, RZ ;  /* 0x0000000003007219 */ /* 0x000fe200000006ff */
[----:B--2---:R-:W-:-:S03]  /*96ff0*/  ULEA UR6, UR5, UR4, 0x18 ;  /* 0x0000000405067291 */ /* 0x004fc6000f8ec0ff */
[----:B------:R-:W-:-:S04]  /*97000*/  SHF.L.U32 R3, R7, R2, RZ ;  /* 0x0000000207037219 */ /* 0x000fc800000006ff */
[----:B------:R-:W-:Y:S02]  /*97010*/  LOP3.LUT R0, R3, R0, RZ, 0xfc, !PT ;  /* 0x0000000003007212 */ /* 0x000fe400078efcff */
[----:B------:R-:W1:Y:S02]  /*97020*/  LDS R5, [UR6] ;  /* 0x00000006ff057984 */ /* 0x000e640008000800 */
[C---:B------:R-:W-:Y:S02]  /*97030*/  LOP3.LUT R2, R0.reuse, 0xffff, RZ, 0xc0, !PT ;  /* 0x0000ffff00027812 */ /* 0x040fe400078ec0ff */
[----:B-1----:R-:W-:-:S04]  /*97040*/  LOP3.LUT R3, R0, 0xffff, R5, 0x80, !PT ;  /* 0x0000ffff00037812 */ /* 0x002fc800078e8005 */
[----:B------:R-:W-:-:S13]  /*97050*/  ISETP.NE.AND P0, PT, R3, R2, PT ;  /* 0x000000020300720c */ /* 0x000fda0003f05270 */
[----:B------:R-:W-:Y:S05]  /*97060*/  @P0 BRA `(.L_x_14) ;  /* 0x0000000000500947 */ /* 0x000fea0003800000 */
[----:B------:R-:W-:Y:S02]  /*97070*/  SHF.R.U32.HI R5, RZ, 0x10, R5 ;  /* 0x00000010ff057819 */ /* 0x000fe40000011605 */
[----:B------:R-:W-:-:S04]  /*97080*/  SHF.R.U32.HI R2, RZ, 0x10, R0 ;  /* 0x00000010ff027819 */ /* 0x000fc80000011600 */
[----:B------:R-:W-:-:S04]  /*97090*/  LOP3.LUT R5, R5, R2, RZ, 0xc0, !PT ;  /* 0x0000000205057212 */ /* 0x000fc800078ec0ff */
[----:B------:R-:W-:-:S13]  /*970a0*/  ISETP.NE.AND P0, PT, R5, R2, PT ;  /* 0x000000020500720c */ /* 0x000fda0003f05270 */
[----:B------:R-:W-:Y:S05]  /*970b0*/  @P0 BRA `(.L_x_15) ;  /* 0x0000000000300947 */ /* 0x000fea0003800000 */
[----:B------:R-:W-:Y:S01]  /*970c0*/  R2UR UR4, R0 ;  /* 0x00000000000472ca */ /* 0x000fe200000e0000 */
[----:B------:R-:W-:Y:S01]  /*970d0*/  VOTEU.ANY UR5, UPT, PT ;  /* 0x0000000000057886 */ /* 0x000fe200038e0100 */
[----:B------:R-:W1:Y:S01]  /*970e0*/  S2R R0, SR_LANEID ;  /* 0x0000000000007919 */ /* 0x000e620000000000 */
[----:B------:R-:W-:-:S10]  /*970f0*/  UFLO.U32 UR5, UR5 ;  /* 0x00000005000572bd */ /* 0x000fd400080e0000 */
[----:B------:R-:W-:-:S06]  /*97100*/  ULOP3.LUT UR4, URZ, UR4, URZ, 0x33, !UPT ;  /* 0x00000004ff047292 */ /* 0x000fcc000f8e33ff */
[----:B------:R-:W-:-:S04]  /*97110*/  IMAD.U32 R2, RZ, RZ, UR4 ;  /* 0x00000004ff027e24 */ /* 0x000fc8000f8e00ff */
[----:B------:R-:W2:Y:S02]  /*97120*/  REDUX UR7, R2 ;  /* 0x00000000020773c4 */ /* 0x000ea40000000000 */
[----:B------:R3:W-:Y:S01]  /*97130*/  UTCATOMSWS.AND URZ, UR4 ;  /* 0x0000000400ff79e3 */ /* 0x0007e20008000000 */
[----:B-1----:R-:W-:Y:S01]  /*97140*/  ISETP.EQ.U32.AND P0, PT, R0, UR5, PT ;  /* 0x0000000500007c0c */ /* 0x002fe2000bf02070 */
[----:B--2---:R-:W-:-:S12]  /*97150*/  IMAD.U32 R0, RZ, RZ, UR7 ;  /* 0x00000007ff007e24 */ /* 0x004fd8000f8e00ff */
[----:B------:R3:W-:Y:S01]  /*97160*/  @P0 ATOMS.AND RZ, [UR6], R0 ;  /* 0x00000000ffff098c */ /* 0x0007e2000a800006 */
[----:B------:R-:W-:Y:S05]  /*97170*/  BRA `(.L_x_13) ;  /* 0x0000000000147947 */ /* 0x000fea0003800000 */
.L_x_15:
[----:B------:R-:W-:-:S07]  /*97180*/  MOV R2, 0x971a0 ;  /* 0x000971a000027802 */ /* 0x000fce0000000f00 */
[----:B------:R-:W-:Y:S05]  /*97190*/  CALL.REL.NOINC `($__internal_0_$__cuda_sm10x_tcgen05_guardrail_trap_col_being_dealloced_not_returned_by_alloc) ;  /* 0x00000000002c7944 */ /* 0x000fea0003c00000 */
[----:B------:R-:W-:Y:S05]  /*971a0*/  BRA `(.L_x_13) ;  /* 0x0000000000087947 */ /* 0x000fea0003800000 */
.L_x_14:
[----:B------:R-:W-:-:S07]  /*971b0*/  MOV R2, 0x971d0 ;  /* 0x000971d000027802 */ /* 0x000fce0000000f00 */
[----:B------:R-:W-:Y:S05]  /*971c0*/  CALL.REL.NOINC `($__internal_2_$__cuda_sm10x_tcgen05_guardrail_trap_unallocated_columns_being_dealloced) ;  /* 0x0000000000387944 */ /* 0x000fea0003c00000 */
.L_x_13:
[----:B------:R-:W-:Y:S01]  /*971d0*/  NOP ;  /* 0x0000000000007918 */ /* 0x000fe20000000000 */
[----:B---3--:R-:W-:Y:S05]  /*971e0*/  EXIT ;  /* 0x000000000000794d */ /* 0x008fea0003800000 */
.L_x_9:
[----:B------:R-:W1:Y:S02]  /*971f0*/  SYNCS.PHASECHK.TRANS64.TRYWAIT P3, [UR16], R124 ;  /* 0x0000007cff0075a7 */ /* 0x000e640008061110 */
[----:B-1----:R-:W-:Y:S05]  /*97200*/  @!P3 BRA `(.L_x_9) ;  /* 0xfffffffc00f8b947 */ /* 0x002fea000383ffff */
[----:B------:R-:W-:Y:S05]  /*97210*/  BRA `(.L_x_16) ;  /* 0xfffffe2c000c7947 */ /* 0x000fea000383ffff */
.L_x_12:
[----:B------:R-:W2:Y:S02]  /*97220*/  SYNCS.PHASECHK.TRANS64.TRYWAIT P0, [UR8], R2 ;  /* 0x00000002ff0075a7 */ /* 0x000ea40008001108 */
[----:B--2---:R-:W-:Y:S05]  /*97230*/  @!P0 BRA `(.L_x_12) ;  /* 0xfffffffc00f88947 */ /* 0x004fea000383ffff */
[----:B------:R-:W-:Y:S05]  /*97240*/  BRA `(.L_x_11) ;  /* 0xffffff6c00087947 */ /* 0x000fea000383ffff */
        .weak           $__internal_0_$__cuda_sm10x_tcgen05_guardrail_trap_col_being_dealloced_not_returned_by_alloc
        .type           $__internal_0_$__cuda_sm10x_tcgen05_guardrail_trap_col_being_dealloced_not_returned_by_alloc,@function
        .size           $__internal_0_$__cuda_sm10x_tcgen05_guardrail_trap_col_being_dealloced_not_returned_by_alloc,($__internal_1_$__cuda_sm10x_tcgen05_guardrail_trap_phase_invalid_during_alloc - $__internal_0_$__cuda_sm10x_tcgen05_guardrail_trap_col_being_dealloced_not_returned_by_alloc)
$__internal_0_$__cuda_sm10x_tcgen05_guardrail_trap_col_being_dealloced_not_returned_by_alloc:
[----:B------:R-:W-:Y:S05]  /*97250*/  BPT.TRAP 0x1 ;  /* 0x000000040000795c */ /* 0x000fea0000300000 */
[----:B------:R-:W-:-:S04]  /*97260*/  IMAD.MOV.U32 R3, RZ, RZ, 0x0 ;  /* 0x00000000ff037424 */ /* 0x000fc800078e00ff */
[----:B------:R-:W-:Y:S05]  /*97270*/  RET.REL.NODEC R2 `(matmul_kernel) ;  /* 0xfffff68c02607950 */ /* 0x000fea0003c3ffff */
        .weak           $__internal_1_$__cuda_sm10x_tcgen05_guardrail_trap_phase_invalid_during_alloc
        .type           $__internal_1_$__cuda_sm10x_tcgen05_guardrail_trap_phase_invalid_during_alloc,@function
        .size           $__internal_1_$__cuda_sm10x_tcgen05_guardrail_trap_phase_invalid_during_alloc,($__internal_2_$__cuda_sm10x_tcgen05_guardrail_trap_unallocated_columns_being_dealloced - $__internal_1_$__cuda_sm10x_tcgen05_guardrail_trap_phase_invalid_during_alloc)
$__internal_1_$__cuda_sm10x_tcgen05_guardrail_trap_phase_invalid_during_alloc:
[----:B------:R-:W-:Y:S05]  /*97280*/  BPT.TRAP 0x1 ;  /* 0x000000040000795c */ /* 0x000fea0000300000 */
[----:B------:R-:W-:-:S04]  /*97290*/  IMAD.MOV.U32 R3, RZ, RZ, 0x0 ;  /* 0x00000000ff037424 */ /* 0x000fc800078e00ff */
[----:B------:R-:W-:Y:S05]  /*972a0*/  RET.REL.NODEC R2 `(matmul_kernel) ;  /* 0xfffff68c02547950 */ /* 0x000fea0003c3ffff */
        .weak           $__internal_2_$__cuda_sm10x_tcgen05_guardrail_trap_unallocated_columns_being_dealloced
        .type           $__internal_2_$__cuda_sm10x_tcgen05_guardrail_trap_unallocated_columns_being_dealloced,@function
        .size           $__internal_2_$__cuda_sm10x_tcgen05_guardrail_trap_unallocated_columns_being_dealloced,(.L_x_20 - $__internal_2_$__cuda_sm10x_tcgen05_guardrail_trap_unallocated_columns_being_dealloced)
$__internal_2_$__cuda_sm10x_tcgen05_guardrail_trap_unallocated_columns_being_dealloced:
[----:B------:R-:W-:Y:S05]  /*972b0*/  BPT.TRAP 0x1 ;  /* 0x000000040000795c */ /* 0x000fea0000300000 */
[----:B------:R-:W-:-:S04]  /*972c0*/  IMAD.MOV.U32 R3, RZ, RZ, 0x0 ;  /* 0x00000000ff037424 */ /* 0x000fc800078e00ff */
[----:B------:R-:W-:Y:S05]  /*972d0*/  RET.REL.NODEC R2 `(matmul_kernel) ;  /* 0xfffff68c02487950 */ /* 0x000fea0003c3ffff */
.L_x_17:
[----:B------:R-:W-:-:S00]  /*972e0*/  BRA `(.L_x_17) ;  /* 0xfffffffc00fc7947 */ /* 0x000fc0000383ffff */
[----:B------:R-:W-:-:S00]  /*972f0*/  NOP ;  /* 0x0000000000007918 */ /* 0x000fc00000000000 */
        /* <DEDUP_REMOVED lines=8> */
.L_x_20:


//--------------------- .nv.shared.matmul_kernel  --------------------------
	.section	.nv.shared.matmul_kernel,"aw",@nobits
	.sectionflags	@""
	.align	16
	.zero		1024


//--------------------- .nv.shared.reserved.0     --------------------------
	.section	.nv.shared.reserved.0,"aw",@nobits
	.align	8
	.weak		__nv_reservedSMEM_offset_0_alias
	.size		__nv_reservedSMEM_offset_0_alias, 0, 64
	.other		__nv_reservedSMEM_offset_0_alias,@"STO_CUDA_RESERVED_SHARED STV_DEFAULT"
__nv_reservedSMEM_offset_0_alias:
	.zero		0
.nv.shared.reserved.0:
	.zero		64
	.weak		__nv_reservedSMEM_allocation_phase
	.type		__nv_reservedSMEM_allocation_phase,@object
	.size		__nv_reservedSMEM_allocation_phase,(.L_0 - __nv_reservedSMEM_allocation_phase)
__nv_reservedSMEM_allocation_phase:
	.zero		1
.L_0:
	.zero		7
	.weak		__nv_reservedSMEM_devtool_atexit_pc
	.type		__nv_reservedSMEM_devtool_atexit_pc,@object
	.size		__nv_reservedSMEM_devtool_atexit_pc,(__nv_reservedSMEM_allocation_mask - __nv_reservedSMEM_devtool_atexit_pc)
__nv_reservedSMEM_devtool_atexit_pc:
	.zero		8
	.weak		__nv_reservedSMEM_allocation_mask
	.type		__nv_reservedSMEM_allocation_mask,@object
	.size		__nv_reservedSMEM_allocation_mask,(.L_2 - __nv_reservedSMEM_allocation_mask)
__nv_reservedSMEM_allocation_mask:
	.zero		4
.L_2:


//--------------------- .nv.constant0.matmul_kernel --------------------------
	.section	.nv.constant0.matmul_kernel,"a",@progbits
	.sectionflags	@""
	.align	4
.nv.constant0.matmul_kernel:
	.zero		976


//--------------------- SYMBOLS --------------------------

	.type		.nv.reservedSmem.offset0,@object
	.size		.nv.reservedSmem.offset0,0x4
	.type		.nv.reservedSmem.cap,@object
	.size		.nv.reservedSmem.cap,0x4
